//
// Generated by NVIDIA NVVM Compiler
//
// Compiler Build ID: CL-36424714
// Cuda compilation tools, release 13.0, V13.0.88
// Based on NVVM 20.0.0
//

.version 9.0
.target sm_100
.address_size 64

	// .globl	_Z25flash_attn_forward_kernelPK6__halfS1_S1_PS_Pfiiiifb
// _ZZ25flash_attn_forward_kernelPK6__halfS1_S1_PS_PfiiiifbE3s_q has been demoted
// _ZZ25flash_attn_forward_kernelPK6__halfS1_S1_PS_PfiiiifbE3s_k has been demoted
// _ZZ25flash_attn_forward_kernelPK6__halfS1_S1_PS_PfiiiifbE3s_v has been demoted
// _ZZ26flash_attn_backward_kernelPK6__halfS1_S1_S1_S1_PKfPS_S4_S4_iiiifbE3s_q has been demoted
// _ZZ26flash_attn_backward_kernelPK6__halfS1_S1_S1_S1_PKfPS_S4_S4_iiiifbE3s_k has been demoted
// _ZZ26flash_attn_backward_kernelPK6__halfS1_S1_S1_S1_PKfPS_S4_S4_iiiifbE3s_v has been demoted
// _ZZ26flash_attn_backward_kernelPK6__halfS1_S1_S1_S1_PKfPS_S4_S4_iiiifbE6s_dout has been demoted
// _ZZ26flash_attn_backward_kernelPK6__halfS1_S1_S1_S1_PKfPS_S4_S4_iiiifbE5s_lse has been demoted
// _ZZ26flash_attn_backward_kernelPK6__halfS1_S1_S1_S1_PKfPS_S4_S4_iiiifbE6s_attn has been demoted
// _ZZ26flash_attn_backward_kernelPK6__halfS1_S1_S1_S1_PKfPS_S4_S4_iiiifbE3s_D has been demoted
// _ZZ26flash_attn_backward_kernelPK6__halfS1_S1_S1_S1_PKfPS_S4_S4_iiiifbE4s_dS has been demoted

.visible .entry _Z25flash_attn_forward_kernelPK6__halfS1_S1_PS_Pfiiiifb(
	.param .u64 .ptr .align 1 _Z25flash_attn_forward_kernelPK6__halfS1_S1_PS_Pfiiiifb_param_0,
	.param .u64 .ptr .align 1 _Z25flash_attn_forward_kernelPK6__halfS1_S1_PS_Pfiiiifb_param_1,
	.param .u64 .ptr .align 1 _Z25flash_attn_forward_kernelPK6__halfS1_S1_PS_Pfiiiifb_param_2,
	.param .u64 .ptr .align 1 _Z25flash_attn_forward_kernelPK6__halfS1_S1_PS_Pfiiiifb_param_3,
	.param .u64 .ptr .align 1 _Z25flash_attn_forward_kernelPK6__halfS1_S1_PS_Pfiiiifb_param_4,
	.param .u32 _Z25flash_attn_forward_kernelPK6__halfS1_S1_PS_Pfiiiifb_param_5,
	.param .u32 _Z25flash_attn_forward_kernelPK6__halfS1_S1_PS_Pfiiiifb_param_6,
	.param .u32 _Z25flash_attn_forward_kernelPK6__halfS1_S1_PS_Pfiiiifb_param_7,
	.param .u32 _Z25flash_attn_forward_kernelPK6__halfS1_S1_PS_Pfiiiifb_param_8,
	.param .f32 _Z25flash_attn_forward_kernelPK6__halfS1_S1_PS_Pfiiiifb_param_9,
	.param .u8 _Z25flash_attn_forward_kernelPK6__halfS1_S1_PS_Pfiiiifb_param_10
)
{
	.local .align 4 .b8 	__local_depot0[12];
	.reg .b64 	%SP;
	.reg .b64 	%SPL;
	.reg .pred 	%p<53>;
	.reg .b16 	%rs<14>;
	.reg .b32 	%r<200>;
	.reg .b32 	%f<242>;
	.reg .b64 	%rd<50>;
	// demoted variable
	.shared .align 4 .b8 _ZZ25flash_attn_forward_kernelPK6__halfS1_S1_PS_PfiiiifbE3s_q[1280];
	// demoted variable
	.shared .align 4 .b8 _ZZ25flash_attn_forward_kernelPK6__halfS1_S1_PS_PfiiiifbE3s_k[10240];
	// demoted variable
	.shared .align 4 .b8 _ZZ25flash_attn_forward_kernelPK6__halfS1_S1_PS_PfiiiifbE3s_v[10240];
	mov.u64 	%SPL, __local_depot0;
	ld.param.u64 	%rd12, [_Z25flash_attn_forward_kernelPK6__halfS1_S1_PS_Pfiiiifb_param_0];
	ld.param.u64 	%rd9, [_Z25flash_attn_forward_kernelPK6__halfS1_S1_PS_Pfiiiifb_param_1];
	ld.param.u64 	%rd10, [_Z25flash_attn_forward_kernelPK6__halfS1_S1_PS_Pfiiiifb_param_2];
	ld.param.u64 	%rd13, [_Z25flash_attn_forward_kernelPK6__halfS1_S1_PS_Pfiiiifb_param_3];
	ld.param.u64 	%rd11, [_Z25flash_attn_forward_kernelPK6__halfS1_S1_PS_Pfiiiifb_param_4];
	ld.param.u32 	%r83, [_Z25flash_attn_forward_kernelPK6__halfS1_S1_PS_Pfiiiifb_param_6];
	ld.param.u32 	%r84, [_Z25flash_attn_forward_kernelPK6__halfS1_S1_PS_Pfiiiifb_param_7];
	ld.param.u32 	%r85, [_Z25flash_attn_forward_kernelPK6__halfS1_S1_PS_Pfiiiifb_param_8];
	ld.param.f32 	%f27, [_Z25flash_attn_forward_kernelPK6__halfS1_S1_PS_Pfiiiifb_param_9];
	ld.param.s8 	%rs1, [_Z25flash_attn_forward_kernelPK6__halfS1_S1_PS_Pfiiiifb_param_10];
	cvta.to.global.u64 	%rd1, %rd12;
	cvta.to.global.u64 	%rd2, %rd13;
	add.u64 	%rd3, %SPL, 0;
	mov.u32 	%r86, %ctaid.x;
	mov.u32 	%r1, %tid.x;
	shr.u32 	%r2, %r1, 5;
	and.b32  	%r3, %r1, 31;
	shl.b32 	%r87, %r86, 2;
	add.s32 	%r4, %r87, %r2;
	setp.ge.s32 	%p1, %r4, %r84;
	@%p1 bra 	$L__BB0_63;
	mov.u32 	%r88, %ctaid.y;
	mov.u32 	%r89, %ctaid.z;
	mad.lo.s32 	%r90, %r83, %r89, %r88;
	mul.lo.s32 	%r5, %r90, %r84;
	mul.lo.s32 	%r6, %r5, %r85;
	mad.lo.s32 	%r7, %r85, %r4, %r6;
	setp.ge.s32 	%p2, %r3, %r85;
	mov.u32 	%r91, _ZZ25flash_attn_forward_kernelPK6__halfS1_S1_PS_PfiiiifbE3s_q;
	mad.lo.s32 	%r8, %r2, 320, %r91;
	@%p2 bra 	$L__BB0_7;
	not.b32 	%r92, %r3;
	add.s32 	%r9, %r85, %r92;
	and.b32  	%r93, %r9, 96;
	setp.eq.s32 	%p3, %r93, 96;
	mov.u32 	%r180, %r3;
	@%p3 bra 	$L__BB0_5;
	shr.u32 	%r95, %r9, 5;
	add.s32 	%r96, %r95, 1;
	and.b32  	%r10, %r96, 3;
	mov.b32 	%r179, 0;
	mov.u32 	%r180, %r3;
$L__BB0_4:
	.pragma "nounroll";
	add.s32 	%r97, %r180, %r7;
	mul.wide.s32 	%rd15, %r97, 2;
	add.s64 	%rd16, %rd1, %rd15;
	ld.global.nc.u16 	%rs2, [%rd16];
	// begin inline asm
	{  cvt.f32.f16 %f28, %rs2;}

	// end inline asm
	mul.f32 	%f29, %f27, %f28;
	shl.b32 	%r98, %r180, 2;
	add.s32 	%r99, %r8, %r98;
	st.shared.f32 	[%r99], %f29;
	add.s32 	%r180, %r180, 32;
	add.s32 	%r179, %r179, 1;
	setp.ne.s32 	%p4, %r179, %r10;
	@%p4 bra 	$L__BB0_4;
$L__BB0_5:
	setp.lt.u32 	%p5, %r9, 96;
	@%p5 bra 	$L__BB0_7;
$L__BB0_6:
	add.s32 	%r100, %r180, %r7;
	mul.wide.s32 	%rd17, %r100, 2;
	add.s64 	%rd18, %rd1, %rd17;
	ld.global.nc.u16 	%rs3, [%rd18];
	// begin inline asm
	{  cvt.f32.f16 %f30, %rs3;}

	// end inline asm
	mul.f32 	%f34, %f27, %f30;
	shl.b32 	%r101, %r180, 2;
	add.s32 	%r102, %r8, %r101;
	st.shared.f32 	[%r102], %f34;
	ld.global.nc.u16 	%rs4, [%rd18+64];
	// begin inline asm
	{  cvt.f32.f16 %f31, %rs4;}

	// end inline asm
	mul.f32 	%f35, %f27, %f31;
	st.shared.f32 	[%r102+128], %f35;
	ld.global.nc.u16 	%rs5, [%rd18+128];
	// begin inline asm
	{  cvt.f32.f16 %f32, %rs5;}

	// end inline asm
	mul.f32 	%f36, %f27, %f32;
	st.shared.f32 	[%r102+256], %f36;
	ld.global.nc.u16 	%rs6, [%rd18+192];
	// begin inline asm
	{  cvt.f32.f16 %f33, %rs6;}

	// end inline asm
	mul.f32 	%f37, %f27, %f33;
	st.shared.f32 	[%r102+384], %f37;
	add.s32 	%r180, %r180, 128;
	setp.lt.s32 	%p6, %r180, %r85;
	@%p6 bra 	$L__BB0_6;
$L__BB0_7:
	bar.sync 	0;
	mov.b32 	%r182, 0;
	st.local.u32 	[%rd3], %r182;
	st.local.u32 	[%rd3+4], %r182;
	st.local.u32 	[%rd3+8], %r182;
	setp.eq.s16 	%p7, %rs1, 0;
	add.s32 	%r104, %r4, 1;
	selp.b32 	%r18, %r84, %r104, %p7;
	not.b32 	%r105, %r3;
	add.s32 	%r19, %r85, %r105;
	shr.u32 	%r106, %r19, 5;
	add.s32 	%r107, %r106, 1;
	and.b32  	%r20, %r107, 15;
	and.b32  	%r21, %r107, 7;
	and.b32  	%r22, %r107, 268435440;
	and.b32  	%r23, %r107, 3;
	cvta.to.global.u64 	%rd4, %rd9;
	cvta.to.global.u64 	%rd5, %rd10;
	mov.f32 	%f240, 0fFF800000;
	mov.f32 	%f241, 0f00000000;
	mov.u32 	%r183, %r182;
$L__BB0_8:
	add.s32 	%r26, %r183, 32;
	min.s32 	%r108, %r18, %r26;
	add.s32 	%r27, %r108, %r182;
	sub.s32 	%r28, %r108, %r183;
	setp.lt.s32 	%p8, %r28, 1;
	@%p8 bra 	$L__BB0_44;
	mul.lo.s32 	%r29, %r28, %r85;
	setp.ge.s32 	%p9, %r1, %r29;
	@%p9 bra 	$L__BB0_12;
	mov.u32 	%r184, %r1;
$L__BB0_11:
	div.s32 	%r109, %r184, %r85;
	mul.lo.s32 	%r110, %r109, %r85;
	sub.s32 	%r111, %r184, %r110;
	add.s32 	%r112, %r109, %r183;
	add.s32 	%r113, %r111, %r6;
	mad.lo.s32 	%r114, %r112, %r85, %r113;
	mul.wide.s32 	%rd19, %r114, 2;
	add.s64 	%rd20, %rd4, %rd19;
	ld.global.nc.u16 	%rs7, [%rd20];
	// begin inline asm
	{  cvt.f32.f16 %f40, %rs7;}

	// end inline asm
	mul.lo.s32 	%r115, %r109, 320;
	mov.u32 	%r116, _ZZ25flash_attn_forward_kernelPK6__halfS1_S1_PS_PfiiiifbE3s_k;
	add.s32 	%r117, %r116, %r115;
	shl.b32 	%r118, %r111, 2;
	add.s32 	%r119, %r117, %r118;
	st.shared.f32 	[%r119], %f40;
	add.s64 	%rd21, %rd5, %rd19;
	ld.global.nc.u16 	%rs8, [%rd21];
	// begin inline asm
	{  cvt.f32.f16 %f41, %rs8;}

	// end inline asm
	mov.u32 	%r120, _ZZ25flash_attn_forward_kernelPK6__halfS1_S1_PS_PfiiiifbE3s_v;
	add.s32 	%r121, %r120, %r115;
	add.s32 	%r122, %r121, %r118;
	st.shared.f32 	[%r122], %f41;
	add.s32 	%r184, %r184, 128;
	setp.lt.s32 	%p10, %r184, %r29;
	@%p10 bra 	$L__BB0_11;
$L__BB0_12:
	bar.sync 	0;
	max.s32 	%r32, %r27, 1;
	mov.b32 	%r185, 0;
$L__BB0_13:
	mov.f32 	%f4, %f240;
	setp.ge.s32 	%p11, %r3, %r85;
	mov.f32 	%f239, 0f00000000;
	@%p11 bra 	$L__BB0_27;
	setp.lt.u32 	%p12, %r19, 480;
	mov.u32 	%r124, _ZZ25flash_attn_forward_kernelPK6__halfS1_S1_PS_PfiiiifbE3s_k;
	mad.lo.s32 	%r34, %r185, 320, %r124;
	mov.f32 	%f239, 0f00000000;
	mov.u32 	%r189, %r3;
	@%p12 bra 	$L__BB0_17;
	mov.b32 	%r190, 0;
	mov.f32 	%f239, 0f00000000;
	mov.u32 	%r189, %r3;
$L__BB0_16:
	.pragma "nounroll";
	shl.b32 	%r126, %r189, 2;
	add.s32 	%r127, %r8, %r126;
	ld.shared.f32 	%f46, [%r127];
	add.s32 	%r128, %r34, %r126;
	ld.shared.f32 	%f47, [%r128];
	fma.rn.f32 	%f48, %f46, %f47, %f239;
	ld.shared.f32 	%f49, [%r127+128];
	ld.shared.f32 	%f50, [%r128+128];
	fma.rn.f32 	%f51, %f49, %f50, %f48;
	ld.shared.f32 	%f52, [%r127+256];
	ld.shared.f32 	%f53, [%r128+256];
	fma.rn.f32 	%f54, %f52, %f53, %f51;
	ld.shared.f32 	%f55, [%r127+384];
	ld.shared.f32 	%f56, [%r128+384];
	fma.rn.f32 	%f57, %f55, %f56, %f54;
	ld.shared.f32 	%f58, [%r127+512];
	ld.shared.f32 	%f59, [%r128+512];
	fma.rn.f32 	%f60, %f58, %f59, %f57;
	ld.shared.f32 	%f61, [%r127+640];
	ld.shared.f32 	%f62, [%r128+640];
	fma.rn.f32 	%f63, %f61, %f62, %f60;
	ld.shared.f32 	%f64, [%r127+768];
	ld.shared.f32 	%f65, [%r128+768];
	fma.rn.f32 	%f66, %f64, %f65, %f63;
	ld.shared.f32 	%f67, [%r127+896];
	ld.shared.f32 	%f68, [%r128+896];
	fma.rn.f32 	%f69, %f67, %f68, %f66;
	ld.shared.f32 	%f70, [%r127+1024];
	ld.shared.f32 	%f71, [%r128+1024];
	fma.rn.f32 	%f72, %f70, %f71, %f69;
	ld.shared.f32 	%f73, [%r127+1152];
	ld.shared.f32 	%f74, [%r128+1152];
	fma.rn.f32 	%f75, %f73, %f74, %f72;
	ld.shared.f32 	%f76, [%r127+1280];
	ld.shared.f32 	%f77, [%r128+1280];
	fma.rn.f32 	%f78, %f76, %f77, %f75;
	ld.shared.f32 	%f79, [%r127+1408];
	ld.shared.f32 	%f80, [%r128+1408];
	fma.rn.f32 	%f81, %f79, %f80, %f78;
	ld.shared.f32 	%f82, [%r127+1536];
	ld.shared.f32 	%f83, [%r128+1536];
	fma.rn.f32 	%f84, %f82, %f83, %f81;
	ld.shared.f32 	%f85, [%r127+1664];
	ld.shared.f32 	%f86, [%r128+1664];
	fma.rn.f32 	%f87, %f85, %f86, %f84;
	ld.shared.f32 	%f88, [%r127+1792];
	ld.shared.f32 	%f89, [%r128+1792];
	fma.rn.f32 	%f90, %f88, %f89, %f87;
	ld.shared.f32 	%f91, [%r127+1920];
	ld.shared.f32 	%f92, [%r128+1920];
	fma.rn.f32 	%f239, %f91, %f92, %f90;
	add.s32 	%r189, %r189, 512;
	add.s32 	%r190, %r190, 16;
	setp.eq.s32 	%p13, %r190, %r22;
	@%p13 bra 	$L__BB0_17;
	bra.uni 	$L__BB0_16;
$L__BB0_17:
	setp.eq.s32 	%p14, %r20, 0;
	@%p14 bra 	$L__BB0_27;
	add.s32 	%r129, %r20, -1;
	setp.lt.u32 	%p15, %r129, 7;
	@%p15 bra 	$L__BB0_20;
	shl.b32 	%r130, %r189, 2;
	add.s32 	%r131, %r8, %r130;
	ld.shared.f32 	%f94, [%r131];
	add.s32 	%r132, %r34, %r130;
	ld.shared.f32 	%f95, [%r132];
	fma.rn.f32 	%f96, %f94, %f95, %f239;
	ld.shared.f32 	%f97, [%r131+128];
	ld.shared.f32 	%f98, [%r132+128];
	fma.rn.f32 	%f99, %f97, %f98, %f96;
	ld.shared.f32 	%f100, [%r131+256];
	ld.shared.f32 	%f101, [%r132+256];
	fma.rn.f32 	%f102, %f100, %f101, %f99;
	ld.shared.f32 	%f103, [%r131+384];
	ld.shared.f32 	%f104, [%r132+384];
	fma.rn.f32 	%f105, %f103, %f104, %f102;
	ld.shared.f32 	%f106, [%r131+512];
	ld.shared.f32 	%f107, [%r132+512];
	fma.rn.f32 	%f108, %f106, %f107, %f105;
	ld.shared.f32 	%f109, [%r131+640];
	ld.shared.f32 	%f110, [%r132+640];
	fma.rn.f32 	%f111, %f109, %f110, %f108;
	ld.shared.f32 	%f112, [%r131+768];
	ld.shared.f32 	%f113, [%r132+768];
	fma.rn.f32 	%f114, %f112, %f113, %f111;
	ld.shared.f32 	%f115, [%r131+896];
	ld.shared.f32 	%f116, [%r132+896];
	fma.rn.f32 	%f239, %f115, %f116, %f114;
	add.s32 	%r189, %r189, 256;
$L__BB0_20:
	setp.eq.s32 	%p16, %r21, 0;
	@%p16 bra 	$L__BB0_27;
	add.s32 	%r133, %r21, -1;
	setp.lt.u32 	%p17, %r133, 3;
	@%p17 bra 	$L__BB0_23;
	shl.b32 	%r134, %r189, 2;
	add.s32 	%r135, %r8, %r134;
	ld.shared.f32 	%f118, [%r135];
	add.s32 	%r136, %r34, %r134;
	ld.shared.f32 	%f119, [%r136];
	fma.rn.f32 	%f120, %f118, %f119, %f239;
	ld.shared.f32 	%f121, [%r135+128];
	ld.shared.f32 	%f122, [%r136+128];
	fma.rn.f32 	%f123, %f121, %f122, %f120;
	ld.shared.f32 	%f124, [%r135+256];
	ld.shared.f32 	%f125, [%r136+256];
	fma.rn.f32 	%f126, %f124, %f125, %f123;
	ld.shared.f32 	%f127, [%r135+384];
	ld.shared.f32 	%f128, [%r136+384];
	fma.rn.f32 	%f239, %f127, %f128, %f126;
	add.s32 	%r189, %r189, 128;
$L__BB0_23:
	setp.eq.s32 	%p18, %r23, 0;
	@%p18 bra 	$L__BB0_27;
	setp.eq.s32 	%p19, %r23, 1;
	shl.b32 	%r137, %r189, 2;
	add.s32 	%r40, %r8, %r137;
	ld.shared.f32 	%f129, [%r40];
	add.s32 	%r41, %r34, %r137;
	ld.shared.f32 	%f130, [%r41];
	fma.rn.f32 	%f239, %f129, %f130, %f239;
	@%p19 bra 	$L__BB0_27;
	setp.eq.s32 	%p20, %r23, 2;
	ld.shared.f32 	%f131, [%r40+128];
	ld.shared.f32 	%f132, [%r41+128];
	fma.rn.f32 	%f239, %f131, %f132, %f239;
	@%p20 bra 	$L__BB0_27;
	ld.shared.f32 	%f133, [%r40+256];
	ld.shared.f32 	%f134, [%r41+256];
	fma.rn.f32 	%f239, %f133, %f134, %f239;
$L__BB0_27:
	setp.ge.s32 	%p21, %r3, %r85;
	mov.b32 	%r138, %f239;
	shfl.sync.down.b32	%r139|%p22, %r138, 16, 31, -1;
	mov.b32 	%f135, %r139;
	add.f32 	%f136, %f239, %f135;
	mov.b32 	%r140, %f136;
	shfl.sync.down.b32	%r141|%p23, %r140, 8, 31, -1;
	mov.b32 	%f137, %r141;
	add.f32 	%f138, %f136, %f137;
	mov.b32 	%r142, %f138;
	shfl.sync.down.b32	%r143|%p24, %r142, 4, 31, -1;
	mov.b32 	%f139, %r143;
	add.f32 	%f140, %f138, %f139;
	mov.b32 	%r144, %f140;
	shfl.sync.down.b32	%r145|%p25, %r144, 2, 31, -1;
	mov.b32 	%f141, %r145;
	add.f32 	%f142, %f140, %f141;
	mov.b32 	%r146, %f142;
	shfl.sync.down.b32	%r147|%p26, %r146, 1, 31, -1;
	mov.b32 	%f143, %r147;
	add.f32 	%f144, %f142, %f143;
	mov.b32 	%r148, %f144;
	shfl.sync.idx.b32	%r149|%p27, %r148, 0, 31, -1;
	mov.b32 	%f145, %r149;
	max.f32 	%f240, %f4, %f145;
	sub.f32 	%f146, %f4, %f240;
	fma.rn.f32 	%f147, %f146, 0f3BBB989D, 0f3F000000;
	cvt.sat.f32.f32 	%f148, %f147;
	mov.f32 	%f149, 0f4B400001;
	mov.f32 	%f150, 0f437C0000;
	fma.rm.f32 	%f151, %f148, %f150, %f149;
	add.f32 	%f152, %f151, 0fCB40007F;
	neg.f32 	%f153, %f152;
	fma.rn.f32 	%f154, %f146, 0f3FB8AA3B, %f153;
	fma.rn.f32 	%f155, %f146, 0f32A57060, %f154;
	mov.b32 	%r150, %f151;
	shl.b32 	%r151, %r150, 23;
	mov.b32 	%f156, %r151;
	ex2.approx.ftz.f32 	%f157, %f155;
	mul.f32 	%f20, %f157, %f156;
	sub.f32 	%f158, %f145, %f240;
	fma.rn.f32 	%f159, %f158, 0f3BBB989D, 0f3F000000;
	cvt.sat.f32.f32 	%f160, %f159;
	fma.rm.f32 	%f161, %f160, %f150, %f149;
	add.f32 	%f162, %f161, 0fCB40007F;
	neg.f32 	%f163, %f162;
	fma.rn.f32 	%f164, %f158, 0f3FB8AA3B, %f163;
	fma.rn.f32 	%f165, %f158, 0f32A57060, %f164;
	mov.b32 	%r152, %f161;
	shl.b32 	%r153, %r152, 23;
	mov.b32 	%f166, %r153;
	ex2.approx.ftz.f32 	%f167, %f165;
	mul.f32 	%f21, %f167, %f166;
	fma.rn.f32 	%f241, %f241, %f20, %f21;
	@%p21 bra 	$L__BB0_42;
	setp.eq.s32 	%p28, %r23, 0;
	mov.u32 	%r154, _ZZ25flash_attn_forward_kernelPK6__halfS1_S1_PS_PfiiiifbE3s_v;
	mad.lo.s32 	%r46, %r185, 320, %r154;
	mov.u32 	%r191, %r3;
	@%p28 bra 	$L__BB0_32;
	or.b32  	%r191, %r3, 32;
	setp.eq.s32 	%p29, %r23, 1;
	ld.local.f32 	%f168, [%rd3];
	shl.b32 	%r155, %r3, 2;
	add.s32 	%r48, %r46, %r155;
	ld.shared.f32 	%f169, [%r48];
	mul.f32 	%f170, %f21, %f169;
	fma.rn.f32 	%f171, %f20, %f168, %f170;
	st.local.f32 	[%rd3], %f171;
	@%p29 bra 	$L__BB0_32;
	or.b32  	%r191, %r3, 64;
	setp.eq.s32 	%p30, %r23, 2;
	ld.local.f32 	%f172, [%rd3+4];
	ld.shared.f32 	%f173, [%r48+128];
	mul.f32 	%f174, %f21, %f173;
	fma.rn.f32 	%f175, %f20, %f172, %f174;
	st.local.f32 	[%rd3+4], %f175;
	@%p30 bra 	$L__BB0_32;
	or.b32  	%r191, %r3, 96;
	ld.local.f32 	%f176, [%rd3+8];
	ld.shared.f32 	%f177, [%r48+256];
	mul.f32 	%f178, %f21, %f177;
	fma.rn.f32 	%f179, %f20, %f176, %f178;
	st.local.f32 	[%rd3+8], %f179;
$L__BB0_32:
	setp.lt.u32 	%p31, %r19, 96;
	@%p31 bra 	$L__BB0_42;
$L__BB0_33:
	sub.s32 	%r53, %r191, %r3;
	setp.gt.u32 	%p32, %r53, 95;
	shl.b32 	%r156, %r191, 2;
	add.s32 	%r54, %r46, %r156;
	@%p32 bra 	$L__BB0_35;
	shr.u32 	%r157, %r53, 5;
	mul.wide.u32 	%rd22, %r157, 4;
	add.s64 	%rd23, %rd3, %rd22;
	ld.local.f32 	%f180, [%rd23];
	ld.shared.f32 	%f181, [%r54];
	mul.f32 	%f182, %f21, %f181;
	fma.rn.f32 	%f183, %f20, %f180, %f182;
	st.local.f32 	[%rd23], %f183;
$L__BB0_35:
	sub.s32 	%r158, %r191, %r3;
	add.s32 	%r55, %r158, 32;
	setp.gt.u32 	%p33, %r55, 95;
	@%p33 bra 	$L__BB0_37;
	shr.u32 	%r159, %r55, 5;
	mul.wide.u32 	%rd24, %r159, 4;
	add.s64 	%rd25, %rd3, %rd24;
	ld.local.f32 	%f184, [%rd25];
	ld.shared.f32 	%f185, [%r54+128];
	mul.f32 	%f186, %f21, %f185;
	fma.rn.f32 	%f187, %f20, %f184, %f186;
	st.local.f32 	[%rd25], %f187;
$L__BB0_37:
	sub.s32 	%r160, %r191, %r3;
	add.s32 	%r56, %r160, 64;
	setp.gt.u32 	%p34, %r56, 95;
	@%p34 bra 	$L__BB0_39;
	shr.u32 	%r161, %r56, 5;
	mul.wide.u32 	%rd26, %r161, 4;
	add.s64 	%rd27, %rd3, %rd26;
	ld.local.f32 	%f188, [%rd27];
	ld.shared.f32 	%f189, [%r54+256];
	mul.f32 	%f190, %f21, %f189;
	fma.rn.f32 	%f191, %f20, %f188, %f190;
	st.local.f32 	[%rd27], %f191;
$L__BB0_39:
	sub.s32 	%r162, %r191, %r3;
	add.s32 	%r57, %r162, 96;
	setp.gt.u32 	%p35, %r57, 95;
	@%p35 bra 	$L__BB0_41;
	shr.u32 	%r163, %r57, 5;
	mul.wide.u32 	%rd28, %r163, 4;
	add.s64 	%rd29, %rd3, %rd28;
	ld.local.f32 	%f192, [%rd29];
	ld.shared.f32 	%f193, [%r54+384];
	mul.f32 	%f194, %f21, %f193;
	fma.rn.f32 	%f195, %f20, %f192, %f194;
	st.local.f32 	[%rd29], %f195;
$L__BB0_41:
	add.s32 	%r191, %r191, 128;
	setp.lt.s32 	%p36, %r191, %r85;
	@%p36 bra 	$L__BB0_33;
$L__BB0_42:
	add.s32 	%r185, %r185, 1;
	setp.ne.s32 	%p37, %r185, %r32;
	@%p37 bra 	$L__BB0_13;
	bar.sync 	0;
	setp.lt.s32 	%p38, %r26, %r18;
	add.s32 	%r182, %r182, -32;
	mov.u32 	%r183, %r26;
	@%p38 bra 	$L__BB0_8;
$L__BB0_44:
	setp.ge.s32 	%p39, %r3, %r85;
	add.f32 	%f25, %f241, 0f358637BD;
	rcp.rn.f32 	%f26, %f25;
	@%p39 bra 	$L__BB0_61;
	and.b32  	%r164, %r19, 96;
	setp.eq.s32 	%p40, %r164, 96;
	mov.u32 	%r196, %r3;
	@%p40 bra 	$L__BB0_50;
	add.s32 	%r195, %r7, %r3;
	neg.s32 	%r193, %r23;
	shl.b32 	%r166, %r23, 5;
	or.b32  	%r196, %r166, %r3;
	mov.b32 	%r194, 0;
	mov.u64 	%rd49, %rd3;
$L__BB0_47:
	.pragma "nounroll";
	setp.gt.u32 	%p41, %r194, 95;
	@%p41 bra 	$L__BB0_49;
	ld.local.f32 	%f197, [%rd49];
	mul.f32 	%f196, %f26, %f197;
	// begin inline asm
	{  cvt.rn.f16.f32 %rs9, %f196;}

	// end inline asm
	mul.wide.s32 	%rd30, %r195, 2;
	add.s64 	%rd31, %rd2, %rd30;
	st.global.u16 	[%rd31], %rs9;
$L__BB0_49:
	add.s32 	%r195, %r195, 32;
	add.s64 	%rd49, %rd49, 4;
	add.s32 	%r194, %r194, 32;
	add.s32 	%r193, %r193, 1;
	setp.ne.s32 	%p42, %r193, 0;
	@%p42 bra 	$L__BB0_47;
$L__BB0_50:
	setp.lt.u32 	%p43, %r19, 96;
	@%p43 bra 	$L__BB0_61;
	add.s32 	%r199, %r196, 64;
	sub.s32 	%r198, %r196, %r3;
	add.s32 	%r197, %r196, %r7;
	cvt.s64.s32 	%rd36, %r7;
$L__BB0_52:
	setp.gt.u32 	%p44, %r198, 95;
	@%p44 bra 	$L__BB0_54;
	shr.u32 	%r167, %r198, 5;
	mul.wide.u32 	%rd32, %r167, 4;
	add.s64 	%rd33, %rd3, %rd32;
	ld.local.f32 	%f199, [%rd33];
	mul.f32 	%f198, %f26, %f199;
	// begin inline asm
	{  cvt.rn.f16.f32 %rs10, %f198;}

	// end inline asm
	mul.wide.s32 	%rd34, %r197, 2;
	add.s64 	%rd35, %rd2, %rd34;
	st.global.u16 	[%rd35], %rs10;
$L__BB0_54:
	add.s32 	%r77, %r198, 32;
	setp.gt.u32 	%p45, %r77, 95;
	add.s32 	%r168, %r199, -64;
	cvt.s64.s32 	%rd37, %r168;
	add.s64 	%rd38, %rd37, %rd36;
	shl.b64 	%rd39, %rd38, 1;
	add.s64 	%rd8, %rd2, %rd39;
	@%p45 bra 	$L__BB0_56;
	shr.u32 	%r169, %r77, 5;
	mul.wide.u32 	%rd40, %r169, 4;
	add.s64 	%rd41, %rd3, %rd40;
	ld.local.f32 	%f201, [%rd41];
	mul.f32 	%f200, %f26, %f201;
	// begin inline asm
	{  cvt.rn.f16.f32 %rs11, %f200;}

	// end inline asm
	st.global.u16 	[%rd8+64], %rs11;
$L__BB0_56:
	add.s32 	%r78, %r198, 64;
	setp.gt.u32 	%p46, %r78, 95;
	@%p46 bra 	$L__BB0_58;
	shr.u32 	%r170, %r78, 5;
	mul.wide.u32 	%rd42, %r170, 4;
	add.s64 	%rd43, %rd3, %rd42;
	ld.local.f32 	%f203, [%rd43];
	mul.f32 	%f202, %f26, %f203;
	// begin inline asm
	{  cvt.rn.f16.f32 %rs12, %f202;}

	// end inline asm
	st.global.u16 	[%rd8+128], %rs12;
$L__BB0_58:
	add.s32 	%r79, %r198, 96;
	setp.ge.u32 	%p47, %r79, %r198;
	@%p47 bra 	$L__BB0_60;
	shr.u32 	%r171, %r79, 5;
	mul.wide.u32 	%rd44, %r171, 4;
	add.s64 	%rd45, %rd3, %rd44;
	ld.local.f32 	%f205, [%rd45];
	mul.f32 	%f204, %f26, %f205;
	// begin inline asm
	{  cvt.rn.f16.f32 %rs13, %f204;}

	// end inline asm
	st.global.u16 	[%rd8+192], %rs13;
$L__BB0_60:
	add.s32 	%r80, %r199, 128;
	add.s32 	%r172, %r199, 64;
	add.s32 	%r198, %r198, 128;
	add.s32 	%r197, %r197, 128;
	setp.lt.s32 	%p48, %r172, %r85;
	mov.u32 	%r199, %r80;
	@%p48 bra 	$L__BB0_52;
$L__BB0_61:
	setp.ne.s32 	%p49, %r3, 0;
	@%p49 bra 	$L__BB0_63;
	setp.lt.f32 	%p50, %f25, 0f00800000;
	mul.f32 	%f206, %f25, 0f4B000000;
	selp.f32 	%f207, %f206, %f25, %p50;
	selp.f32 	%f208, 0fC1B80000, 0f00000000, %p50;
	mov.b32 	%r173, %f207;
	add.s32 	%r174, %r173, -1059760811;
	and.b32  	%r175, %r174, -8388608;
	sub.s32 	%r176, %r173, %r175;
	mov.b32 	%f209, %r176;
	cvt.rn.f32.s32 	%f210, %r175;
	fma.rn.f32 	%f211, %f210, 0f34000000, %f208;
	add.f32 	%f212, %f209, 0fBF800000;
	fma.rn.f32 	%f213, %f212, 0fBE055027, 0f3E1039F6;
	fma.rn.f32 	%f214, %f213, %f212, 0fBDF8CDCC;
	fma.rn.f32 	%f215, %f214, %f212, 0f3E0F2955;
	fma.rn.f32 	%f216, %f215, %f212, 0fBE2AD8B9;
	fma.rn.f32 	%f217, %f216, %f212, 0f3E4CED0B;
	fma.rn.f32 	%f218, %f217, %f212, 0fBE7FFF22;
	fma.rn.f32 	%f219, %f218, %f212, 0f3EAAAA78;
	fma.rn.f32 	%f220, %f219, %f212, 0fBF000000;
	mul.f32 	%f221, %f212, %f220;
	fma.rn.f32 	%f222, %f221, %f212, %f212;
	fma.rn.f32 	%f223, %f211, 0f3F317218, %f222;
	setp.gt.u32 	%p51, %r173, 2139095039;
	fma.rn.f32 	%f224, %f207, 0f7F800000, 0f7F800000;
	selp.f32 	%f225, %f224, %f223, %p51;
	setp.eq.f32 	%p52, %f207, 0f00000000;
	selp.f32 	%f226, 0fFF800000, %f225, %p52;
	add.f32 	%f227, %f240, %f226;
	add.s32 	%r177, %r5, %r4;
	cvta.to.global.u64 	%rd46, %rd11;
	mul.wide.s32 	%rd47, %r177, 4;
	add.s64 	%rd48, %rd46, %rd47;
	st.global.f32 	[%rd48], %f227;
$L__BB0_63:
	ret;

}
	// .globl	_Z26flash_attn_backward_kernelPK6__halfS1_S1_S1_S1_PKfPS_S4_S4_iiiifb
.visible .entry _Z26flash_attn_backward_kernelPK6__halfS1_S1_S1_S1_PKfPS_S4_S4_iiiifb(
	.param .u64 .ptr .align 1 _Z26flash_attn_backward_kernelPK6__halfS1_S1_S1_S1_PKfPS_S4_S4_iiiifb_param_0,
	.param .u64 .ptr .align 1 _Z26flash_attn_backward_kernelPK6__halfS1_S1_S1_S1_PKfPS_S4_S4_iiiifb_param_1,
	.param .u64 .ptr .align 1 _Z26flash_attn_backward_kernelPK6__halfS1_S1_S1_S1_PKfPS_S4_S4_iiiifb_param_2,
	.param .u64 .ptr .align 1 _Z26flash_attn_backward_kernelPK6__halfS1_S1_S1_S1_PKfPS_S4_S4_iiiifb_param_3,
	.param .u64 .ptr .align 1 _Z26flash_attn_backward_kernelPK6__halfS1_S1_S1_S1_PKfPS_S4_S4_iiiifb_param_4,
	.param .u64 .ptr .align 1 _Z26flash_attn_backward_kernelPK6__halfS1_S1_S1_S1_PKfPS_S4_S4_iiiifb_param_5,
	.param .u64 .ptr .align 1 _Z26flash_attn_backward_kernelPK6__halfS1_S1_S1_S1_PKfPS_S4_S4_iiiifb_param_6,
	.param .u64 .ptr .align 1 _Z26flash_attn_backward_kernelPK6__halfS1_S1_S1_S1_PKfPS_S4_S4_iiiifb_param_7,
	.param .u64 .ptr .align 1 _Z26flash_attn_backward_kernelPK6__halfS1_S1_S1_S1_PKfPS_S4_S4_iiiifb_param_8,
	.param .u32 _Z26flash_attn_backward_kernelPK6__halfS1_S1_S1_S1_PKfPS_S4_S4_iiiifb_param_9,
	.param .u32 _Z26flash_attn_backward_kernelPK6__halfS1_S1_S1_S1_PKfPS_S4_S4_iiiifb_param_10,
	.param .u32 _Z26flash_attn_backward_kernelPK6__halfS1_S1_S1_S1_PKfPS_S4_S4_iiiifb_param_11,
	.param .u32 _Z26flash_attn_backward_kernelPK6__halfS1_S1_S1_S1_PKfPS_S4_S4_iiiifb_param_12,
	.param .f32 _Z26flash_attn_backward_kernelPK6__halfS1_S1_S1_S1_PKfPS_S4_S4_iiiifb_param_13,
	.param .u8 _Z26flash_attn_backward_kernelPK6__halfS1_S1_S1_S1_PKfPS_S4_S4_iiiifb_param_14
)
{
	.local .align 16 .b8 	__local_depot1[960];
	.reg .b64 	%SP;
	.reg .b64 	%SPL;
	.reg .pred 	%p<108>;
	.reg .b16 	%rs<261>;
	.reg .b32 	%r<456>;
	.reg .b32 	%f<822>;
	.reg .b64 	%rd<185>;
	// demoted variable
	.shared .align 4 .b8 _ZZ26flash_attn_backward_kernelPK6__halfS1_S1_S1_S1_PKfPS_S4_S4_iiiifbE3s_q[5120];
	// demoted variable
	.shared .align 4 .b8 _ZZ26flash_attn_backward_kernelPK6__halfS1_S1_S1_S1_PKfPS_S4_S4_iiiifbE3s_k[5120];
	// demoted variable
	.shared .align 4 .b8 _ZZ26flash_attn_backward_kernelPK6__halfS1_S1_S1_S1_PKfPS_S4_S4_iiiifbE3s_v[5120];
	// demoted variable
	.shared .align 4 .b8 _ZZ26flash_attn_backward_kernelPK6__halfS1_S1_S1_S1_PKfPS_S4_S4_iiiifbE6s_dout[5120];
	// demoted variable
	.shared .align 4 .b8 _ZZ26flash_attn_backward_kernelPK6__halfS1_S1_S1_S1_PKfPS_S4_S4_iiiifbE5s_lse[64];
	// demoted variable
	.shared .align 4 .b8 _ZZ26flash_attn_backward_kernelPK6__halfS1_S1_S1_S1_PKfPS_S4_S4_iiiifbE6s_attn[1024];
	// demoted variable
	.shared .align 4 .b8 _ZZ26flash_attn_backward_kernelPK6__halfS1_S1_S1_S1_PKfPS_S4_S4_iiiifbE3s_D[64];
	// demoted variable
	.shared .align 4 .b8 _ZZ26flash_attn_backward_kernelPK6__halfS1_S1_S1_S1_PKfPS_S4_S4_iiiifbE4s_dS[1024];
	mov.u64 	%SPL, __local_depot1;
	ld.param.u64 	%rd27, [_Z26flash_attn_backward_kernelPK6__halfS1_S1_S1_S1_PKfPS_S4_S4_iiiifb_param_0];
	ld.param.u64 	%rd28, [_Z26flash_attn_backward_kernelPK6__halfS1_S1_S1_S1_PKfPS_S4_S4_iiiifb_param_1];
	ld.param.u64 	%rd29, [_Z26flash_attn_backward_kernelPK6__halfS1_S1_S1_S1_PKfPS_S4_S4_iiiifb_param_4];
	ld.param.u64 	%rd30, [_Z26flash_attn_backward_kernelPK6__halfS1_S1_S1_S1_PKfPS_S4_S4_iiiifb_param_5];
	ld.param.u64 	%rd31, [_Z26flash_attn_backward_kernelPK6__halfS1_S1_S1_S1_PKfPS_S4_S4_iiiifb_param_6];
	ld.param.u64 	%rd25, [_Z26flash_attn_backward_kernelPK6__halfS1_S1_S1_S1_PKfPS_S4_S4_iiiifb_param_7];
	ld.param.u64 	%rd26, [_Z26flash_attn_backward_kernelPK6__halfS1_S1_S1_S1_PKfPS_S4_S4_iiiifb_param_8];
	ld.param.u32 	%r163, [_Z26flash_attn_backward_kernelPK6__halfS1_S1_S1_S1_PKfPS_S4_S4_iiiifb_param_10];
	ld.param.u32 	%r161, [_Z26flash_attn_backward_kernelPK6__halfS1_S1_S1_S1_PKfPS_S4_S4_iiiifb_param_11];
	ld.param.u32 	%r162, [_Z26flash_attn_backward_kernelPK6__halfS1_S1_S1_S1_PKfPS_S4_S4_iiiifb_param_12];
	ld.param.f32 	%f87, [_Z26flash_attn_backward_kernelPK6__halfS1_S1_S1_S1_PKfPS_S4_S4_iiiifb_param_13];
	cvta.to.global.u64 	%rd1, %rd27;
	cvta.to.global.u64 	%rd2, %rd28;
	cvta.to.global.u64 	%rd3, %rd30;
	cvta.to.global.u64 	%rd4, %rd29;
	cvta.to.global.u64 	%rd5, %rd31;
	add.u64 	%rd6, %SPL, 0;
	add.u64 	%rd7, %SPL, 320;
	add.u64 	%rd8, %SPL, 640;
	mov.u32 	%r164, %ctaid.z;
	mov.u32 	%r165, %ctaid.y;
	mov.u32 	%r166, %ctaid.x;
	mov.u32 	%r1, %tid.x;
	mad.lo.s32 	%r167, %r163, %r164, %r165;
	mul.lo.s32 	%r2, %r167, %r161;
	mul.lo.s32 	%r3, %r2, %r162;
	shl.b32 	%r4, %r166, 4;
	add.s32 	%r168, %r4, 16;
	min.s32 	%r5, %r168, %r161;
	sub.s32 	%r6, %r5, %r4;
	setp.lt.s32 	%p2, %r6, 1;
	@%p2 bra 	$L__BB1_143;
	mul.lo.s32 	%r7, %r6, %r162;
	setp.ge.s32 	%p3, %r1, %r7;
	@%p3 bra 	$L__BB1_6;
	not.b32 	%r169, %r1;
	add.s32 	%r8, %r7, %r169;
	and.b32  	%r170, %r8, 768;
	setp.eq.s32 	%p4, %r170, 768;
	mov.u32 	%r409, %r1;
	@%p4 bra 	$L__BB1_5;
	shr.u32 	%r172, %r8, 8;
	add.s32 	%r173, %r172, 1;
	and.b32  	%r9, %r173, 3;
	mov.b32 	%r408, 0;
	mov.u32 	%r181, _ZZ26flash_attn_backward_kernelPK6__halfS1_S1_S1_S1_PKfPS_S4_S4_iiiifbE3s_q;
	mov.u32 	%r409, %r1;
$L__BB1_4:
	.pragma "nounroll";
	div.s32 	%r174, %r409, %r162;
	mul.lo.s32 	%r175, %r174, %r162;
	sub.s32 	%r176, %r409, %r175;
	add.s32 	%r177, %r4, %r174;
	add.s32 	%r178, %r176, %r3;
	mad.lo.s32 	%r179, %r177, %r162, %r178;
	mul.wide.s32 	%rd35, %r179, 2;
	add.s64 	%rd36, %rd2, %rd35;
	ld.global.nc.u16 	%rs2, [%rd36];
	// begin inline asm
	{  cvt.f32.f16 %f88, %rs2;}

	// end inline asm
	mul.lo.s32 	%r180, %r174, 320;
	add.s32 	%r182, %r181, %r180;
	shl.b32 	%r183, %r176, 2;
	add.s32 	%r184, %r182, %r183;
	st.shared.f32 	[%r184], %f88;
	add.s64 	%rd37, %rd1, %rd35;
	ld.global.nc.u16 	%rs3, [%rd37];
	// begin inline asm
	{  cvt.f32.f16 %f89, %rs3;}

	// end inline asm
	mov.u32 	%r185, _ZZ26flash_attn_backward_kernelPK6__halfS1_S1_S1_S1_PKfPS_S4_S4_iiiifbE6s_dout;
	add.s32 	%r186, %r185, %r180;
	add.s32 	%r187, %r186, %r183;
	st.shared.f32 	[%r187], %f89;
	add.s32 	%r409, %r409, 256;
	add.s32 	%r408, %r408, 1;
	setp.ne.s32 	%p5, %r408, %r9;
	@%p5 bra 	$L__BB1_4;
$L__BB1_5:
	setp.lt.u32 	%p6, %r8, 768;
	@%p6 bra 	$L__BB1_6;
	bra.uni 	$L__BB1_144;
$L__BB1_6:
	setp.ge.u32 	%p8, %r1, %r6;
	@%p8 bra 	$L__BB1_12;
	add.s32 	%r15, %r2, %r4;
	not.b32 	%r241, %r1;
	add.s32 	%r242, %r5, %r241;
	sub.s32 	%r16, %r242, %r4;
	and.b32  	%r243, %r16, 768;
	setp.eq.s32 	%p9, %r243, 768;
	mov.u32 	%r412, %r1;
	@%p9 bra 	$L__BB1_10;
	shr.u32 	%r245, %r16, 8;
	add.s32 	%r246, %r245, 1;
	and.b32  	%r17, %r246, 3;
	mov.b32 	%r411, 0;
	mov.u32 	%r412, %r1;
$L__BB1_9:
	.pragma "nounroll";
	add.s32 	%r247, %r15, %r412;
	mul.wide.s32 	%rd50, %r247, 4;
	add.s64 	%rd51, %rd3, %rd50;
	ld.global.nc.f32 	%f98, [%rd51];
	shl.b32 	%r248, %r412, 2;
	mov.u32 	%r249, _ZZ26flash_attn_backward_kernelPK6__halfS1_S1_S1_S1_PKfPS_S4_S4_iiiifbE5s_lse;
	add.s32 	%r250, %r249, %r248;
	st.shared.f32 	[%r250], %f98;
	add.s32 	%r412, %r412, 256;
	add.s32 	%r411, %r411, 1;
	setp.ne.s32 	%p10, %r411, %r17;
	@%p10 bra 	$L__BB1_9;
$L__BB1_10:
	setp.lt.u32 	%p11, %r16, 768;
	@%p11 bra 	$L__BB1_12;
$L__BB1_11:
	add.s32 	%r251, %r15, %r412;
	mul.wide.s32 	%rd52, %r251, 4;
	add.s64 	%rd53, %rd3, %rd52;
	ld.global.nc.f32 	%f99, [%rd53];
	shl.b32 	%r252, %r412, 2;
	mov.u32 	%r253, _ZZ26flash_attn_backward_kernelPK6__halfS1_S1_S1_S1_PKfPS_S4_S4_iiiifbE5s_lse;
	add.s32 	%r254, %r253, %r252;
	st.shared.f32 	[%r254], %f99;
	ld.global.nc.f32 	%f100, [%rd53+1024];
	st.shared.f32 	[%r254+1024], %f100;
	ld.global.nc.f32 	%f101, [%rd53+2048];
	st.shared.f32 	[%r254+2048], %f101;
	ld.global.nc.f32 	%f102, [%rd53+3072];
	st.shared.f32 	[%r254+3072], %f102;
	add.s32 	%r412, %r412, 1024;
	setp.lt.s32 	%p12, %r412, %r6;
	@%p12 bra 	$L__BB1_11;
$L__BB1_12:
	bar.sync 	0;
	mov.f32 	%f103, 0f00000000;
	st.local.v4.f32 	[%rd6], {%f103, %f103, %f103, %f103};
	st.local.v4.f32 	[%rd6+16], {%f103, %f103, %f103, %f103};
	st.local.v4.f32 	[%rd6+32], {%f103, %f103, %f103, %f103};
	st.local.v4.f32 	[%rd6+48], {%f103, %f103, %f103, %f103};
	st.local.v4.f32 	[%rd6+64], {%f103, %f103, %f103, %f103};
	st.local.v4.f32 	[%rd6+80], {%f103, %f103, %f103, %f103};
	st.local.v4.f32 	[%rd6+96], {%f103, %f103, %f103, %f103};
	st.local.v4.f32 	[%rd6+112], {%f103, %f103, %f103, %f103};
	st.local.v4.f32 	[%rd6+128], {%f103, %f103, %f103, %f103};
	st.local.v4.f32 	[%rd6+144], {%f103, %f103, %f103, %f103};
	st.local.v4.f32 	[%rd6+160], {%f103, %f103, %f103, %f103};
	st.local.v4.f32 	[%rd6+176], {%f103, %f103, %f103, %f103};
	st.local.v4.f32 	[%rd6+192], {%f103, %f103, %f103, %f103};
	st.local.v4.f32 	[%rd6+208], {%f103, %f103, %f103, %f103};
	st.local.v4.f32 	[%rd6+224], {%f103, %f103, %f103, %f103};
	st.local.v4.f32 	[%rd6+240], {%f103, %f103, %f103, %f103};
	st.local.v4.f32 	[%rd6+256], {%f103, %f103, %f103, %f103};
	st.local.v4.f32 	[%rd6+272], {%f103, %f103, %f103, %f103};
	st.local.v4.f32 	[%rd6+288], {%f103, %f103, %f103, %f103};
	st.local.v4.f32 	[%rd6+304], {%f103, %f103, %f103, %f103};
	setp.lt.s32 	%p13, %r161, 1;
	@%p13 bra 	$L__BB1_129;
	setp.lt.u32 	%p14, %r1, %r6;
	setp.gt.s32 	%p15, %r162, 0;
	add.s32 	%r256, %r4, %r1;
	mad.lo.s32 	%r27, %r162, %r256, %r3;
	and.pred  	%p1, %p14, %p15;
	shl.b32 	%r257, %r1, 6;
	mov.u32 	%r258, _ZZ26flash_attn_backward_kernelPK6__halfS1_S1_S1_S1_PKfPS_S4_S4_iiiifbE4s_dS;
	add.s32 	%r28, %r258, %r257;
	mad.lo.s32 	%r29, %r1, -60, %r28;
	shl.b32 	%r259, %r1, 2;
	mov.u32 	%r260, _ZZ26flash_attn_backward_kernelPK6__halfS1_S1_S1_S1_PKfPS_S4_S4_iiiifbE6s_attn;
	add.s32 	%r30, %r260, %r259;
	add.s32 	%r31, %r162, -1;
	and.b32  	%r32, %r162, 15;
	and.b32  	%r33, %r162, 7;
	and.b32  	%r34, %r5, 15;
	and.b32  	%r35, %r5, 7;
	and.b32  	%r36, %r162, 2147483632;
	and.b32  	%r37, %r162, 3;
	and.b32  	%r38, %r6, 2147483632;
	and.b32  	%r39, %r5, 3;
	mov.b32 	%r415, 0;
	not.pred 	%p53, %p1;
	mov.u32 	%r416, %r415;
$L__BB1_14:
	mov.u32 	%r41, %r416;
	add.s32 	%r416, %r41, 16;
	min.s32 	%r43, %r161, %r416;
	and.b32  	%r44, %r43, 7;
	and.b32  	%r45, %r43, 15;
	sub.s32 	%r46, %r43, %r41;
	mul.lo.s32 	%r47, %r46, %r162;
	setp.ge.s32 	%p16, %r1, %r47;
	@%p16 bra 	$L__BB1_17;
	mov.u32 	%r417, %r1;
$L__BB1_16:
	ld.param.u64 	%rd182, [_Z26flash_attn_backward_kernelPK6__halfS1_S1_S1_S1_PKfPS_S4_S4_iiiifb_param_3];
	ld.param.u64 	%rd181, [_Z26flash_attn_backward_kernelPK6__halfS1_S1_S1_S1_PKfPS_S4_S4_iiiifb_param_2];
	div.s32 	%r261, %r417, %r162;
	mul.lo.s32 	%r262, %r261, %r162;
	sub.s32 	%r263, %r417, %r262;
	add.s32 	%r264, %r261, %r41;
	add.s32 	%r265, %r263, %r3;
	mad.lo.s32 	%r266, %r264, %r162, %r265;
	cvta.to.global.u64 	%rd54, %rd181;
	mul.wide.s32 	%rd55, %r266, 2;
	add.s64 	%rd56, %rd54, %rd55;
	ld.global.nc.u16 	%rs12, [%rd56];
	// begin inline asm
	{  cvt.f32.f16 %f104, %rs12;}

	// end inline asm
	mul.lo.s32 	%r267, %r261, 320;
	mov.u32 	%r268, _ZZ26flash_attn_backward_kernelPK6__halfS1_S1_S1_S1_PKfPS_S4_S4_iiiifbE3s_k;
	add.s32 	%r269, %r268, %r267;
	shl.b32 	%r270, %r263, 2;
	add.s32 	%r271, %r269, %r270;
	st.shared.f32 	[%r271], %f104;
	cvta.to.global.u64 	%rd57, %rd182;
	add.s64 	%rd58, %rd57, %rd55;
	ld.global.nc.u16 	%rs13, [%rd58];
	// begin inline asm
	{  cvt.f32.f16 %f105, %rs13;}

	// end inline asm
	mov.u32 	%r272, _ZZ26flash_attn_backward_kernelPK6__halfS1_S1_S1_S1_PKfPS_S4_S4_iiiifbE3s_v;
	add.s32 	%r273, %r272, %r267;
	add.s32 	%r274, %r273, %r270;
	st.shared.f32 	[%r274], %f105;
	add.s32 	%r417, %r417, 256;
	setp.lt.s32 	%p17, %r417, %r47;
	@%p17 bra 	$L__BB1_16;
$L__BB1_17:
	add.s32 	%r50, %r32, -1;
	add.s32 	%r51, %r33, -1;
	bar.sync 	0;
	mul.lo.s32 	%r52, %r46, %r6;
	setp.ge.s32 	%p18, %r1, %r52;
	@%p18 bra 	$L__BB1_33;
	setp.lt.s32 	%p19, %r162, 1;
	div.s32 	%r53, %r1, %r46;
	mul.lo.s32 	%r275, %r53, %r46;
	sub.s32 	%r54, %r1, %r275;
	mov.f32 	%f781, 0f00000000;
	@%p19 bra 	$L__BB1_32;
	setp.lt.u32 	%p20, %r31, 15;
	mov.u32 	%r277, _ZZ26flash_attn_backward_kernelPK6__halfS1_S1_S1_S1_PKfPS_S4_S4_iiiifbE3s_q;
	mad.lo.s32 	%r55, %r53, 320, %r277;
	mov.u32 	%r278, _ZZ26flash_attn_backward_kernelPK6__halfS1_S1_S1_S1_PKfPS_S4_S4_iiiifbE3s_k;
	mad.lo.s32 	%r56, %r54, 320, %r278;
	mov.f32 	%f781, 0f00000000;
	mov.b32 	%r420, 0;
	@%p20 bra 	$L__BB1_22;
	mov.f32 	%f781, 0f00000000;
	mov.b32 	%r418, 0;
$L__BB1_21:
	.pragma "nounroll";
	shl.b32 	%r280, %r418, 2;
	add.s32 	%r281, %r55, %r280;
	ld.shared.f32 	%f110, [%r281];
	add.s32 	%r282, %r56, %r280;
	ld.shared.f32 	%f111, [%r282];
	fma.rn.f32 	%f112, %f110, %f111, %f781;
	ld.shared.f32 	%f113, [%r281+4];
	ld.shared.f32 	%f114, [%r282+4];
	fma.rn.f32 	%f115, %f113, %f114, %f112;
	ld.shared.f32 	%f116, [%r281+8];
	ld.shared.f32 	%f117, [%r282+8];
	fma.rn.f32 	%f118, %f116, %f117, %f115;
	ld.shared.f32 	%f119, [%r281+12];
	ld.shared.f32 	%f120, [%r282+12];
	fma.rn.f32 	%f121, %f119, %f120, %f118;
	ld.shared.f32 	%f122, [%r281+16];
	ld.shared.f32 	%f123, [%r282+16];
	fma.rn.f32 	%f124, %f122, %f123, %f121;
	ld.shared.f32 	%f125, [%r281+20];
	ld.shared.f32 	%f126, [%r282+20];
	fma.rn.f32 	%f127, %f125, %f126, %f124;
	ld.shared.f32 	%f128, [%r281+24];
	ld.shared.f32 	%f129, [%r282+24];
	fma.rn.f32 	%f130, %f128, %f129, %f127;
	ld.shared.f32 	%f131, [%r281+28];
	ld.shared.f32 	%f132, [%r282+28];
	fma.rn.f32 	%f133, %f131, %f132, %f130;
	ld.shared.f32 	%f134, [%r281+32];
	ld.shared.f32 	%f135, [%r282+32];
	fma.rn.f32 	%f136, %f134, %f135, %f133;
	ld.shared.f32 	%f137, [%r281+36];
	ld.shared.f32 	%f138, [%r282+36];
	fma.rn.f32 	%f139, %f137, %f138, %f136;
	ld.shared.f32 	%f140, [%r281+40];
	ld.shared.f32 	%f141, [%r282+40];
	fma.rn.f32 	%f142, %f140, %f141, %f139;
	ld.shared.f32 	%f143, [%r281+44];
	ld.shared.f32 	%f144, [%r282+44];
	fma.rn.f32 	%f145, %f143, %f144, %f142;
	ld.shared.f32 	%f146, [%r281+48];
	ld.shared.f32 	%f147, [%r282+48];
	fma.rn.f32 	%f148, %f146, %f147, %f145;
	ld.shared.f32 	%f149, [%r281+52];
	ld.shared.f32 	%f150, [%r282+52];
	fma.rn.f32 	%f151, %f149, %f150, %f148;
	ld.shared.f32 	%f152, [%r281+56];
	ld.shared.f32 	%f153, [%r282+56];
	fma.rn.f32 	%f154, %f152, %f153, %f151;
	ld.shared.f32 	%f155, [%r281+60];
	ld.shared.f32 	%f156, [%r282+60];
	fma.rn.f32 	%f781, %f155, %f156, %f154;
	add.s32 	%r418, %r418, 16;
	setp.ne.s32 	%p21, %r418, %r36;
	mov.u32 	%r420, %r36;
	@%p21 bra 	$L__BB1_21;
$L__BB1_22:
	setp.eq.s32 	%p22, %r32, 0;
	@%p22 bra 	$L__BB1_32;
	setp.lt.u32 	%p23, %r50, 7;
	@%p23 bra 	$L__BB1_25;
	shl.b32 	%r283, %r420, 2;
	add.s32 	%r284, %r55, %r283;
	ld.shared.f32 	%f158, [%r284];
	add.s32 	%r285, %r56, %r283;
	ld.shared.f32 	%f159, [%r285];
	fma.rn.f32 	%f160, %f158, %f159, %f781;
	ld.shared.f32 	%f161, [%r284+4];
	ld.shared.f32 	%f162, [%r285+4];
	fma.rn.f32 	%f163, %f161, %f162, %f160;
	ld.shared.f32 	%f164, [%r284+8];
	ld.shared.f32 	%f165, [%r285+8];
	fma.rn.f32 	%f166, %f164, %f165, %f163;
	ld.shared.f32 	%f167, [%r284+12];
	ld.shared.f32 	%f168, [%r285+12];
	fma.rn.f32 	%f169, %f167, %f168, %f166;
	ld.shared.f32 	%f170, [%r284+16];
	ld.shared.f32 	%f171, [%r285+16];
	fma.rn.f32 	%f172, %f170, %f171, %f169;
	ld.shared.f32 	%f173, [%r284+20];
	ld.shared.f32 	%f174, [%r285+20];
	fma.rn.f32 	%f175, %f173, %f174, %f172;
	ld.shared.f32 	%f176, [%r284+24];
	ld.shared.f32 	%f177, [%r285+24];
	fma.rn.f32 	%f178, %f176, %f177, %f175;
	ld.shared.f32 	%f179, [%r284+28];
	ld.shared.f32 	%f180, [%r285+28];
	fma.rn.f32 	%f781, %f179, %f180, %f178;
	add.s32 	%r420, %r420, 8;
$L__BB1_25:
	setp.eq.s32 	%p24, %r33, 0;
	@%p24 bra 	$L__BB1_32;
	setp.lt.u32 	%p25, %r51, 3;
	@%p25 bra 	$L__BB1_28;
	shl.b32 	%r286, %r420, 2;
	add.s32 	%r287, %r55, %r286;
	ld.shared.f32 	%f182, [%r287];
	add.s32 	%r288, %r56, %r286;
	ld.shared.f32 	%f183, [%r288];
	fma.rn.f32 	%f184, %f182, %f183, %f781;
	ld.shared.f32 	%f185, [%r287+4];
	ld.shared.f32 	%f186, [%r288+4];
	fma.rn.f32 	%f187, %f185, %f186, %f184;
	ld.shared.f32 	%f188, [%r287+8];
	ld.shared.f32 	%f189, [%r288+8];
	fma.rn.f32 	%f190, %f188, %f189, %f187;
	ld.shared.f32 	%f191, [%r287+12];
	ld.shared.f32 	%f192, [%r288+12];
	fma.rn.f32 	%f781, %f191, %f192, %f190;
	add.s32 	%r420, %r420, 4;
$L__BB1_28:
	setp.eq.s32 	%p26, %r37, 0;
	@%p26 bra 	$L__BB1_32;
	setp.eq.s32 	%p27, %r37, 1;
	shl.b32 	%r289, %r420, 2;
	add.s32 	%r64, %r55, %r289;
	ld.shared.f32 	%f193, [%r64];
	add.s32 	%r65, %r56, %r289;
	ld.shared.f32 	%f194, [%r65];
	fma.rn.f32 	%f781, %f193, %f194, %f781;
	@%p27 bra 	$L__BB1_32;
	setp.eq.s32 	%p28, %r37, 2;
	ld.shared.f32 	%f195, [%r64+4];
	ld.shared.f32 	%f196, [%r65+4];
	fma.rn.f32 	%f781, %f195, %f196, %f781;
	@%p28 bra 	$L__BB1_32;
	ld.shared.f32 	%f197, [%r64+8];
	ld.shared.f32 	%f198, [%r65+8];
	fma.rn.f32 	%f781, %f197, %f198, %f781;
$L__BB1_32:
	ld.param.s8 	%rs260, [_Z26flash_attn_backward_kernelPK6__halfS1_S1_S1_S1_PKfPS_S4_S4_iiiifb_param_14];
	setp.ne.s16 	%p29, %rs260, 0;
	mul.f32 	%f199, %f87, %f781;
	add.s32 	%r291, %r4, %r53;
	add.s32 	%r292, %r54, %r41;
	setp.gt.s32 	%p30, %r292, %r291;
	selp.f32 	%f200, 0fFF800000, %f199, %p30;
	selp.f32 	%f201, %f200, %f199, %p29;
	shl.b32 	%r293, %r53, 2;
	mov.u32 	%r294, _ZZ26flash_attn_backward_kernelPK6__halfS1_S1_S1_S1_PKfPS_S4_S4_iiiifbE5s_lse;
	add.s32 	%r295, %r294, %r293;
	ld.shared.f32 	%f202, [%r295];
	sub.f32 	%f203, %f201, %f202;
	fma.rn.f32 	%f204, %f203, 0f3BBB989D, 0f3F000000;
	cvt.sat.f32.f32 	%f205, %f204;
	mov.f32 	%f206, 0f4B400001;
	mov.f32 	%f207, 0f437C0000;
	fma.rm.f32 	%f208, %f205, %f207, %f206;
	add.f32 	%f209, %f208, 0fCB40007F;
	neg.f32 	%f210, %f209;
	fma.rn.f32 	%f211, %f203, 0f3FB8AA3B, %f210;
	fma.rn.f32 	%f212, %f203, 0f32A57060, %f211;
	mov.b32 	%r296, %f208;
	shl.b32 	%r297, %r296, 23;
	mov.b32 	%f213, %r297;
	ex2.approx.ftz.f32 	%f214, %f212;
	mul.f32 	%f215, %f214, %f213;
	shl.b32 	%r298, %r53, 6;
	mov.u32 	%r299, _ZZ26flash_attn_backward_kernelPK6__halfS1_S1_S1_S1_PKfPS_S4_S4_iiiifbE6s_attn;
	add.s32 	%r300, %r299, %r298;
	shl.b32 	%r301, %r54, 2;
	add.s32 	%r302, %r300, %r301;
	st.shared.f32 	[%r302], %f215;
$L__BB1_33:
	setp.ge.u32 	%p31, %r1, %r6;
	bar.sync 	0;
	@%p31 bra 	$L__BB1_49;
	setp.lt.s32 	%p32, %r162, 1;
	mov.f32 	%f789, 0f00000000;
	@%p32 bra 	$L__BB1_48;
	mov.u32 	%r304, _ZZ26flash_attn_backward_kernelPK6__halfS1_S1_S1_S1_PKfPS_S4_S4_iiiifbE6s_dout;
	mad.lo.s32 	%r66, %r1, 320, %r304;
	setp.lt.u32 	%p33, %r31, 15;
	mov.f32 	%f789, 0f00000000;
	mov.b32 	%r424, 0;
	@%p33 bra 	$L__BB1_38;
	mov.f32 	%f789, 0f00000000;
	mov.b32 	%r422, 0;
$L__BB1_37:
	.pragma "nounroll";
	shl.b32 	%r306, %r422, 2;
	add.s32 	%r307, %r66, %r306;
	ld.shared.f32 	%f236, [%r307];
	add.s32 	%r308, %r27, %r422;
	mul.wide.s32 	%rd59, %r308, 2;
	add.s64 	%rd60, %rd4, %rd59;
	ld.global.nc.u16 	%rs14, [%rd60];
	// begin inline asm
	{  cvt.f32.f16 %f220, %rs14;}

	// end inline asm
	fma.rn.f32 	%f237, %f236, %f220, %f789;
	ld.shared.f32 	%f238, [%r307+4];
	ld.global.nc.u16 	%rs15, [%rd60+2];
	// begin inline asm
	{  cvt.f32.f16 %f221, %rs15;}

	// end inline asm
	fma.rn.f32 	%f239, %f238, %f221, %f237;
	ld.shared.f32 	%f240, [%r307+8];
	ld.global.nc.u16 	%rs16, [%rd60+4];
	// begin inline asm
	{  cvt.f32.f16 %f222, %rs16;}

	// end inline asm
	fma.rn.f32 	%f241, %f240, %f222, %f239;
	ld.shared.f32 	%f242, [%r307+12];
	ld.global.nc.u16 	%rs17, [%rd60+6];
	// begin inline asm
	{  cvt.f32.f16 %f223, %rs17;}

	// end inline asm
	fma.rn.f32 	%f243, %f242, %f223, %f241;
	ld.shared.f32 	%f244, [%r307+16];
	ld.global.nc.u16 	%rs18, [%rd60+8];
	// begin inline asm
	{  cvt.f32.f16 %f224, %rs18;}

	// end inline asm
	fma.rn.f32 	%f245, %f244, %f224, %f243;
	ld.shared.f32 	%f246, [%r307+20];
	ld.global.nc.u16 	%rs19, [%rd60+10];
	// begin inline asm
	{  cvt.f32.f16 %f225, %rs19;}

	// end inline asm
	fma.rn.f32 	%f247, %f246, %f225, %f245;
	ld.shared.f32 	%f248, [%r307+24];
	ld.global.nc.u16 	%rs20, [%rd60+12];
	// begin inline asm
	{  cvt.f32.f16 %f226, %rs20;}

	// end inline asm
	fma.rn.f32 	%f249, %f248, %f226, %f247;
	ld.shared.f32 	%f250, [%r307+28];
	ld.global.nc.u16 	%rs21, [%rd60+14];
	// begin inline asm
	{  cvt.f32.f16 %f227, %rs21;}

	// end inline asm
	fma.rn.f32 	%f251, %f250, %f227, %f249;
	ld.shared.f32 	%f252, [%r307+32];
	ld.global.nc.u16 	%rs22, [%rd60+16];
	// begin inline asm
	{  cvt.f32.f16 %f228, %rs22;}

	// end inline asm
	fma.rn.f32 	%f253, %f252, %f228, %f251;
	ld.shared.f32 	%f254, [%r307+36];
	ld.global.nc.u16 	%rs23, [%rd60+18];
	// begin inline asm
	{  cvt.f32.f16 %f229, %rs23;}

	// end inline asm
	fma.rn.f32 	%f255, %f254, %f229, %f253;
	ld.shared.f32 	%f256, [%r307+40];
	ld.global.nc.u16 	%rs24, [%rd60+20];
	// begin inline asm
	{  cvt.f32.f16 %f230, %rs24;}

	// end inline asm
	fma.rn.f32 	%f257, %f256, %f230, %f255;
	ld.shared.f32 	%f258, [%r307+44];
	ld.global.nc.u16 	%rs25, [%rd60+22];
	// begin inline asm
	{  cvt.f32.f16 %f231, %rs25;}

	// end inline asm
	fma.rn.f32 	%f259, %f258, %f231, %f257;
	ld.shared.f32 	%f260, [%r307+48];
	ld.global.nc.u16 	%rs26, [%rd60+24];
	// begin inline asm
	{  cvt.f32.f16 %f232, %rs26;}

	// end inline asm
	fma.rn.f32 	%f261, %f260, %f232, %f259;
	ld.shared.f32 	%f262, [%r307+52];
	ld.global.nc.u16 	%rs27, [%rd60+26];
	// begin inline asm
	{  cvt.f32.f16 %f233, %rs27;}

	// end inline asm
	fma.rn.f32 	%f263, %f262, %f233, %f261;
	ld.shared.f32 	%f264, [%r307+56];
	ld.global.nc.u16 	%rs28, [%rd60+28];
	// begin inline asm
	{  cvt.f32.f16 %f234, %rs28;}

	// end inline asm
	fma.rn.f32 	%f265, %f264, %f234, %f263;
	ld.shared.f32 	%f266, [%r307+60];
	ld.global.nc.u16 	%rs29, [%rd60+30];
	// begin inline asm
	{  cvt.f32.f16 %f235, %rs29;}

	// end inline asm
	fma.rn.f32 	%f789, %f266, %f235, %f265;
	add.s32 	%r422, %r422, 16;
	setp.ne.s32 	%p34, %r422, %r36;
	mov.u32 	%r424, %r36;
	@%p34 bra 	$L__BB1_37;
$L__BB1_38:
	setp.eq.s32 	%p35, %r32, 0;
	@%p35 bra 	$L__BB1_48;
	setp.lt.u32 	%p36, %r50, 7;
	@%p36 bra 	$L__BB1_41;
	shl.b32 	%r309, %r424, 2;
	add.s32 	%r310, %r66, %r309;
	ld.shared.f32 	%f276, [%r310];
	add.s32 	%r311, %r27, %r424;
	mul.wide.s32 	%rd61, %r311, 2;
	add.s64 	%rd62, %rd4, %rd61;
	ld.global.nc.u16 	%rs30, [%rd62];
	// begin inline asm
	{  cvt.f32.f16 %f268, %rs30;}

	// end inline asm
	fma.rn.f32 	%f277, %f276, %f268, %f789;
	ld.shared.f32 	%f278, [%r310+4];
	ld.global.nc.u16 	%rs31, [%rd62+2];
	// begin inline asm
	{  cvt.f32.f16 %f269, %rs31;}

	// end inline asm
	fma.rn.f32 	%f279, %f278, %f269, %f277;
	ld.shared.f32 	%f280, [%r310+8];
	ld.global.nc.u16 	%rs32, [%rd62+4];
	// begin inline asm
	{  cvt.f32.f16 %f270, %rs32;}

	// end inline asm
	fma.rn.f32 	%f281, %f280, %f270, %f279;
	ld.shared.f32 	%f282, [%r310+12];
	ld.global.nc.u16 	%rs33, [%rd62+6];
	// begin inline asm
	{  cvt.f32.f16 %f271, %rs33;}

	// end inline asm
	fma.rn.f32 	%f283, %f282, %f271, %f281;
	ld.shared.f32 	%f284, [%r310+16];
	ld.global.nc.u16 	%rs34, [%rd62+8];
	// begin inline asm
	{  cvt.f32.f16 %f272, %rs34;}

	// end inline asm
	fma.rn.f32 	%f285, %f284, %f272, %f283;
	ld.shared.f32 	%f286, [%r310+20];
	ld.global.nc.u16 	%rs35, [%rd62+10];
	// begin inline asm
	{  cvt.f32.f16 %f273, %rs35;}

	// end inline asm
	fma.rn.f32 	%f287, %f286, %f273, %f285;
	ld.shared.f32 	%f288, [%r310+24];
	ld.global.nc.u16 	%rs36, [%rd62+12];
	// begin inline asm
	{  cvt.f32.f16 %f274, %rs36;}

	// end inline asm
	fma.rn.f32 	%f289, %f288, %f274, %f287;
	ld.shared.f32 	%f290, [%r310+28];
	ld.global.nc.u16 	%rs37, [%rd62+14];
	// begin inline asm
	{  cvt.f32.f16 %f275, %rs37;}

	// end inline asm
	fma.rn.f32 	%f789, %f290, %f275, %f289;
	add.s32 	%r424, %r424, 8;
$L__BB1_41:
	setp.eq.s32 	%p37, %r33, 0;
	@%p37 bra 	$L__BB1_48;
	setp.lt.u32 	%p38, %r51, 3;
	@%p38 bra 	$L__BB1_44;
	shl.b32 	%r312, %r424, 2;
	add.s32 	%r313, %r66, %r312;
	ld.shared.f32 	%f296, [%r313];
	add.s32 	%r314, %r27, %r424;
	mul.wide.s32 	%rd63, %r314, 2;
	add.s64 	%rd64, %rd4, %rd63;
	ld.global.nc.u16 	%rs38, [%rd64];
	// begin inline asm
	{  cvt.f32.f16 %f292, %rs38;}

	// end inline asm
	fma.rn.f32 	%f297, %f296, %f292, %f789;
	ld.shared.f32 	%f298, [%r313+4];
	ld.global.nc.u16 	%rs39, [%rd64+2];
	// begin inline asm
	{  cvt.f32.f16 %f293, %rs39;}

	// end inline asm
	fma.rn.f32 	%f299, %f298, %f293, %f297;
	ld.shared.f32 	%f300, [%r313+8];
	ld.global.nc.u16 	%rs40, [%rd64+4];
	// begin inline asm
	{  cvt.f32.f16 %f294, %rs40;}

	// end inline asm
	fma.rn.f32 	%f301, %f300, %f294, %f299;
	ld.shared.f32 	%f302, [%r313+12];
	ld.global.nc.u16 	%rs41, [%rd64+6];
	// begin inline asm
	{  cvt.f32.f16 %f295, %rs41;}

	// end inline asm
	fma.rn.f32 	%f789, %f302, %f295, %f301;
	add.s32 	%r424, %r424, 4;
$L__BB1_44:
	setp.eq.s32 	%p39, %r37, 0;
	@%p39 bra 	$L__BB1_48;
	setp.eq.s32 	%p40, %r37, 1;
	shl.b32 	%r315, %r424, 2;
	add.s32 	%r74, %r66, %r315;
	ld.shared.f32 	%f304, [%r74];
	add.s32 	%r316, %r27, %r424;
	mul.wide.s32 	%rd65, %r316, 2;
	add.s64 	%rd9, %rd4, %rd65;
	ld.global.nc.u16 	%rs42, [%rd9];
	// begin inline asm
	{  cvt.f32.f16 %f303, %rs42;}

	// end inline asm
	fma.rn.f32 	%f789, %f304, %f303, %f789;
	@%p40 bra 	$L__BB1_48;
	setp.eq.s32 	%p41, %r37, 2;
	ld.shared.f32 	%f306, [%r74+4];
	ld.global.nc.u16 	%rs43, [%rd9+2];
	// begin inline asm
	{  cvt.f32.f16 %f305, %rs43;}

	// end inline asm
	fma.rn.f32 	%f789, %f306, %f305, %f789;
	@%p41 bra 	$L__BB1_48;
	ld.shared.f32 	%f308, [%r74+8];
	ld.global.nc.u16 	%rs44, [%rd9+4];
	// begin inline asm
	{  cvt.f32.f16 %f307, %rs44;}

	// end inline asm
	fma.rn.f32 	%f789, %f308, %f307, %f789;
$L__BB1_48:
	shl.b32 	%r317, %r1, 2;
	mov.u32 	%r318, _ZZ26flash_attn_backward_kernelPK6__halfS1_S1_S1_S1_PKfPS_S4_S4_iiiifbE3s_D;
	add.s32 	%r319, %r318, %r317;
	st.shared.f32 	[%r319], %f789;
$L__BB1_49:
	bar.sync 	0;
	@%p18 bra 	$L__BB1_65;
	setp.lt.s32 	%p43, %r162, 1;
	div.s32 	%r75, %r1, %r46;
	mul.lo.s32 	%r320, %r75, %r46;
	sub.s32 	%r76, %r1, %r320;
	mov.f32 	%f797, 0f00000000;
	@%p43 bra 	$L__BB1_64;
	setp.lt.u32 	%p44, %r31, 15;
	mov.u32 	%r322, _ZZ26flash_attn_backward_kernelPK6__halfS1_S1_S1_S1_PKfPS_S4_S4_iiiifbE6s_dout;
	mad.lo.s32 	%r77, %r75, 320, %r322;
	mov.u32 	%r323, _ZZ26flash_attn_backward_kernelPK6__halfS1_S1_S1_S1_PKfPS_S4_S4_iiiifbE3s_v;
	mad.lo.s32 	%r78, %r76, 320, %r323;
	mov.f32 	%f797, 0f00000000;
	mov.b32 	%r428, 0;
	@%p44 bra 	$L__BB1_54;
	mov.f32 	%f797, 0f00000000;
	mov.b32 	%r426, 0;
$L__BB1_53:
	.pragma "nounroll";
	shl.b32 	%r325, %r426, 2;
	add.s32 	%r326, %r77, %r325;
	ld.shared.f32 	%f313, [%r326];
	add.s32 	%r327, %r78, %r325;
	ld.shared.f32 	%f314, [%r327];
	fma.rn.f32 	%f315, %f313, %f314, %f797;
	ld.shared.f32 	%f316, [%r326+4];
	ld.shared.f32 	%f317, [%r327+4];
	fma.rn.f32 	%f318, %f316, %f317, %f315;
	ld.shared.f32 	%f319, [%r326+8];
	ld.shared.f32 	%f320, [%r327+8];
	fma.rn.f32 	%f321, %f319, %f320, %f318;
	ld.shared.f32 	%f322, [%r326+12];
	ld.shared.f32 	%f323, [%r327+12];
	fma.rn.f32 	%f324, %f322, %f323, %f321;
	ld.shared.f32 	%f325, [%r326+16];
	ld.shared.f32 	%f326, [%r327+16];
	fma.rn.f32 	%f327, %f325, %f326, %f324;
	ld.shared.f32 	%f328, [%r326+20];
	ld.shared.f32 	%f329, [%r327+20];
	fma.rn.f32 	%f330, %f328, %f329, %f327;
	ld.shared.f32 	%f331, [%r326+24];
	ld.shared.f32 	%f332, [%r327+24];
	fma.rn.f32 	%f333, %f331, %f332, %f330;
	ld.shared.f32 	%f334, [%r326+28];
	ld.shared.f32 	%f335, [%r327+28];
	fma.rn.f32 	%f336, %f334, %f335, %f333;
	ld.shared.f32 	%f337, [%r326+32];
	ld.shared.f32 	%f338, [%r327+32];
	fma.rn.f32 	%f339, %f337, %f338, %f336;
	ld.shared.f32 	%f340, [%r326+36];
	ld.shared.f32 	%f341, [%r327+36];
	fma.rn.f32 	%f342, %f340, %f341, %f339;
	ld.shared.f32 	%f343, [%r326+40];
	ld.shared.f32 	%f344, [%r327+40];
	fma.rn.f32 	%f345, %f343, %f344, %f342;
	ld.shared.f32 	%f346, [%r326+44];
	ld.shared.f32 	%f347, [%r327+44];
	fma.rn.f32 	%f348, %f346, %f347, %f345;
	ld.shared.f32 	%f349, [%r326+48];
	ld.shared.f32 	%f350, [%r327+48];
	fma.rn.f32 	%f351, %f349, %f350, %f348;
	ld.shared.f32 	%f352, [%r326+52];
	ld.shared.f32 	%f353, [%r327+52];
	fma.rn.f32 	%f354, %f352, %f353, %f351;
	ld.shared.f32 	%f355, [%r326+56];
	ld.shared.f32 	%f356, [%r327+56];
	fma.rn.f32 	%f357, %f355, %f356, %f354;
	ld.shared.f32 	%f358, [%r326+60];
	ld.shared.f32 	%f359, [%r327+60];
	fma.rn.f32 	%f797, %f358, %f359, %f357;
	add.s32 	%r426, %r426, 16;
	setp.ne.s32 	%p45, %r426, %r36;
	mov.u32 	%r428, %r36;
	@%p45 bra 	$L__BB1_53;
$L__BB1_54:
	setp.eq.s32 	%p46, %r32, 0;
	@%p46 bra 	$L__BB1_64;
	setp.lt.u32 	%p47, %r50, 7;
	@%p47 bra 	$L__BB1_57;
	shl.b32 	%r328, %r428, 2;
	add.s32 	%r329, %r77, %r328;
	ld.shared.f32 	%f361, [%r329];
	add.s32 	%r330, %r78, %r328;
	ld.shared.f32 	%f362, [%r330];
	fma.rn.f32 	%f363, %f361, %f362, %f797;
	ld.shared.f32 	%f364, [%r329+4];
	ld.shared.f32 	%f365, [%r330+4];
	fma.rn.f32 	%f366, %f364, %f365, %f363;
	ld.shared.f32 	%f367, [%r329+8];
	ld.shared.f32 	%f368, [%r330+8];
	fma.rn.f32 	%f369, %f367, %f368, %f366;
	ld.shared.f32 	%f370, [%r329+12];
	ld.shared.f32 	%f371, [%r330+12];
	fma.rn.f32 	%f372, %f370, %f371, %f369;
	ld.shared.f32 	%f373, [%r329+16];
	ld.shared.f32 	%f374, [%r330+16];
	fma.rn.f32 	%f375, %f373, %f374, %f372;
	ld.shared.f32 	%f376, [%r329+20];
	ld.shared.f32 	%f377, [%r330+20];
	fma.rn.f32 	%f378, %f376, %f377, %f375;
	ld.shared.f32 	%f379, [%r329+24];
	ld.shared.f32 	%f380, [%r330+24];
	fma.rn.f32 	%f381, %f379, %f380, %f378;
	ld.shared.f32 	%f382, [%r329+28];
	ld.shared.f32 	%f383, [%r330+28];
	fma.rn.f32 	%f797, %f382, %f383, %f381;
	add.s32 	%r428, %r428, 8;
$L__BB1_57:
	setp.eq.s32 	%p48, %r33, 0;
	@%p48 bra 	$L__BB1_64;
	setp.lt.u32 	%p49, %r51, 3;
	@%p49 bra 	$L__BB1_60;
	shl.b32 	%r331, %r428, 2;
	add.s32 	%r332, %r77, %r331;
	ld.shared.f32 	%f385, [%r332];
	add.s32 	%r333, %r78, %r331;
	ld.shared.f32 	%f386, [%r333];
	fma.rn.f32 	%f387, %f385, %f386, %f797;
	ld.shared.f32 	%f388, [%r332+4];
	ld.shared.f32 	%f389, [%r333+4];
	fma.rn.f32 	%f390, %f388, %f389, %f387;
	ld.shared.f32 	%f391, [%r332+8];
	ld.shared.f32 	%f392, [%r333+8];
	fma.rn.f32 	%f393, %f391, %f392, %f390;
	ld.shared.f32 	%f394, [%r332+12];
	ld.shared.f32 	%f395, [%r333+12];
	fma.rn.f32 	%f797, %f394, %f395, %f393;
	add.s32 	%r428, %r428, 4;
$L__BB1_60:
	setp.eq.s32 	%p50, %r37, 0;
	@%p50 bra 	$L__BB1_64;
	setp.eq.s32 	%p51, %r37, 1;
	shl.b32 	%r334, %r428, 2;
	add.s32 	%r86, %r77, %r334;
	ld.shared.f32 	%f396, [%r86];
	add.s32 	%r87, %r78, %r334;
	ld.shared.f32 	%f397, [%r87];
	fma.rn.f32 	%f797, %f396, %f397, %f797;
	@%p51 bra 	$L__BB1_64;
	setp.eq.s32 	%p52, %r37, 2;
	ld.shared.f32 	%f398, [%r86+4];
	ld.shared.f32 	%f399, [%r87+4];
	fma.rn.f32 	%f797, %f398, %f399, %f797;
	@%p52 bra 	$L__BB1_64;
	ld.shared.f32 	%f400, [%r86+8];
	ld.shared.f32 	%f401, [%r87+8];
	fma.rn.f32 	%f797, %f400, %f401, %f797;
$L__BB1_64:
	shl.b32 	%r335, %r75, 6;
	mov.u32 	%r336, _ZZ26flash_attn_backward_kernelPK6__halfS1_S1_S1_S1_PKfPS_S4_S4_iiiifbE6s_attn;
	add.s32 	%r337, %r336, %r335;
	shl.b32 	%r338, %r76, 2;
	add.s32 	%r339, %r337, %r338;
	ld.shared.f32 	%f402, [%r339];
	shl.b32 	%r340, %r75, 2;
	mov.u32 	%r341, _ZZ26flash_attn_backward_kernelPK6__halfS1_S1_S1_S1_PKfPS_S4_S4_iiiifbE3s_D;
	add.s32 	%r342, %r341, %r340;
	ld.shared.f32 	%f403, [%r342];
	sub.f32 	%f404, %f797, %f403;
	mul.f32 	%f405, %f402, %f404;
	mov.u32 	%r343, _ZZ26flash_attn_backward_kernelPK6__halfS1_S1_S1_S1_PKfPS_S4_S4_iiiifbE4s_dS;
	add.s32 	%r344, %r343, %r335;
	add.s32 	%r345, %r344, %r338;
	st.shared.f32 	[%r345], %f405;
$L__BB1_65:
	bar.sync 	0;
	@%p53 bra 	$L__BB1_82;
	shl.b32 	%r347, %r415, 4;
	sub.s32 	%r348, %r43, %r347;
	sub.s32 	%r88, %r348, %r45;
	and.b32  	%r89, %r43, 3;
	add.s32 	%r90, %r348, -1;
	add.s32 	%r91, %r45, -1;
	add.s32 	%r92, %r44, -1;
	mov.b32 	%r430, 0;
$L__BB1_67:
	setp.lt.s32 	%p54, %r46, 1;
	mov.f32 	%f805, 0f00000000;
	@%p54 bra 	$L__BB1_81;
	setp.lt.u32 	%p55, %r90, 15;
	shl.b32 	%r350, %r430, 2;
	mov.u32 	%r351, _ZZ26flash_attn_backward_kernelPK6__halfS1_S1_S1_S1_PKfPS_S4_S4_iiiifbE3s_k;
	add.s32 	%r94, %r351, %r350;
	mov.f32 	%f805, 0f00000000;
	mov.b32 	%r433, 0;
	@%p55 bra 	$L__BB1_71;
	mov.f32 	%f805, 0f00000000;
	mov.b32 	%r431, 0;
$L__BB1_70:
	.pragma "nounroll";
	shl.b32 	%r353, %r431, 2;
	add.s32 	%r354, %r28, %r353;
	ld.shared.f32 	%f410, [%r354];
	mad.lo.s32 	%r355, %r431, 320, %r94;
	ld.shared.f32 	%f411, [%r355];
	fma.rn.f32 	%f412, %f410, %f411, %f805;
	ld.shared.f32 	%f413, [%r354+4];
	ld.shared.f32 	%f414, [%r355+320];
	fma.rn.f32 	%f415, %f413, %f414, %f412;
	ld.shared.f32 	%f416, [%r354+8];
	ld.shared.f32 	%f417, [%r355+640];
	fma.rn.f32 	%f418, %f416, %f417, %f415;
	ld.shared.f32 	%f419, [%r354+12];
	ld.shared.f32 	%f420, [%r355+960];
	fma.rn.f32 	%f421, %f419, %f420, %f418;
	ld.shared.f32 	%f422, [%r354+16];
	ld.shared.f32 	%f423, [%r355+1280];
	fma.rn.f32 	%f424, %f422, %f423, %f421;
	ld.shared.f32 	%f425, [%r354+20];
	ld.shared.f32 	%f426, [%r355+1600];
	fma.rn.f32 	%f427, %f425, %f426, %f424;
	ld.shared.f32 	%f428, [%r354+24];
	ld.shared.f32 	%f429, [%r355+1920];
	fma.rn.f32 	%f430, %f428, %f429, %f427;
	ld.shared.f32 	%f431, [%r354+28];
	ld.shared.f32 	%f432, [%r355+2240];
	fma.rn.f32 	%f433, %f431, %f432, %f430;
	ld.shared.f32 	%f434, [%r354+32];
	ld.shared.f32 	%f435, [%r355+2560];
	fma.rn.f32 	%f436, %f434, %f435, %f433;
	ld.shared.f32 	%f437, [%r354+36];
	ld.shared.f32 	%f438, [%r355+2880];
	fma.rn.f32 	%f439, %f437, %f438, %f436;
	ld.shared.f32 	%f440, [%r354+40];
	ld.shared.f32 	%f441, [%r355+3200];
	fma.rn.f32 	%f442, %f440, %f441, %f439;
	ld.shared.f32 	%f443, [%r354+44];
	ld.shared.f32 	%f444, [%r355+3520];
	fma.rn.f32 	%f445, %f443, %f444, %f442;
	ld.shared.f32 	%f446, [%r354+48];
	ld.shared.f32 	%f447, [%r355+3840];
	fma.rn.f32 	%f448, %f446, %f447, %f445;
	ld.shared.f32 	%f449, [%r354+52];
	ld.shared.f32 	%f450, [%r355+4160];
	fma.rn.f32 	%f451, %f449, %f450, %f448;
	ld.shared.f32 	%f452, [%r354+56];
	ld.shared.f32 	%f453, [%r355+4480];
	fma.rn.f32 	%f454, %f452, %f453, %f451;
	ld.shared.f32 	%f455, [%r354+60];
	ld.shared.f32 	%f456, [%r355+4800];
	fma.rn.f32 	%f805, %f455, %f456, %f454;
	add.s32 	%r431, %r431, 16;
	setp.ne.s32 	%p56, %r431, %r88;
	mov.u32 	%r433, %r88;
	@%p56 bra 	$L__BB1_70;
$L__BB1_71:
	setp.eq.s32 	%p57, %r45, 0;
	@%p57 bra 	$L__BB1_81;
	setp.lt.u32 	%p58, %r91, 7;
	@%p58 bra 	$L__BB1_74;
	shl.b32 	%r356, %r433, 2;
	add.s32 	%r357, %r28, %r356;
	ld.shared.f32 	%f458, [%r357];
	mad.lo.s32 	%r358, %r433, 320, %r94;
	ld.shared.f32 	%f459, [%r358];
	fma.rn.f32 	%f460, %f458, %f459, %f805;
	ld.shared.f32 	%f461, [%r357+4];
	ld.shared.f32 	%f462, [%r358+320];
	fma.rn.f32 	%f463, %f461, %f462, %f460;
	ld.shared.f32 	%f464, [%r357+8];
	ld.shared.f32 	%f465, [%r358+640];
	fma.rn.f32 	%f466, %f464, %f465, %f463;
	ld.shared.f32 	%f467, [%r357+12];
	ld.shared.f32 	%f468, [%r358+960];
	fma.rn.f32 	%f469, %f467, %f468, %f466;
	ld.shared.f32 	%f470, [%r357+16];
	ld.shared.f32 	%f471, [%r358+1280];
	fma.rn.f32 	%f472, %f470, %f471, %f469;
	ld.shared.f32 	%f473, [%r357+20];
	ld.shared.f32 	%f474, [%r358+1600];
	fma.rn.f32 	%f475, %f473, %f474, %f472;
	ld.shared.f32 	%f476, [%r357+24];
	ld.shared.f32 	%f477, [%r358+1920];
	fma.rn.f32 	%f478, %f476, %f477, %f475;
	ld.shared.f32 	%f479, [%r357+28];
	ld.shared.f32 	%f480, [%r358+2240];
	fma.rn.f32 	%f805, %f479, %f480, %f478;
	add.s32 	%r433, %r433, 8;
$L__BB1_74:
	setp.eq.s32 	%p59, %r44, 0;
	@%p59 bra 	$L__BB1_81;
	setp.lt.u32 	%p60, %r92, 3;
	@%p60 bra 	$L__BB1_77;
	shl.b32 	%r359, %r433, 2;
	add.s32 	%r360, %r28, %r359;
	ld.shared.f32 	%f482, [%r360];
	mad.lo.s32 	%r361, %r433, 320, %r94;
	ld.shared.f32 	%f483, [%r361];
	fma.rn.f32 	%f484, %f482, %f483, %f805;
	ld.shared.f32 	%f485, [%r360+4];
	ld.shared.f32 	%f486, [%r361+320];
	fma.rn.f32 	%f487, %f485, %f486, %f484;
	ld.shared.f32 	%f488, [%r360+8];
	ld.shared.f32 	%f489, [%r361+640];
	fma.rn.f32 	%f490, %f488, %f489, %f487;
	ld.shared.f32 	%f491, [%r360+12];
	ld.shared.f32 	%f492, [%r361+960];
	fma.rn.f32 	%f805, %f491, %f492, %f490;
	add.s32 	%r433, %r433, 4;
$L__BB1_77:
	setp.eq.s32 	%p61, %r89, 0;
	@%p61 bra 	$L__BB1_81;
	setp.eq.s32 	%p62, %r89, 1;
	shl.b32 	%r362, %r433, 2;
	add.s32 	%r102, %r28, %r362;
	ld.shared.f32 	%f493, [%r102];
	mad.lo.s32 	%r103, %r433, 320, %r94;
	ld.shared.f32 	%f494, [%r103];
	fma.rn.f32 	%f805, %f493, %f494, %f805;
	@%p62 bra 	$L__BB1_81;
	setp.eq.s32 	%p63, %r89, 2;
	ld.shared.f32 	%f495, [%r102+4];
	ld.shared.f32 	%f496, [%r103+320];
	fma.rn.f32 	%f805, %f495, %f496, %f805;
	@%p63 bra 	$L__BB1_81;
	ld.shared.f32 	%f497, [%r102+8];
	ld.shared.f32 	%f498, [%r103+640];
	fma.rn.f32 	%f805, %f497, %f498, %f805;
$L__BB1_81:
	mul.wide.u32 	%rd66, %r430, 4;
	add.s64 	%rd67, %rd6, %rd66;
	ld.local.f32 	%f499, [%rd67];
	fma.rn.f32 	%f500, %f87, %f805, %f499;
	st.local.f32 	[%rd67], %f500;
	add.s32 	%r430, %r430, 1;
	setp.ne.s32 	%p64, %r430, %r162;
	@%p64 bra 	$L__BB1_67;
$L__BB1_82:
	setp.ge.s32 	%p65, %r1, %r46;
	@%p65 bra 	$L__BB1_128;
	setp.lt.s32 	%p66, %r162, 1;
	mov.f32 	%f501, 0f00000000;
	st.local.v4.f32 	[%rd7], {%f501, %f501, %f501, %f501};
	st.local.v4.f32 	[%rd7+16], {%f501, %f501, %f501, %f501};
	st.local.v4.f32 	[%rd7+32], {%f501, %f501, %f501, %f501};
	st.local.v4.f32 	[%rd7+48], {%f501, %f501, %f501, %f501};
	st.local.v4.f32 	[%rd7+64], {%f501, %f501, %f501, %f501};
	st.local.v4.f32 	[%rd7+80], {%f501, %f501, %f501, %f501};
	st.local.v4.f32 	[%rd7+96], {%f501, %f501, %f501, %f501};
	st.local.v4.f32 	[%rd7+112], {%f501, %f501, %f501, %f501};
	st.local.v4.f32 	[%rd7+128], {%f501, %f501, %f501, %f501};
	st.local.v4.f32 	[%rd7+144], {%f501, %f501, %f501, %f501};
	st.local.v4.f32 	[%rd7+160], {%f501, %f501, %f501, %f501};
	st.local.v4.f32 	[%rd7+176], {%f501, %f501, %f501, %f501};
	st.local.v4.f32 	[%rd7+192], {%f501, %f501, %f501, %f501};
	st.local.v4.f32 	[%rd7+208], {%f501, %f501, %f501, %f501};
	st.local.v4.f32 	[%rd7+224], {%f501, %f501, %f501, %f501};
	st.local.v4.f32 	[%rd7+240], {%f501, %f501, %f501, %f501};
	st.local.v4.f32 	[%rd7+256], {%f501, %f501, %f501, %f501};
	st.local.v4.f32 	[%rd7+272], {%f501, %f501, %f501, %f501};
	st.local.v4.f32 	[%rd7+288], {%f501, %f501, %f501, %f501};
	st.local.v4.f32 	[%rd7+304], {%f501, %f501, %f501, %f501};
	st.local.v4.f32 	[%rd8], {%f501, %f501, %f501, %f501};
	st.local.v4.f32 	[%rd8+16], {%f501, %f501, %f501, %f501};
	st.local.v4.f32 	[%rd8+32], {%f501, %f501, %f501, %f501};
	st.local.v4.f32 	[%rd8+48], {%f501, %f501, %f501, %f501};
	st.local.v4.f32 	[%rd8+64], {%f501, %f501, %f501, %f501};
	st.local.v4.f32 	[%rd8+80], {%f501, %f501, %f501, %f501};
	st.local.v4.f32 	[%rd8+96], {%f501, %f501, %f501, %f501};
	st.local.v4.f32 	[%rd8+112], {%f501, %f501, %f501, %f501};
	st.local.v4.f32 	[%rd8+128], {%f501, %f501, %f501, %f501};
	st.local.v4.f32 	[%rd8+144], {%f501, %f501, %f501, %f501};
	st.local.v4.f32 	[%rd8+160], {%f501, %f501, %f501, %f501};
	st.local.v4.f32 	[%rd8+176], {%f501, %f501, %f501, %f501};
	st.local.v4.f32 	[%rd8+192], {%f501, %f501, %f501, %f501};
	st.local.v4.f32 	[%rd8+208], {%f501, %f501, %f501, %f501};
	st.local.v4.f32 	[%rd8+224], {%f501, %f501, %f501, %f501};
	st.local.v4.f32 	[%rd8+240], {%f501, %f501, %f501, %f501};
	st.local.v4.f32 	[%rd8+256], {%f501, %f501, %f501, %f501};
	st.local.v4.f32 	[%rd8+272], {%f501, %f501, %f501, %f501};
	st.local.v4.f32 	[%rd8+288], {%f501, %f501, %f501, %f501};
	st.local.v4.f32 	[%rd8+304], {%f501, %f501, %f501, %f501};
	@%p66 bra 	$L__BB1_114;
	mov.b32 	%r435, 0;
$L__BB1_85:
	setp.lt.u32 	%p67, %r6, 16;
	shl.b32 	%r365, %r435, 2;
	mov.u32 	%r366, _ZZ26flash_attn_backward_kernelPK6__halfS1_S1_S1_S1_PKfPS_S4_S4_iiiifbE3s_q;
	add.s32 	%r106, %r366, %r365;
	mul.wide.u32 	%rd68, %r435, 4;
	add.s64 	%rd10, %rd7, %rd68;
	ld.local.f32 	%f813, [%rd10];
	mov.b32 	%r438, 0;
	@%p67 bra 	$L__BB1_88;
	mov.b32 	%r436, 0;
$L__BB1_87:
	.pragma "nounroll";
	shl.b32 	%r368, %r436, 6;
	add.s32 	%r369, %r29, %r368;
	ld.shared.f32 	%f503, [%r369];
	mad.lo.s32 	%r370, %r436, 320, %r106;
	ld.shared.f32 	%f504, [%r370];
	fma.rn.f32 	%f505, %f503, %f504, %f813;
	ld.shared.f32 	%f506, [%r369+64];
	ld.shared.f32 	%f507, [%r370+320];
	fma.rn.f32 	%f508, %f506, %f507, %f505;
	ld.shared.f32 	%f509, [%r369+128];
	ld.shared.f32 	%f510, [%r370+640];
	fma.rn.f32 	%f511, %f509, %f510, %f508;
	ld.shared.f32 	%f512, [%r369+192];
	ld.shared.f32 	%f513, [%r370+960];
	fma.rn.f32 	%f514, %f512, %f513, %f511;
	ld.shared.f32 	%f515, [%r369+256];
	ld.shared.f32 	%f516, [%r370+1280];
	fma.rn.f32 	%f517, %f515, %f516, %f514;
	ld.shared.f32 	%f518, [%r369+320];
	ld.shared.f32 	%f519, [%r370+1600];
	fma.rn.f32 	%f520, %f518, %f519, %f517;
	ld.shared.f32 	%f521, [%r369+384];
	ld.shared.f32 	%f522, [%r370+1920];
	fma.rn.f32 	%f523, %f521, %f522, %f520;
	ld.shared.f32 	%f524, [%r369+448];
	ld.shared.f32 	%f525, [%r370+2240];
	fma.rn.f32 	%f526, %f524, %f525, %f523;
	ld.shared.f32 	%f527, [%r369+512];
	ld.shared.f32 	%f528, [%r370+2560];
	fma.rn.f32 	%f529, %f527, %f528, %f526;
	ld.shared.f32 	%f530, [%r369+576];
	ld.shared.f32 	%f531, [%r370+2880];
	fma.rn.f32 	%f532, %f530, %f531, %f529;
	ld.shared.f32 	%f533, [%r369+640];
	ld.shared.f32 	%f534, [%r370+3200];
	fma.rn.f32 	%f535, %f533, %f534, %f532;
	ld.shared.f32 	%f536, [%r369+704];
	ld.shared.f32 	%f537, [%r370+3520];
	fma.rn.f32 	%f538, %f536, %f537, %f535;
	ld.shared.f32 	%f539, [%r369+768];
	ld.shared.f32 	%f540, [%r370+3840];
	fma.rn.f32 	%f541, %f539, %f540, %f538;
	ld.shared.f32 	%f542, [%r369+832];
	ld.shared.f32 	%f543, [%r370+4160];
	fma.rn.f32 	%f544, %f542, %f543, %f541;
	ld.shared.f32 	%f545, [%r369+896];
	ld.shared.f32 	%f546, [%r370+4480];
	fma.rn.f32 	%f547, %f545, %f546, %f544;
	ld.shared.f32 	%f548, [%r369+960];
	ld.shared.f32 	%f549, [%r370+4800];
	fma.rn.f32 	%f813, %f548, %f549, %f547;
	add.s32 	%r436, %r436, 16;
	setp.ne.s32 	%p68, %r436, %r38;
	mov.u32 	%r438, %r38;
	@%p68 bra 	$L__BB1_87;
$L__BB1_88:
	add.s32 	%r110, %r35, -1;
	add.s32 	%r111, %r34, -1;
	setp.eq.s32 	%p69, %r34, 0;
	@%p69 bra 	$L__BB1_98;
	setp.lt.u32 	%p70, %r111, 7;
	@%p70 bra 	$L__BB1_91;
	shl.b32 	%r371, %r438, 6;
	add.s32 	%r372, %r29, %r371;
	ld.shared.f32 	%f551, [%r372];
	mad.lo.s32 	%r373, %r438, 320, %r106;
	ld.shared.f32 	%f552, [%r373];
	fma.rn.f32 	%f553, %f551, %f552, %f813;
	ld.shared.f32 	%f554, [%r372+64];
	ld.shared.f32 	%f555, [%r373+320];
	fma.rn.f32 	%f556, %f554, %f555, %f553;
	ld.shared.f32 	%f557, [%r372+128];
	ld.shared.f32 	%f558, [%r373+640];
	fma.rn.f32 	%f559, %f557, %f558, %f556;
	ld.shared.f32 	%f560, [%r372+192];
	ld.shared.f32 	%f561, [%r373+960];
	fma.rn.f32 	%f562, %f560, %f561, %f559;
	ld.shared.f32 	%f563, [%r372+256];
	ld.shared.f32 	%f564, [%r373+1280];
	fma.rn.f32 	%f565, %f563, %f564, %f562;
	ld.shared.f32 	%f566, [%r372+320];
	ld.shared.f32 	%f567, [%r373+1600];
	fma.rn.f32 	%f568, %f566, %f567, %f565;
	ld.shared.f32 	%f569, [%r372+384];
	ld.shared.f32 	%f570, [%r373+1920];
	fma.rn.f32 	%f571, %f569, %f570, %f568;
	ld.shared.f32 	%f572, [%r372+448];
	ld.shared.f32 	%f573, [%r373+2240];
	fma.rn.f32 	%f813, %f572, %f573, %f571;
	add.s32 	%r438, %r438, 8;
$L__BB1_91:
	setp.eq.s32 	%p71, %r35, 0;
	@%p71 bra 	$L__BB1_98;
	setp.lt.u32 	%p72, %r110, 3;
	@%p72 bra 	$L__BB1_94;
	shl.b32 	%r374, %r438, 6;
	add.s32 	%r375, %r29, %r374;
	ld.shared.f32 	%f575, [%r375];
	mad.lo.s32 	%r376, %r438, 320, %r106;
	ld.shared.f32 	%f576, [%r376];
	fma.rn.f32 	%f577, %f575, %f576, %f813;
	ld.shared.f32 	%f578, [%r375+64];
	ld.shared.f32 	%f579, [%r376+320];
	fma.rn.f32 	%f580, %f578, %f579, %f577;
	ld.shared.f32 	%f581, [%r375+128];
	ld.shared.f32 	%f582, [%r376+640];
	fma.rn.f32 	%f583, %f581, %f582, %f580;
	ld.shared.f32 	%f584, [%r375+192];
	ld.shared.f32 	%f585, [%r376+960];
	fma.rn.f32 	%f813, %f584, %f585, %f583;
	add.s32 	%r438, %r438, 4;
$L__BB1_94:
	setp.eq.s32 	%p73, %r39, 0;
	@%p73 bra 	$L__BB1_98;
	setp.eq.s32 	%p74, %r39, 1;
	shl.b32 	%r377, %r438, 6;
	add.s32 	%r116, %r29, %r377;
	ld.shared.f32 	%f586, [%r116];
	mad.lo.s32 	%r117, %r438, 320, %r106;
	ld.shared.f32 	%f587, [%r117];
	fma.rn.f32 	%f813, %f586, %f587, %f813;
	@%p74 bra 	$L__BB1_98;
	setp.eq.s32 	%p75, %r39, 2;
	ld.shared.f32 	%f588, [%r116+64];
	ld.shared.f32 	%f589, [%r117+320];
	fma.rn.f32 	%f813, %f588, %f589, %f813;
	@%p75 bra 	$L__BB1_98;
	ld.shared.f32 	%f590, [%r116+128];
	ld.shared.f32 	%f591, [%r117+640];
	fma.rn.f32 	%f813, %f590, %f591, %f813;
$L__BB1_98:
	mul.f32 	%f592, %f87, %f813;
	st.local.f32 	[%rd10], %f592;
	add.s32 	%r435, %r435, 1;
	setp.ne.s32 	%p76, %r435, %r162;
	@%p76 bra 	$L__BB1_85;
	mov.b32 	%r440, 0;
$L__BB1_100:
	shl.b32 	%r380, %r440, 2;
	mov.u32 	%r381, _ZZ26flash_attn_backward_kernelPK6__halfS1_S1_S1_S1_PKfPS_S4_S4_iiiifbE6s_dout;
	add.s32 	%r120, %r381, %r380;
	mul.wide.u32 	%rd69, %r440, 4;
	add.s64 	%rd11, %rd8, %rd69;
	ld.local.f32 	%f821, [%rd11];
	mov.b32 	%r443, 0;
	@%p67 bra 	$L__BB1_103;
	mov.b32 	%r441, 0;
$L__BB1_102:
	.pragma "nounroll";
	shl.b32 	%r383, %r441, 6;
	add.s32 	%r384, %r30, %r383;
	ld.shared.f32 	%f594, [%r384];
	mad.lo.s32 	%r385, %r441, 320, %r120;
	ld.shared.f32 	%f595, [%r385];
	fma.rn.f32 	%f596, %f594, %f595, %f821;
	ld.shared.f32 	%f597, [%r384+64];
	ld.shared.f32 	%f598, [%r385+320];
	fma.rn.f32 	%f599, %f597, %f598, %f596;
	ld.shared.f32 	%f600, [%r384+128];
	ld.shared.f32 	%f601, [%r385+640];
	fma.rn.f32 	%f602, %f600, %f601, %f599;
	ld.shared.f32 	%f603, [%r384+192];
	ld.shared.f32 	%f604, [%r385+960];
	fma.rn.f32 	%f605, %f603, %f604, %f602;
	ld.shared.f32 	%f606, [%r384+256];
	ld.shared.f32 	%f607, [%r385+1280];
	fma.rn.f32 	%f608, %f606, %f607, %f605;
	ld.shared.f32 	%f609, [%r384+320];
	ld.shared.f32 	%f610, [%r385+1600];
	fma.rn.f32 	%f611, %f609, %f610, %f608;
	ld.shared.f32 	%f612, [%r384+384];
	ld.shared.f32 	%f613, [%r385+1920];
	fma.rn.f32 	%f614, %f612, %f613, %f611;
	ld.shared.f32 	%f615, [%r384+448];
	ld.shared.f32 	%f616, [%r385+2240];
	fma.rn.f32 	%f617, %f615, %f616, %f614;
	ld.shared.f32 	%f618, [%r384+512];
	ld.shared.f32 	%f619, [%r385+2560];
	fma.rn.f32 	%f620, %f618, %f619, %f617;
	ld.shared.f32 	%f621, [%r384+576];
	ld.shared.f32 	%f622, [%r385+2880];
	fma.rn.f32 	%f623, %f621, %f622, %f620;
	ld.shared.f32 	%f624, [%r384+640];
	ld.shared.f32 	%f625, [%r385+3200];
	fma.rn.f32 	%f626, %f624, %f625, %f623;
	ld.shared.f32 	%f627, [%r384+704];
	ld.shared.f32 	%f628, [%r385+3520];
	fma.rn.f32 	%f629, %f627, %f628, %f626;
	ld.shared.f32 	%f630, [%r384+768];
	ld.shared.f32 	%f631, [%r385+3840];
	fma.rn.f32 	%f632, %f630, %f631, %f629;
	ld.shared.f32 	%f633, [%r384+832];
	ld.shared.f32 	%f634, [%r385+4160];
	fma.rn.f32 	%f635, %f633, %f634, %f632;
	ld.shared.f32 	%f636, [%r384+896];
	ld.shared.f32 	%f637, [%r385+4480];
	fma.rn.f32 	%f638, %f636, %f637, %f635;
	ld.shared.f32 	%f639, [%r384+960];
	ld.shared.f32 	%f640, [%r385+4800];
	fma.rn.f32 	%f821, %f639, %f640, %f638;
	add.s32 	%r441, %r441, 16;
	setp.ne.s32 	%p78, %r441, %r38;
	mov.u32 	%r443, %r38;
	@%p78 bra 	$L__BB1_102;
$L__BB1_103:
	@%p69 bra 	$L__BB1_113;
	setp.lt.u32 	%p80, %r111, 7;
	@%p80 bra 	$L__BB1_106;
	shl.b32 	%r386, %r443, 6;
	add.s32 	%r387, %r30, %r386;
	ld.shared.f32 	%f642, [%r387];
	mad.lo.s32 	%r388, %r443, 320, %r120;
	ld.shared.f32 	%f643, [%r388];
	fma.rn.f32 	%f644, %f642, %f643, %f821;
	ld.shared.f32 	%f645, [%r387+64];
	ld.shared.f32 	%f646, [%r388+320];
	fma.rn.f32 	%f647, %f645, %f646, %f644;
	ld.shared.f32 	%f648, [%r387+128];
	ld.shared.f32 	%f649, [%r388+640];
	fma.rn.f32 	%f650, %f648, %f649, %f647;
	ld.shared.f32 	%f651, [%r387+192];
	ld.shared.f32 	%f652, [%r388+960];
	fma.rn.f32 	%f653, %f651, %f652, %f650;
	ld.shared.f32 	%f654, [%r387+256];
	ld.shared.f32 	%f655, [%r388+1280];
	fma.rn.f32 	%f656, %f654, %f655, %f653;
	ld.shared.f32 	%f657, [%r387+320];
	ld.shared.f32 	%f658, [%r388+1600];
	fma.rn.f32 	%f659, %f657, %f658, %f656;
	ld.shared.f32 	%f660, [%r387+384];
	ld.shared.f32 	%f661, [%r388+1920];
	fma.rn.f32 	%f662, %f660, %f661, %f659;
	ld.shared.f32 	%f663, [%r387+448];
	ld.shared.f32 	%f664, [%r388+2240];
	fma.rn.f32 	%f821, %f663, %f664, %f662;
	add.s32 	%r443, %r443, 8;
$L__BB1_106:
	setp.eq.s32 	%p81, %r35, 0;
	@%p81 bra 	$L__BB1_113;
	setp.lt.u32 	%p82, %r110, 3;
	@%p82 bra 	$L__BB1_109;
	shl.b32 	%r389, %r443, 6;
	add.s32 	%r390, %r30, %r389;
	ld.shared.f32 	%f666, [%r390];
	mad.lo.s32 	%r391, %r443, 320, %r120;
	ld.shared.f32 	%f667, [%r391];
	fma.rn.f32 	%f668, %f666, %f667, %f821;
	ld.shared.f32 	%f669, [%r390+64];
	ld.shared.f32 	%f670, [%r391+320];
	fma.rn.f32 	%f671, %f669, %f670, %f668;
	ld.shared.f32 	%f672, [%r390+128];
	ld.shared.f32 	%f673, [%r391+640];
	fma.rn.f32 	%f674, %f672, %f673, %f671;
	ld.shared.f32 	%f675, [%r390+192];
	ld.shared.f32 	%f676, [%r391+960];
	fma.rn.f32 	%f821, %f675, %f676, %f674;
	add.s32 	%r443, %r443, 4;
$L__BB1_109:
	setp.eq.s32 	%p83, %r39, 0;
	@%p83 bra 	$L__BB1_113;
	setp.eq.s32 	%p84, %r39, 1;
	shl.b32 	%r392, %r443, 6;
	add.s32 	%r128, %r30, %r392;
	ld.shared.f32 	%f677, [%r128];
	mad.lo.s32 	%r129, %r443, 320, %r120;
	ld.shared.f32 	%f678, [%r129];
	fma.rn.f32 	%f821, %f677, %f678, %f821;
	@%p84 bra 	$L__BB1_113;
	setp.eq.s32 	%p85, %r39, 2;
	ld.shared.f32 	%f679, [%r128+64];
	ld.shared.f32 	%f680, [%r129+320];
	fma.rn.f32 	%f821, %f679, %f680, %f821;
	@%p85 bra 	$L__BB1_113;
	ld.shared.f32 	%f681, [%r128+128];
	ld.shared.f32 	%f682, [%r129+640];
	fma.rn.f32 	%f821, %f681, %f682, %f821;
$L__BB1_113:
	st.local.f32 	[%rd11], %f821;
	add.s32 	%r440, %r440, 1;
	setp.ne.s32 	%p86, %r440, %r162;
	@%p86 bra 	$L__BB1_100;
$L__BB1_114:
	setp.lt.s32 	%p87, %r162, 1;
	add.s32 	%r393, %r41, %r1;
	mad.lo.s32 	%r131, %r393, %r162, %r3;
	@%p87 bra 	$L__BB1_128;
	setp.lt.u32 	%p88, %r31, 15;
	mov.b32 	%r447, 0;
	@%p88 bra 	$L__BB1_118;
	mov.b32 	%r445, 0;
$L__BB1_117:
	.pragma "nounroll";
	add.s32 	%r396, %r131, %r445;
	mul.wide.s32 	%rd102, %r396, 2;
	add.s64 	%rd70, %rd25, %rd102;
	cvt.u64.u32 	%rd103, %r445;
	mul.wide.u32 	%rd104, %r445, 4;
	add.s64 	%rd105, %rd7, %rd104;
	ld.local.f32 	%f683, [%rd105];
	// begin inline asm
	{  cvt.rn.f16.f32 %rs45, %f683;}

	// end inline asm
	// begin inline asm
	{ atom.add.noftz.f16 %rs46,[%rd70],%rs45; }

	// end inline asm
	add.s64 	%rd71, %rd26, %rd102;
	add.s64 	%rd106, %rd8, %rd104;
	ld.local.f32 	%f684, [%rd106];
	// begin inline asm
	{  cvt.rn.f16.f32 %rs48, %f684;}

	// end inline asm
	// begin inline asm
	{ atom.add.noftz.f16 %rs49,[%rd71],%rs48; }

	// end inline asm
	cvt.s64.s32 	%rd107, %r131;
	add.s64 	%rd108, %rd107, %rd103;
	shl.b64 	%rd109, %rd108, 1;
	add.s64 	%rd110, %rd25, %rd109;
	add.s64 	%rd72, %rd110, 2;
	ld.local.f32 	%f685, [%rd105+4];
	// begin inline asm
	{  cvt.rn.f16.f32 %rs51, %f685;}

	// end inline asm
	// begin inline asm
	{ atom.add.noftz.f16 %rs52,[%rd72],%rs51; }

	// end inline asm
	add.s64 	%rd111, %rd26, %rd109;
	add.s64 	%rd73, %rd111, 2;
	ld.local.f32 	%f686, [%rd106+4];
	// begin inline asm
	{  cvt.rn.f16.f32 %rs54, %f686;}

	// end inline asm
	// begin inline asm
	{ atom.add.noftz.f16 %rs55,[%rd73],%rs54; }

	// end inline asm
	add.s64 	%rd74, %rd110, 4;
	ld.local.f32 	%f687, [%rd105+8];
	// begin inline asm
	{  cvt.rn.f16.f32 %rs57, %f687;}

	// end inline asm
	// begin inline asm
	{ atom.add.noftz.f16 %rs58,[%rd74],%rs57; }

	// end inline asm
	add.s64 	%rd75, %rd111, 4;
	ld.local.f32 	%f688, [%rd106+8];
	// begin inline asm
	{  cvt.rn.f16.f32 %rs60, %f688;}

	// end inline asm
	// begin inline asm
	{ atom.add.noftz.f16 %rs61,[%rd75],%rs60; }

	// end inline asm
	add.s64 	%rd76, %rd110, 6;
	ld.local.f32 	%f689, [%rd105+12];
	// begin inline asm
	{  cvt.rn.f16.f32 %rs63, %f689;}

	// end inline asm
	// begin inline asm
	{ atom.add.noftz.f16 %rs64,[%rd76],%rs63; }

	// end inline asm
	add.s64 	%rd77, %rd111, 6;
	ld.local.f32 	%f690, [%rd106+12];
	// begin inline asm
	{  cvt.rn.f16.f32 %rs66, %f690;}

	// end inline asm
	// begin inline asm
	{ atom.add.noftz.f16 %rs67,[%rd77],%rs66; }

	// end inline asm
	add.s64 	%rd78, %rd110, 8;
	ld.local.f32 	%f691, [%rd105+16];
	// begin inline asm
	{  cvt.rn.f16.f32 %rs69, %f691;}

	// end inline asm
	// begin inline asm
	{ atom.add.noftz.f16 %rs70,[%rd78],%rs69; }

	// end inline asm
	add.s64 	%rd79, %rd111, 8;
	ld.local.f32 	%f692, [%rd106+16];
	// begin inline asm
	{  cvt.rn.f16.f32 %rs72, %f692;}

	// end inline asm
	// begin inline asm
	{ atom.add.noftz.f16 %rs73,[%rd79],%rs72; }

	// end inline asm
	add.s64 	%rd80, %rd110, 10;
	ld.local.f32 	%f693, [%rd105+20];
	// begin inline asm
	{  cvt.rn.f16.f32 %rs75, %f693;}

	// end inline asm
	// begin inline asm
	{ atom.add.noftz.f16 %rs76,[%rd80],%rs75; }

	// end inline asm
	add.s64 	%rd81, %rd111, 10;
	ld.local.f32 	%f694, [%rd106+20];
	// begin inline asm
	{  cvt.rn.f16.f32 %rs78, %f694;}

	// end inline asm
	// begin inline asm
	{ atom.add.noftz.f16 %rs79,[%rd81],%rs78; }

	// end inline asm
	add.s64 	%rd82, %rd110, 12;
	ld.local.f32 	%f695, [%rd105+24];
	// begin inline asm
	{  cvt.rn.f16.f32 %rs81, %f695;}

	// end inline asm
	// begin inline asm
	{ atom.add.noftz.f16 %rs82,[%rd82],%rs81; }

	// end inline asm
	add.s64 	%rd83, %rd111, 12;
	ld.local.f32 	%f696, [%rd106+24];
	// begin inline asm
	{  cvt.rn.f16.f32 %rs84, %f696;}

	// end inline asm
	// begin inline asm
	{ atom.add.noftz.f16 %rs85,[%rd83],%rs84; }

	// end inline asm
	add.s64 	%rd84, %rd110, 14;
	ld.local.f32 	%f697, [%rd105+28];
	// begin inline asm
	{  cvt.rn.f16.f32 %rs87, %f697;}

	// end inline asm
	// begin inline asm
	{ atom.add.noftz.f16 %rs88,[%rd84],%rs87; }

	// end inline asm
	add.s64 	%rd85, %rd111, 14;
	ld.local.f32 	%f698, [%rd106+28];
	// begin inline asm
	{  cvt.rn.f16.f32 %rs90, %f698;}

	// end inline asm
	// begin inline asm
	{ atom.add.noftz.f16 %rs91,[%rd85],%rs90; }

	// end inline asm
	add.s64 	%rd86, %rd110, 16;
	ld.local.f32 	%f699, [%rd105+32];
	// begin inline asm
	{  cvt.rn.f16.f32 %rs93, %f699;}

	// end inline asm
	// begin inline asm
	{ atom.add.noftz.f16 %rs94,[%rd86],%rs93; }

	// end inline asm
	add.s64 	%rd87, %rd111, 16;
	ld.local.f32 	%f700, [%rd106+32];
	// begin inline asm
	{  cvt.rn.f16.f32 %rs96, %f700;}

	// end inline asm
	// begin inline asm
	{ atom.add.noftz.f16 %rs97,[%rd87],%rs96; }

	// end inline asm
	add.s64 	%rd88, %rd110, 18;
	ld.local.f32 	%f701, [%rd105+36];
	// begin inline asm
	{  cvt.rn.f16.f32 %rs99, %f701;}

	// end inline asm
	// begin inline asm
	{ atom.add.noftz.f16 %rs100,[%rd88],%rs99; }

	// end inline asm
	add.s64 	%rd89, %rd111, 18;
	ld.local.f32 	%f702, [%rd106+36];
	// begin inline asm
	{  cvt.rn.f16.f32 %rs102, %f702;}

	// end inline asm
	// begin inline asm
	{ atom.add.noftz.f16 %rs103,[%rd89],%rs102; }

	// end inline asm
	add.s64 	%rd90, %rd110, 20;
	ld.local.f32 	%f703, [%rd105+40];
	// begin inline asm
	{  cvt.rn.f16.f32 %rs105, %f703;}

	// end inline asm
	// begin inline asm
	{ atom.add.noftz.f16 %rs106,[%rd90],%rs105; }

	// end inline asm
	add.s64 	%rd91, %rd111, 20;
	ld.local.f32 	%f704, [%rd106+40];
	// begin inline asm
	{  cvt.rn.f16.f32 %rs108, %f704;}

	// end inline asm
	// begin inline asm
	{ atom.add.noftz.f16 %rs109,[%rd91],%rs108; }

	// end inline asm
	add.s64 	%rd92, %rd110, 22;
	ld.local.f32 	%f705, [%rd105+44];
	// begin inline asm
	{  cvt.rn.f16.f32 %rs111, %f705;}

	// end inline asm
	// begin inline asm
	{ atom.add.noftz.f16 %rs112,[%rd92],%rs111; }

	// end inline asm
	add.s64 	%rd93, %rd111, 22;
	ld.local.f32 	%f706, [%rd106+44];
	// begin inline asm
	{  cvt.rn.f16.f32 %rs114, %f706;}

	// end inline asm
	// begin inline asm
	{ atom.add.noftz.f16 %rs115,[%rd93],%rs114; }

	// end inline asm
	add.s64 	%rd94, %rd110, 24;
	ld.local.f32 	%f707, [%rd105+48];
	// begin inline asm
	{  cvt.rn.f16.f32 %rs117, %f707;}

	// end inline asm
	// begin inline asm
	{ atom.add.noftz.f16 %rs118,[%rd94],%rs117; }

	// end inline asm
	add.s64 	%rd95, %rd111, 24;
	ld.local.f32 	%f708, [%rd106+48];
	// begin inline asm
	{  cvt.rn.f16.f32 %rs120, %f708;}

	// end inline asm
	// begin inline asm
	{ atom.add.noftz.f16 %rs121,[%rd95],%rs120; }

	// end inline asm
	add.s64 	%rd96, %rd110, 26;
	ld.local.f32 	%f709, [%rd105+52];
	// begin inline asm
	{  cvt.rn.f16.f32 %rs123, %f709;}

	// end inline asm
	// begin inline asm
	{ atom.add.noftz.f16 %rs124,[%rd96],%rs123; }

	// end inline asm
	add.s64 	%rd97, %rd111, 26;
	ld.local.f32 	%f710, [%rd106+52];
	// begin inline asm
	{  cvt.rn.f16.f32 %rs126, %f710;}

	// end inline asm
	// begin inline asm
	{ atom.add.noftz.f16 %rs127,[%rd97],%rs126; }

	// end inline asm
	add.s64 	%rd98, %rd110, 28;
	ld.local.f32 	%f711, [%rd105+56];
	// begin inline asm
	{  cvt.rn.f16.f32 %rs129, %f711;}

	// end inline asm
	// begin inline asm
	{ atom.add.noftz.f16 %rs130,[%rd98],%rs129; }

	// end inline asm
	add.s64 	%rd99, %rd111, 28;
	ld.local.f32 	%f712, [%rd106+56];
	// begin inline asm
	{  cvt.rn.f16.f32 %rs132, %f712;}

	// end inline asm
	// begin inline asm
	{ atom.add.noftz.f16 %rs133,[%rd99],%rs132; }

	// end inline asm
	add.s64 	%rd100, %rd110, 30;
	ld.local.f32 	%f713, [%rd105+60];
	// begin inline asm
	{  cvt.rn.f16.f32 %rs135, %f713;}

	// end inline asm
	// begin inline asm
	{ atom.add.noftz.f16 %rs136,[%rd100],%rs135; }

	// end inline asm
	add.s64 	%rd101, %rd111, 30;
	ld.local.f32 	%f714, [%rd106+60];
	// begin inline asm
	{  cvt.rn.f16.f32 %rs138, %f714;}

	// end inline asm
	// begin inline asm
	{ atom.add.noftz.f16 %rs139,[%rd101],%rs138; }

	// end inline asm
	add.s32 	%r445, %r445, 16;
	setp.ne.s32 	%p89, %r445, %r36;
	mov.u32 	%r447, %r36;
	@%p89 bra 	$L__BB1_117;
$L__BB1_118:
	setp.eq.s32 	%p90, %r32, 0;
	@%p90 bra 	$L__BB1_128;
	add.s32 	%r397, %r32, -1;
	setp.lt.u32 	%p91, %r397, 7;
	@%p91 bra 	$L__BB1_121;
	add.s32 	%r398, %r131, %r447;
	mul.wide.s32 	%rd128, %r398, 2;
	add.s64 	%rd112, %rd25, %rd128;
	cvt.u64.u32 	%rd129, %r447;
	mul.wide.u32 	%rd130, %r447, 4;
	add.s64 	%rd131, %rd7, %rd130;
	ld.local.f32 	%f715, [%rd131];
	// begin inline asm
	{  cvt.rn.f16.f32 %rs141, %f715;}

	// end inline asm
	// begin inline asm
	{ atom.add.noftz.f16 %rs142,[%rd112],%rs141; }

	// end inline asm
	add.s64 	%rd113, %rd26, %rd128;
	add.s64 	%rd132, %rd8, %rd130;
	ld.local.f32 	%f716, [%rd132];
	// begin inline asm
	{  cvt.rn.f16.f32 %rs144, %f716;}

	// end inline asm
	// begin inline asm
	{ atom.add.noftz.f16 %rs145,[%rd113],%rs144; }

	// end inline asm
	cvt.s64.s32 	%rd133, %r131;
	add.s64 	%rd134, %rd133, %rd129;
	shl.b64 	%rd135, %rd134, 1;
	add.s64 	%rd136, %rd25, %rd135;
	add.s64 	%rd114, %rd136, 2;
	ld.local.f32 	%f717, [%rd131+4];
	// begin inline asm
	{  cvt.rn.f16.f32 %rs147, %f717;}

	// end inline asm
	// begin inline asm
	{ atom.add.noftz.f16 %rs148,[%rd114],%rs147; }

	// end inline asm
	add.s64 	%rd137, %rd26, %rd135;
	add.s64 	%rd115, %rd137, 2;
	ld.local.f32 	%f718, [%rd132+4];
	// begin inline asm
	{  cvt.rn.f16.f32 %rs150, %f718;}

	// end inline asm
	// begin inline asm
	{ atom.add.noftz.f16 %rs151,[%rd115],%rs150; }

	// end inline asm
	add.s64 	%rd116, %rd136, 4;
	ld.local.f32 	%f719, [%rd131+8];
	// begin inline asm
	{  cvt.rn.f16.f32 %rs153, %f719;}

	// end inline asm
	// begin inline asm
	{ atom.add.noftz.f16 %rs154,[%rd116],%rs153; }

	// end inline asm
	add.s64 	%rd117, %rd137, 4;
	ld.local.f32 	%f720, [%rd132+8];
	// begin inline asm
	{  cvt.rn.f16.f32 %rs156, %f720;}

	// end inline asm
	// begin inline asm
	{ atom.add.noftz.f16 %rs157,[%rd117],%rs156; }

	// end inline asm
	add.s64 	%rd118, %rd136, 6;
	ld.local.f32 	%f721, [%rd131+12];
	// begin inline asm
	{  cvt.rn.f16.f32 %rs159, %f721;}

	// end inline asm
	// begin inline asm
	{ atom.add.noftz.f16 %rs160,[%rd118],%rs159; }

	// end inline asm
	add.s64 	%rd119, %rd137, 6;
	ld.local.f32 	%f722, [%rd132+12];
	// begin inline asm
	{  cvt.rn.f16.f32 %rs162, %f722;}

	// end inline asm
	// begin inline asm
	{ atom.add.noftz.f16 %rs163,[%rd119],%rs162; }

	// end inline asm
	add.s64 	%rd120, %rd136, 8;
	ld.local.f32 	%f723, [%rd131+16];
	// begin inline asm
	{  cvt.rn.f16.f32 %rs165, %f723;}

	// end inline asm
	// begin inline asm
	{ atom.add.noftz.f16 %rs166,[%rd120],%rs165; }

	// end inline asm
	add.s64 	%rd121, %rd137, 8;
	ld.local.f32 	%f724, [%rd132+16];
	// begin inline asm
	{  cvt.rn.f16.f32 %rs168, %f724;}

	// end inline asm
	// begin inline asm
	{ atom.add.noftz.f16 %rs169,[%rd121],%rs168; }

	// end inline asm
	add.s64 	%rd122, %rd136, 10;
	ld.local.f32 	%f725, [%rd131+20];
	// begin inline asm
	{  cvt.rn.f16.f32 %rs171, %f725;}

	// end inline asm
	// begin inline asm
	{ atom.add.noftz.f16 %rs172,[%rd122],%rs171; }

	// end inline asm
	add.s64 	%rd123, %rd137, 10;
	ld.local.f32 	%f726, [%rd132+20];
	// begin inline asm
	{  cvt.rn.f16.f32 %rs174, %f726;}

	// end inline asm
	// begin inline asm
	{ atom.add.noftz.f16 %rs175,[%rd123],%rs174; }

	// end inline asm
	add.s64 	%rd124, %rd136, 12;
	ld.local.f32 	%f727, [%rd131+24];
	// begin inline asm
	{  cvt.rn.f16.f32 %rs177, %f727;}

	// end inline asm
	// begin inline asm
	{ atom.add.noftz.f16 %rs178,[%rd124],%rs177; }

	// end inline asm
	add.s64 	%rd125, %rd137, 12;
	ld.local.f32 	%f728, [%rd132+24];
	// begin inline asm
	{  cvt.rn.f16.f32 %rs180, %f728;}

	// end inline asm
	// begin inline asm
	{ atom.add.noftz.f16 %rs181,[%rd125],%rs180; }

	// end inline asm
	add.s64 	%rd126, %rd136, 14;
	ld.local.f32 	%f729, [%rd131+28];
	// begin inline asm
	{  cvt.rn.f16.f32 %rs183, %f729;}

	// end inline asm
	// begin inline asm
	{ atom.add.noftz.f16 %rs184,[%rd126],%rs183; }

	// end inline asm
	add.s64 	%rd127, %rd137, 14;
	ld.local.f32 	%f730, [%rd132+28];
	// begin inline asm
	{  cvt.rn.f16.f32 %rs186, %f730;}

	// end inline asm
	// begin inline asm
	{ atom.add.noftz.f16 %rs187,[%rd127],%rs186; }

	// end inline asm
	add.s32 	%r447, %r447, 8;
$L__BB1_121:
	setp.eq.s32 	%p92, %r33, 0;
	@%p92 bra 	$L__BB1_128;
	add.s32 	%r399, %r33, -1;
	setp.lt.u32 	%p93, %r399, 3;
	@%p93 bra 	$L__BB1_124;
	add.s32 	%r400, %r131, %r447;
	mul.wide.s32 	%rd146, %r400, 2;
	add.s64 	%rd138, %rd25, %rd146;
	cvt.u64.u32 	%rd147, %r447;
	mul.wide.u32 	%rd148, %r447, 4;
	add.s64 	%rd149, %rd7, %rd148;
	ld.local.f32 	%f731, [%rd149];
	// begin inline asm
	{  cvt.rn.f16.f32 %rs189, %f731;}

	// end inline asm
	// begin inline asm
	{ atom.add.noftz.f16 %rs190,[%rd138],%rs189; }

	// end inline asm
	add.s64 	%rd139, %rd26, %rd146;
	add.s64 	%rd150, %rd8, %rd148;
	ld.local.f32 	%f732, [%rd150];
	// begin inline asm
	{  cvt.rn.f16.f32 %rs192, %f732;}

	// end inline asm
	// begin inline asm
	{ atom.add.noftz.f16 %rs193,[%rd139],%rs192; }

	// end inline asm
	cvt.s64.s32 	%rd151, %r131;
	add.s64 	%rd152, %rd151, %rd147;
	shl.b64 	%rd153, %rd152, 1;
	add.s64 	%rd154, %rd25, %rd153;
	add.s64 	%rd140, %rd154, 2;
	ld.local.f32 	%f733, [%rd149+4];
	// begin inline asm
	{  cvt.rn.f16.f32 %rs195, %f733;}

	// end inline asm
	// begin inline asm
	{ atom.add.noftz.f16 %rs196,[%rd140],%rs195; }

	// end inline asm
	add.s64 	%rd155, %rd26, %rd153;
	add.s64 	%rd141, %rd155, 2;
	ld.local.f32 	%f734, [%rd150+4];
	// begin inline asm
	{  cvt.rn.f16.f32 %rs198, %f734;}

	// end inline asm
	// begin inline asm
	{ atom.add.noftz.f16 %rs199,[%rd141],%rs198; }

	// end inline asm
	add.s64 	%rd142, %rd154, 4;
	ld.local.f32 	%f735, [%rd149+8];
	// begin inline asm
	{  cvt.rn.f16.f32 %rs201, %f735;}

	// end inline asm
	// begin inline asm
	{ atom.add.noftz.f16 %rs202,[%rd142],%rs201; }

	// end inline asm
	add.s64 	%rd143, %rd155, 4;
	ld.local.f32 	%f736, [%rd150+8];
	// begin inline asm
	{  cvt.rn.f16.f32 %rs204, %f736;}

	// end inline asm
	// begin inline asm
	{ atom.add.noftz.f16 %rs205,[%rd143],%rs204; }

	// end inline asm
	add.s64 	%rd144, %rd154, 6;
	ld.local.f32 	%f737, [%rd149+12];
	// begin inline asm
	{  cvt.rn.f16.f32 %rs207, %f737;}

	// end inline asm
	// begin inline asm
	{ atom.add.noftz.f16 %rs208,[%rd144],%rs207; }

	// end inline asm
	add.s64 	%rd145, %rd155, 6;
	ld.local.f32 	%f738, [%rd150+12];
	// begin inline asm
	{  cvt.rn.f16.f32 %rs210, %f738;}

	// end inline asm
	// begin inline asm
	{ atom.add.noftz.f16 %rs211,[%rd145],%rs210; }

	// end inline asm
	add.s32 	%r447, %r447, 4;
$L__BB1_124:
	setp.eq.s32 	%p94, %r37, 0;
	@%p94 bra 	$L__BB1_128;
	setp.eq.s32 	%p95, %r37, 1;
	add.s32 	%r401, %r131, %r447;
	mul.wide.s32 	%rd158, %r401, 2;
	add.s64 	%rd156, %rd25, %rd158;
	mul.wide.u32 	%rd159, %r447, 4;
	add.s64 	%rd12, %rd7, %rd159;
	ld.local.f32 	%f739, [%rd12];
	// begin inline asm
	{  cvt.rn.f16.f32 %rs213, %f739;}

	// end inline asm
	// begin inline asm
	{ atom.add.noftz.f16 %rs214,[%rd156],%rs213; }

	// end inline asm
	add.s64 	%rd157, %rd26, %rd158;
	add.s64 	%rd13, %rd8, %rd159;
	ld.local.f32 	%f740, [%rd13];
	// begin inline asm
	{  cvt.rn.f16.f32 %rs216, %f740;}

	// end inline asm
	// begin inline asm
	{ atom.add.noftz.f16 %rs217,[%rd157],%rs216; }

	// end inline asm
	@%p95 bra 	$L__BB1_128;
	setp.eq.s32 	%p96, %r37, 2;
	cvt.s64.s32 	%rd162, %r131;
	cvt.u64.u32 	%rd163, %r447;
	add.s64 	%rd164, %rd162, %rd163;
	shl.b64 	%rd165, %rd164, 1;
	add.s64 	%rd14, %rd25, %rd165;
	add.s64 	%rd160, %rd14, 2;
	ld.local.f32 	%f741, [%rd12+4];
	// begin inline asm
	{  cvt.rn.f16.f32 %rs219, %f741;}

	// end inline asm
	// begin inline asm
	{ atom.add.noftz.f16 %rs220,[%rd160],%rs219; }

	// end inline asm
	add.s64 	%rd15, %rd26, %rd165;
	add.s64 	%rd161, %rd15, 2;
	ld.local.f32 	%f742, [%rd13+4];
	// begin inline asm
	{  cvt.rn.f16.f32 %rs222, %f742;}

	// end inline asm
	// begin inline asm
	{ atom.add.noftz.f16 %rs223,[%rd161],%rs222; }

	// end inline asm
	@%p96 bra 	$L__BB1_128;
	add.s64 	%rd166, %rd14, 4;
	ld.local.f32 	%f743, [%rd12+8];
	// begin inline asm
	{  cvt.rn.f16.f32 %rs225, %f743;}

	// end inline asm
	// begin inline asm
	{ atom.add.noftz.f16 %rs226,[%rd166],%rs225; }

	// end inline asm
	add.s64 	%rd167, %rd15, 4;
	ld.local.f32 	%f744, [%rd13+8];
	// begin inline asm
	{  cvt.rn.f16.f32 %rs228, %f744;}

	// end inline asm
	// begin inline asm
	{ atom.add.noftz.f16 %rs229,[%rd167],%rs228; }

	// end inline asm
$L__BB1_128:
	bar.sync 	0;
	setp.lt.s32 	%p97, %r416, %r161;
	add.s32 	%r415, %r415, 1;
	@%p97 bra 	$L__BB1_14;
$L__BB1_129:
	setp.ge.u32 	%p98, %r1, %r6;
	@%p98 bra 	$L__BB1_143;
	add.s32 	%r402, %r4, %r1;
	mad.lo.s32 	%r140, %r162, %r402, %r3;
	setp.lt.s32 	%p99, %r162, 1;
	@%p99 bra 	$L__BB1_143;
	add.s32 	%r404, %r162, -1;
	and.b32  	%r141, %r162, 15;
	setp.lt.u32 	%p100, %r404, 15;
	mov.b32 	%r452, 0;
	@%p100 bra 	$L__BB1_134;
	add.s64 	%rd183, %rd6, 32;
	and.b32  	%r452, %r162, 2147483632;
	neg.s32 	%r450, %r452;
	add.s64 	%rd17, %rd5, 16;
	mov.u32 	%r449, %r140;
$L__BB1_133:
	.pragma "nounroll";
	mul.wide.s32 	%rd168, %r449, 2;
	add.s64 	%rd169, %rd17, %rd168;
	ld.local.v4.f32 	{%f745, %f746, %f747, %f748}, [%rd183+-32];
	// begin inline asm
	{  cvt.rn.f16.f32 %rs231, %f745;}

	// end inline asm
	st.global.u16 	[%rd169+-16], %rs231;
	// begin inline asm
	{  cvt.rn.f16.f32 %rs232, %f746;}

	// end inline asm
	st.global.u16 	[%rd169+-14], %rs232;
	// begin inline asm
	{  cvt.rn.f16.f32 %rs233, %f747;}

	// end inline asm
	st.global.u16 	[%rd169+-12], %rs233;
	// begin inline asm
	{  cvt.rn.f16.f32 %rs234, %f748;}

	// end inline asm
	st.global.u16 	[%rd169+-10], %rs234;
	ld.local.v4.f32 	{%f749, %f750, %f751, %f752}, [%rd183+-16];
	// begin inline asm
	{  cvt.rn.f16.f32 %rs235, %f749;}

	// end inline asm
	st.global.u16 	[%rd169+-8], %rs235;
	// begin inline asm
	{  cvt.rn.f16.f32 %rs236, %f750;}

	// end inline asm
	st.global.u16 	[%rd169+-6], %rs236;
	// begin inline asm
	{  cvt.rn.f16.f32 %rs237, %f751;}

	// end inline asm
	st.global.u16 	[%rd169+-4], %rs237;
	// begin inline asm
	{  cvt.rn.f16.f32 %rs238, %f752;}

	// end inline asm
	st.global.u16 	[%rd169+-2], %rs238;
	ld.local.v4.f32 	{%f753, %f754, %f755, %f756}, [%rd183];
	// begin inline asm
	{  cvt.rn.f16.f32 %rs239, %f753;}

	// end inline asm
	st.global.u16 	[%rd169], %rs239;
	// begin inline asm
	{  cvt.rn.f16.f32 %rs240, %f754;}

	// end inline asm
	st.global.u16 	[%rd169+2], %rs240;
	// begin inline asm
	{  cvt.rn.f16.f32 %rs241, %f755;}

	// end inline asm
	st.global.u16 	[%rd169+4], %rs241;
	// begin inline asm
	{  cvt.rn.f16.f32 %rs242, %f756;}

	// end inline asm
	st.global.u16 	[%rd169+6], %rs242;
	ld.local.v4.f32 	{%f757, %f758, %f759, %f760}, [%rd183+16];
	// begin inline asm
	{  cvt.rn.f16.f32 %rs243, %f757;}

	// end inline asm
	st.global.u16 	[%rd169+8], %rs243;
	// begin inline asm
	{  cvt.rn.f16.f32 %rs244, %f758;}

	// end inline asm
	st.global.u16 	[%rd169+10], %rs244;
	// begin inline asm
	{  cvt.rn.f16.f32 %rs245, %f759;}

	// end inline asm
	st.global.u16 	[%rd169+12], %rs245;
	// begin inline asm
	{  cvt.rn.f16.f32 %rs246, %f760;}

	// end inline asm
	st.global.u16 	[%rd169+14], %rs246;
	add.s32 	%r450, %r450, 16;
	add.s64 	%rd183, %rd183, 64;
	add.s32 	%r449, %r449, 16;
	setp.ne.s32 	%p101, %r450, 0;
	@%p101 bra 	$L__BB1_133;
$L__BB1_134:
	setp.eq.s32 	%p102, %r141, 0;
	@%p102 bra 	$L__BB1_143;
	and.b32  	%r149, %r162, 7;
	setp.lt.u32 	%p103, %r141, 8;
	@%p103 bra 	$L__BB1_137;
	mul.wide.u32 	%rd170, %r452, 4;
	add.s64 	%rd171, %rd6, %rd170;
	ld.local.f32 	%f761, [%rd171];
	// begin inline asm
	{  cvt.rn.f16.f32 %rs247, %f761;}

	// end inline asm
	add.s32 	%r405, %r140, %r452;
	mul.wide.s32 	%rd172, %r405, 2;
	add.s64 	%rd173, %rd5, %rd172;
	st.global.u16 	[%rd173], %rs247;
	ld.local.f32 	%f762, [%rd171+4];
	// begin inline asm
	{  cvt.rn.f16.f32 %rs248, %f762;}

	// end inline asm
	st.global.u16 	[%rd173+2], %rs248;
	ld.local.f32 	%f763, [%rd171+8];
	// begin inline asm
	{  cvt.rn.f16.f32 %rs249, %f763;}

	// end inline asm
	st.global.u16 	[%rd173+4], %rs249;
	ld.local.f32 	%f764, [%rd171+12];
	// begin inline asm
	{  cvt.rn.f16.f32 %rs250, %f764;}

	// end inline asm
	st.global.u16 	[%rd173+6], %rs250;
	ld.local.f32 	%f765, [%rd171+16];
	// begin inline asm
	{  cvt.rn.f16.f32 %rs251, %f765;}

	// end inline asm
	st.global.u16 	[%rd173+8], %rs251;
	ld.local.f32 	%f766, [%rd171+20];
	// begin inline asm
	{  cvt.rn.f16.f32 %rs252, %f766;}

	// end inline asm
	st.global.u16 	[%rd173+10], %rs252;
	ld.local.f32 	%f767, [%rd171+24];
	// begin inline asm
	{  cvt.rn.f16.f32 %rs253, %f767;}

	// end inline asm
	st.global.u16 	[%rd173+12], %rs253;
	ld.local.f32 	%f768, [%rd171+28];
	// begin inline asm
	{  cvt.rn.f16.f32 %rs254, %f768;}

	// end inline asm
	st.global.u16 	[%rd173+14], %rs254;
	add.s32 	%r452, %r452, 8;
$L__BB1_137:
	setp.eq.s32 	%p104, %r149, 0;
	@%p104 bra 	$L__BB1_143;
	and.b32  	%r152, %r162, 3;
	setp.lt.u32 	%p105, %r149, 4;
	@%p105 bra 	$L__BB1_140;
	mul.wide.u32 	%rd174, %r452, 4;
	add.s64 	%rd175, %rd6, %rd174;
	ld.local.f32 	%f769, [%rd175];
	// begin inline asm
	{  cvt.rn.f16.f32 %rs255, %f769;}

	// end inline asm
	add.s32 	%r406, %r140, %r452;
	mul.wide.s32 	%rd176, %r406, 2;
	add.s64 	%rd177, %rd5, %rd176;
	st.global.u16 	[%rd177], %rs255;
	ld.local.f32 	%f770, [%rd175+4];
	// begin inline asm
	{  cvt.rn.f16.f32 %rs256, %f770;}

	// end inline asm
	st.global.u16 	[%rd177+2], %rs256;
	ld.local.f32 	%f771, [%rd175+8];
	// begin inline asm
	{  cvt.rn.f16.f32 %rs257, %f771;}

	// end inline asm
	st.global.u16 	[%rd177+4], %rs257;
	ld.local.f32 	%f772, [%rd175+12];
	// begin inline asm
	{  cvt.rn.f16.f32 %rs258, %f772;}

	// end inline asm
	st.global.u16 	[%rd177+6], %rs258;
	add.s32 	%r452, %r452, 4;
$L__BB1_140:
	setp.eq.s32 	%p106, %r152, 0;
	@%p106 bra 	$L__BB1_143;
	add.s32 	%r455, %r452, %r140;
	mul.wide.u32 	%rd178, %r452, 4;
	add.s64 	%rd184, %rd6, %rd178;
	neg.s32 	%r454, %r152;
$L__BB1_142:
	.pragma "nounroll";
	mul.wide.s32 	%rd179, %r455, 2;
	add.s64 	%rd180, %rd5, %rd179;
	ld.local.f32 	%f773, [%rd184];
	// begin inline asm
	{  cvt.rn.f16.f32 %rs259, %f773;}

	// end inline asm
	st.global.u16 	[%rd180], %rs259;
	add.s32 	%r455, %r455, 1;
	add.s64 	%rd184, %rd184, 4;
	add.s32 	%r454, %r454, 1;
	setp.ne.s32 	%p107, %r454, 0;
	@%p107 bra 	$L__BB1_142;
$L__BB1_143:
	ret;
$L__BB1_144:
	div.s32 	%r188, %r409, %r162;
	mul.lo.s32 	%r189, %r188, %r162;
	sub.s32 	%r190, %r409, %r189;
	add.s32 	%r191, %r4, %r188;
	add.s32 	%r192, %r190, %r3;
	mad.lo.s32 	%r193, %r191, %r162, %r192;
	mul.wide.s32 	%rd38, %r193, 2;
	add.s64 	%rd39, %rd2, %rd38;
	ld.global.nc.u16 	%rs4, [%rd39];
	// begin inline asm
	{  cvt.f32.f16 %f90, %rs4;}

	// end inline asm
	mul.lo.s32 	%r194, %r188, 320;
	mov.u32 	%r195, _ZZ26flash_attn_backward_kernelPK6__halfS1_S1_S1_S1_PKfPS_S4_S4_iiiifbE3s_q;
	add.s32 	%r196, %r195, %r194;
	shl.b32 	%r197, %r190, 2;
	add.s32 	%r198, %r196, %r197;
	st.shared.f32 	[%r198], %f90;
	add.s64 	%rd40, %rd1, %rd38;
	ld.global.nc.u16 	%rs5, [%rd40];
	// begin inline asm
	{  cvt.f32.f16 %f91, %rs5;}

	// end inline asm
	mov.u32 	%r199, _ZZ26flash_attn_backward_kernelPK6__halfS1_S1_S1_S1_PKfPS_S4_S4_iiiifbE6s_dout;
	add.s32 	%r200, %r199, %r194;
	add.s32 	%r201, %r200, %r197;
	st.shared.f32 	[%r201], %f91;
	add.s32 	%r202, %r409, 256;
	div.s32 	%r203, %r202, %r162;
	mul.lo.s32 	%r204, %r203, %r162;
	sub.s32 	%r205, %r202, %r204;
	add.s32 	%r206, %r4, %r203;
	add.s32 	%r207, %r205, %r3;
	mad.lo.s32 	%r208, %r206, %r162, %r207;
	mul.wide.s32 	%rd41, %r208, 2;
	add.s64 	%rd42, %rd2, %rd41;
	ld.global.nc.u16 	%rs6, [%rd42];
	// begin inline asm
	{  cvt.f32.f16 %f92, %rs6;}

	// end inline asm
	mul.lo.s32 	%r209, %r203, 320;
	add.s32 	%r210, %r195, %r209;
	shl.b32 	%r211, %r205, 2;
	add.s32 	%r212, %r210, %r211;
	st.shared.f32 	[%r212], %f92;
	add.s64 	%rd43, %rd1, %rd41;
	ld.global.nc.u16 	%rs7, [%rd43];
	// begin inline asm
	{  cvt.f32.f16 %f93, %rs7;}

	// end inline asm
	add.s32 	%r213, %r199, %r209;
	add.s32 	%r214, %r213, %r211;
	st.shared.f32 	[%r214], %f93;
	add.s32 	%r215, %r409, 512;
	div.s32 	%r216, %r215, %r162;
	mul.lo.s32 	%r217, %r216, %r162;
	sub.s32 	%r218, %r215, %r217;
	add.s32 	%r219, %r4, %r216;
	add.s32 	%r220, %r218, %r3;
	mad.lo.s32 	%r221, %r219, %r162, %r220;
	mul.wide.s32 	%rd44, %r221, 2;
	add.s64 	%rd45, %rd2, %rd44;
	ld.global.nc.u16 	%rs8, [%rd45];
	// begin inline asm
	{  cvt.f32.f16 %f94, %rs8;}

	// end inline asm
	mul.lo.s32 	%r222, %r216, 320;
	add.s32 	%r223, %r195, %r222;
	shl.b32 	%r224, %r218, 2;
	add.s32 	%r225, %r223, %r224;
	st.shared.f32 	[%r225], %f94;
	add.s64 	%rd46, %rd1, %rd44;
	ld.global.nc.u16 	%rs9, [%rd46];
	// begin inline asm
	{  cvt.f32.f16 %f95, %rs9;}

	// end inline asm
	add.s32 	%r226, %r199, %r222;
	add.s32 	%r227, %r226, %r224;
	st.shared.f32 	[%r227], %f95;
	add.s32 	%r228, %r409, 768;
	div.s32 	%r229, %r228, %r162;
	mul.lo.s32 	%r230, %r229, %r162;
	sub.s32 	%r231, %r228, %r230;
	add.s32 	%r232, %r4, %r229;
	add.s32 	%r233, %r231, %r3;
	mad.lo.s32 	%r234, %r232, %r162, %r233;
	mul.wide.s32 	%rd47, %r234, 2;
	add.s64 	%rd48, %rd2, %rd47;
	ld.global.nc.u16 	%rs10, [%rd48];
	// begin inline asm
	{  cvt.f32.f16 %f96, %rs10;}

	// end inline asm
	mul.lo.s32 	%r235, %r229, 320;
	add.s32 	%r236, %r195, %r235;
	shl.b32 	%r237, %r231, 2;
	add.s32 	%r238, %r236, %r237;
	st.shared.f32 	[%r238], %f96;
	add.s64 	%rd49, %rd1, %rd47;
	ld.global.nc.u16 	%rs11, [%rd49];
	// begin inline asm
	{  cvt.f32.f16 %f97, %rs11;}

	// end inline asm
	add.s32 	%r239, %r199, %r235;
	add.s32 	%r240, %r239, %r237;
	st.shared.f32 	[%r240], %f97;
	add.s32 	%r409, %r409, 1024;
	setp.lt.s32 	%p7, %r409, %r7;
	@%p7 bra 	$L__BB1_144;
	bra.uni 	$L__BB1_6;

}


// ===== COMPILED SASS (sm_100) =====

	.target	sm_100

	.elftype	@"ET_EXEC"


//--------------------- .note.nv.tkinfo           --------------------------
	.section	.note.nv.tkinfo,"",@"SHT_NOTE"
	.sectionflags	@"SHF_NOTE_NV_TKINFO"
	.tkinfo
        /*0018*/ 	.word	0x00000002
        /*0030*/ 	.string	""
        /*0030*/ 	.string	"ptxas"
        /*0030*/ 	.string	"Cuda compilation tools, release 13.0, V13.0.88"
        /*0030*/ 	.string	"Build cuda_13.0.r13.0/compiler.36424714_0"
        /*0030*/ 	.string	"-arch sm_100 -m 64 "



//--------------------- .note.nv.cuinfo           --------------------------
	.section	.note.nv.cuinfo,"",@"SHT_NOTE"
	.sectionflags	@"SHF_NOTE_NV_CUINFO"
        /*0018*/ 	.short	0x0002
        /*001a*/ 	.short	0x0064
        /*001c*/ 	.short	0x0082
	.zero		2


//--------------------- .nv.info                  --------------------------
	.section	.nv.info,"",@"SHT_CUDA_INFO"
	.align	4


	//----- nvinfo : EIATTR_REGCOUNT
	.align		4
        /*0000*/ 	.byte	0x04, 0x2f
        /*0002*/ 	.short	(.L_1 - .L_0)
	.align		4
.L_0:
        /*0004*/ 	.word	index@(_Z25flash_attn_forward_kernelPK6__halfS1_S1_PS_Pfiiiifb)
        /*0008*/ 	.word	0x00000020


	//----- nvinfo : EIATTR_FRAME_SIZE
	.align		4
.L_1:
        /*000c*/ 	.byte	0x04, 0x11
        /*000e*/ 	.short	(.L_3 - .L_2)
	.align		4
.L_2:
        /*0010*/ 	.word	index@($__internal_0_$__cuda_sm20_rcp_rn_f32_slowpath)
        /*0014*/ 	.word	0x00000000


	//----- nvinfo : EIATTR_FRAME_SIZE
	.align		4
.L_3:
        /*0018*/ 	.byte	0x04, 0x11
        /*001a*/ 	.short	(.L_5 - .L_4)
	.align		4
.L_4:
        /*001c*/ 	.word	index@(_Z25flash_attn_forward_kernelPK6__halfS1_S1_PS_Pfiiiifb)
        /*0020*/ 	.word	0x00000000


	//----- nvinfo : EIATTR_REGCOUNT
	.align		4
.L_5:
        /*0024*/ 	.byte	0x04, 0x2f
        /*0026*/ 	.short	(.L_7 - .L_6)
	.align		4
.L_6:
        /*0028*/ 	.word	index@(_Z26flash_attn_backward_kernelPK6__halfS1_S1_S1_S1_PKfPS_S4_S4_iiiifb)
        /*002c*/ 	.word	0x00000027


	//----- nvinfo : EIATTR_FRAME_SIZE
	.align		4
.L_7:
        /*0030*/ 	.byte	0x04, 0x11
        /*0032*/ 	.short	(.L_9 - .L_8)
	.align		4
.L_8:
        /*0034*/ 	.word	index@(_Z26flash_attn_backward_kernelPK6__halfS1_S1_S1_S1_PKfPS_S4_S4_iiiifb)
        /*0038*/ 	.word	0x000003c0


	//----- nvinfo : EIATTR_MIN_STACK_SIZE
	.align		4
.L_9:
        /*003c*/ 	.byte	0x04, 0x12
        /*003e*/ 	.short	(.L_11 - .L_10)
	.align		4
.L_10:
        /*0040*/ 	.word	index@(_Z26flash_attn_backward_kernelPK6__halfS1_S1_S1_S1_PKfPS_S4_S4_iiiifb)
        /*0044*/ 	.word	0x000003c0


	//----- nvinfo : EIATTR_MIN_STACK_SIZE
	.align		4
.L_11:
        /*0048*/ 	.byte	0x04, 0x12
        /*004a*/ 	.short	(.L_13 - .L_12)
	.align		4
.L_12:
        /*004c*/ 	.word	index@(_Z25flash_attn_forward_kernelPK6__halfS1_S1_PS_Pfiiiifb)
        /*0050*/ 	.word	0x00000000
.L_13:


//--------------------- .nv.compat                --------------------------
	.section	.nv.compat,"",@"SHT_CUDA_COMPAT_INFO"
	.align	4
        /*0000*/ 	.byte	0x02, 0x09, 0x00, 0x00, 0x02, 0x02, 0x01, 0x00, 0x02, 0x05, 0x05, 0x00, 0x03, 0x07, 0x01, 0x01
        /*0010*/ 	.byte	0x02, 0x03, 0x00, 0x00, 0x02, 0x06, 0x01, 0x00, 0x04, 0x0b, 0x08, 0x00, 0x01, 0x00, 0x00, 0x00
        /*0020*/ 	.byte	0x00, 0x00, 0x00, 0x00


//--------------------- .nv.info._Z26flash_attn_backward_kernelPK6__halfS1_S1_S1_S1_PKfPS_S4_S4_iiiifb --------------------------
	.section	.nv.info._Z26flash_attn_backward_kernelPK6__halfS1_S1_S1_S1_PKfPS_S4_S4_iiiifb,"",@"SHT_CUDA_INFO"
	.sectionflags	@""
	.align	4


	//----- nvinfo : EIATTR_CUDA_API_VERSION
	.align		4
        /*0000*/ 	.byte	0x04, 0x37
        /*0002*/ 	.short	(.L_15 - .L_14)
.L_14:
        /*0004*/ 	.word	0x00000082


	//----- nvinfo : EIATTR_KPARAM_INFO
	.align		4
.L_15:
        /*0008*/ 	.byte	0x04, 0x17
        /*000a*/ 	.short	(.L_17 - .L_16)
.L_16:
        /*000c*/ 	.word	0x00000000
        /*0010*/ 	.short	0x000e
        /*0012*/ 	.short	0x005c
        /*0014*/ 	.byte	0x00, 0xf0, 0x05, 0x00


	//----- nvinfo : EIATTR_KPARAM_INFO
	.align		4
.L_17:
        /*0018*/ 	.byte	0x04, 0x17
        /*001a*/ 	.short	(.L_19 - .L_18)
.L_18:
        /*001c*/ 	.word	0x00000000
        /*0020*/ 	.short	0x000d
        /*0022*/ 	.short	0x0058
        /*0024*/ 	.byte	0x00, 0xf0, 0x11, 0x00


	//----- nvinfo : EIATTR_KPARAM_INFO
	.align		4
.L_19:
        /*0028*/ 	.byte	0x04, 0x17
        /*002a*/ 	.short	(.L_21 - .L_20)
.L_20:
        /*002c*/ 	.word	0x00000000
        /*0030*/ 	.short	0x000c
        /*0032*/ 	.short	0x0054
        /*0034*/ 	.byte	0x00, 0xf0, 0x11, 0x00


	//----- nvinfo : EIATTR_KPARAM_INFO
	.align		4
.L_21:
        /*0038*/ 	.byte	0x04, 0x17
        /*003a*/ 	.short	(.L_23 - .L_22)
.L_22:
        /*003c*/ 	.word	0x00000000
        /*0040*/ 	.short	0x000b
        /*0042*/ 	.short	0x0050
        /*0044*/ 	.byte	0x00, 0xf0, 0x11, 0x00


	//----- nvinfo : EIATTR_KPARAM_INFO
	.align		4
.L_23:
        /*0048*/ 	.byte	0x04, 0x17
        /*004a*/ 	.short	(.L_25 - .L_24)
.L_24:
        /*004c*/ 	.word	0x00000000
        /*0050*/ 	.short	0x000a
        /*0052*/ 	.short	0x004c
        /*0054*/ 	.byte	0x00, 0xf0, 0x11, 0x00


	//----- nvinfo : EIATTR_KPARAM_INFO
	.align		4
.L_25:
        /*0058*/ 	.byte	0x04, 0x17
        /*005a*/ 	.short	(.L_27 - .L_26)
.L_26:
        /*005c*/ 	.word	0x00000000
        /*0060*/ 	.short	0x0009
        /*0062*/ 	.short	0x0048
        /*0064*/ 	.byte	0x00, 0xf0, 0x11, 0x00


	//----- nvinfo : EIATTR_KPARAM_INFO
	.align		4
.L_27:
        /*0068*/ 	.byte	0x04, 0x17
        /*006a*/ 	.short	(.L_29 - .L_28)
.L_28:
        /*006c*/ 	.word	0x00000000
        /*0070*/ 	.short	0x0008
        /*0072*/ 	.short	0x0040
        /*0074*/ 	.byte	0x00, 0xf5, 0x21, 0x00


	//----- nvinfo : EIATTR_KPARAM_INFO
	.align		4
.L_29:
        /*0078*/ 	.byte	0x04, 0x17
        /*007a*/ 	.short	(.L_31 - .L_30)
.L_30:
        /*007c*/ 	.word	0x00000000
        /*0080*/ 	.short	0x0007
        /*0082*/ 	.short	0x0038
        /*0084*/ 	.byte	0x00, 0xf5, 0x21, 0x00


	//----- nvinfo : EIATTR_KPARAM_INFO
	.align		4
.L_31:
        /*0088*/ 	.byte	0x04, 0x17
        /*008a*/ 	.short	(.L_33 - .L_32)
.L_32:
        /*008c*/ 	.word	0x00000000
        /*0090*/ 	.short	0x0006
        /*0092*/ 	.short	0x0030
        /*0094*/ 	.byte	0x00, 0xf5, 0x21, 0x00


	//----- nvinfo : EIATTR_KPARAM_INFO
	.align		4
.L_33:
        /*0098*/ 	.byte	0x04, 0x17
        /*009a*/ 	.short	(.L_35 - .L_34)
.L_34:
        /*009c*/ 	.word	0x00000000
        /*00a0*/ 	.short	0x0005
        /*00a2*/ 	.short	0x0028
        /*00a4*/ 	.byte	0x00, 0xf5, 0x21, 0x00


	//----- nvinfo : EIATTR_KPARAM_INFO
	.align		4
.L_35:
        /*00a8*/ 	.byte	0x04, 0x17
        /*00aa*/ 	.short	(.L_37 - .L_36)
.L_36:
        /*00ac*/ 	.word	0x00000000
        /*00b0*/ 	.short	0x0004
        /*00b2*/ 	.short	0x0020
        /*00b4*/ 	.byte	0x00, 0xf5, 0x21, 0x00


	//----- nvinfo : EIATTR_KPARAM_INFO
	.align		4
.L_37:
        /*00b8*/ 	.byte	0x04, 0x17
        /*00ba*/ 	.short	(.L_39 - .L_38)
.L_38:
        /*00bc*/ 	.word	0x00000000
        /*00c0*/ 	.short	0x0003
        /*00c2*/ 	.short	0x0018
        /*00c4*/ 	.byte	0x00, 0xf5, 0x21, 0x00


	//----- nvinfo : EIATTR_KPARAM_INFO
	.align		4
.L_39:
        /*00c8*/ 	.byte	0x04, 0x17
        /*00ca*/ 	.short	(.L_41 - .L_40)
.L_40:
        /*00cc*/ 	.word	0x00000000
        /*00d0*/ 	.short	0x0002
        /*00d2*/ 	.short	0x0010
        /*00d4*/ 	.byte	0x00, 0xf5, 0x21, 0x00


	//----- nvinfo : EIATTR_KPARAM_INFO
	.align		4
.L_41:
        /*00d8*/ 	.byte	0x04, 0x17
        /*00da*/ 	.short	(.L_43 - .L_42)
.L_42:
        /*00dc*/ 	.word	0x00000000
        /*00e0*/ 	.short	0x0001
        /*00e2*/ 	.short	0x0008
        /*00e4*/ 	.byte	0x00, 0xf5, 0x21, 0x00


	//----- nvinfo : EIATTR_KPARAM_INFO
	.align		4
.L_43:
        /*00e8*/ 	.byte	0x04, 0x17
        /*00ea*/ 	.short	(.L_45 - .L_44)
.L_44:
        /*00ec*/ 	.word	0x00000000
        /*00f0*/ 	.short	0x0000
        /*00f2*/ 	.short	0x0000
        /*00f4*/ 	.byte	0x00, 0xf5, 0x21, 0x00


	//----- nvinfo : EIATTR_SPARSE_MMA_MASK
	.align		4
.L_45:
        /*00f8*/ 	.byte	0x03, 0x50
        /*00fa*/ 	.short	0x0000


	//----- nvinfo : EIATTR_MAXREG_COUNT
	.align		4
        /*00fc*/ 	.byte	0x03, 0x1b
        /*00fe*/ 	.short	0x00ff


	//----- nvinfo : EIATTR_NUM_BARRIERS
	.align		4
        /*0100*/ 	.byte	0x02, 0x4c
        /*0102*/ 	.byte	0x01
	.zero		1


	//----- nvinfo : EIATTR_MERCURY_ISA_VERSION
	.align		4
        /*0104*/ 	.byte	0x03, 0x5f
        /*0106*/ 	.short	0x0101


	//----- nvinfo : EIATTR_UNUSED_LOAD_BYTE_OFFSET
	.align		4
        /*0108*/ 	.byte	0x04, 0x44
        /*010a*/ 	.short	(.L_47 - .L_46)


	//   ....[0]....
.L_46:
        /*010c*/ 	.word	0x000029b0
        /*0110*/ 	.word	0x00000fff


	//   ....[1]....
        /*0114*/ 	.word	0x000029c0
        /*0118*/ 	.word	0x00000fff


	//   ....[2]....
        /*011c*/ 	.word	0x000035e0
        /*0120*/ 	.word	0x00000fff


	//   ....[3]....
        /*0124*/ 	.word	0x00003fe0
        /*0128*/ 	.word	0x00000fff


	//   ....[4]....
        /*012c*/ 	.word	0x00003ff0
        /*0130*/ 	.word	0x00000fff


	//----- nvinfo : EIATTR_VRC_CTA_INIT_COUNT
	.align		4
.L_47:
        /*0134*/ 	.byte	0x02, 0x4a
	.zero		1
	.zero		1


	//----- nvinfo : EIATTR_ATOM16_EMUL_INSTR_REG_MAP
	.align		4
        /*0138*/ 	.byte	0x04, 0x2e
        /*013a*/ 	.short	(.L_49 - .L_48)


	//   ....[0]....
.L_48:
        /*013c*/ 	.word	0x000060a0
        /*0140*/ 	.short	0x0006
        /*0142*/ 	.short	0x0000


	//   ....[1]....
        /*0144*/ 	.word	0x00006130
        /*0148*/ 	.short	0x0006
        /*014a*/ 	.short	0x0000


	//   ....[2]....
        /*014c*/ 	.word	0x000061d0
        /*0150*/ 	.short	0x0006
        /*0152*/ 	.short	0x0000


	//   ....[3]....
        /*0154*/ 	.word	0x00006250
        /*0158*/ 	.short	0x0006
        /*015a*/ 	.short	0x0000


	//   ....[4]....
        /*015c*/ 	.word	0x00006350
        /*0160*/ 	.short	0x0011
        /*0162*/ 	.short	0x0000


	//   ....[5]....
        /*0164*/ 	.word	0x000063d0
        /*0168*/ 	.short	0x0011
        /*016a*/ 	.short	0x0000


	//   ....[6]....
        /*016c*/ 	.word	0x00006490
        /*0170*/ 	.short	0x0011
        /*0172*/ 	.short	0x0000


	//   ....[7]....
        /*0174*/ 	.word	0x00006510
        /*0178*/ 	.short	0x0011
        /*017a*/ 	.short	0x0000


	//   ....[8]....
        /*017c*/ 	.word	0x000065a0
        /*0180*/ 	.short	0x0011
        /*0182*/ 	.short	0x0000


	//   ....[9]....
        /*0184*/ 	.word	0x00006620
        /*0188*/ 	.short	0x0011
        /*018a*/ 	.short	0x0000


	//   ....[10]....
        /*018c*/ 	.word	0x000066b0
        /*0190*/ 	.short	0x0011
        /*0192*/ 	.short	0x0000


	//   ....[11]....
        /*0194*/ 	.word	0x00006730
        /*0198*/ 	.short	0x0011
        /*019a*/ 	.short	0x0000


	//   ....[12]....
        /*019c*/ 	.word	0x000067c0
        /*01a0*/ 	.short	0x0011
        /*01a2*/ 	.short	0x0000


	//   ....[13]....
        /*01a4*/ 	.word	0x00006840
        /*01a8*/ 	.short	0x0011
        /*01aa*/ 	.short	0x0000


	//   ....[14]....
        /*01ac*/ 	.word	0x000068d0
        /*01b0*/ 	.short	0x0011
        /*01b2*/ 	.short	0x0000


	//   ....[15]....
        /*01b4*/ 	.word	0x00006950
        /*01b8*/ 	.short	0x0011
        /*01ba*/ 	.short	0x0000


	//   ....[16]....
        /*01bc*/ 	.word	0x000069e0
        /*01c0*/ 	.short	0x0011
        /*01c2*/ 	.short	0x0000


	//   ....[17]....
        /*01c4*/ 	.word	0x00006a60
        /*01c8*/ 	.short	0x0011
        /*01ca*/ 	.short	0x0000


	//   ....[18]....
        /*01cc*/ 	.word	0x00006af0
        /*01d0*/ 	.short	0x0011
        /*01d2*/ 	.short	0x0000


	//   ....[19]....
        /*01d4*/ 	.word	0x00006b70
        /*01d8*/ 	.short	0x0011
        /*01da*/ 	.short	0x0000


	//   ....[20]....
        /*01dc*/ 	.word	0x00006c00
        /*01e0*/ 	.short	0x0011
        /*01e2*/ 	.short	0x0000


	//   ....[21]....
        /*01e4*/ 	.word	0x00006c80
        /*01e8*/ 	.short	0x0011
        /*01ea*/ 	.short	0x0000


	//   ....[22]....
        /*01ec*/ 	.word	0x00006d10
        /*01f0*/ 	.short	0x0011
        /*01f2*/ 	.short	0x0000


	//   ....[23]....
        /*01f4*/ 	.word	0x00006d90
        /*01f8*/ 	.short	0x0011
        /*01fa*/ 	.short	0x0000


	//   ....[24]....
        /*01fc*/ 	.word	0x00006e20
        /*0200*/ 	.short	0x0011
        /*0202*/ 	.short	0x0000


	//   ....[25]....
        /*0204*/ 	.word	0x00006ea0
        /*0208*/ 	.short	0x0011
        /*020a*/ 	.short	0x0000


	//   ....[26]....
        /*020c*/ 	.word	0x00006f30
        /*0210*/ 	.short	0x0011
        /*0212*/ 	.short	0x0000


	//   ....[27]....
        /*0214*/ 	.word	0x00006fb0
        /*0218*/ 	.short	0x0011
        /*021a*/ 	.short	0x0000


	//   ....[28]....
        /*021c*/ 	.word	0x00007040
        /*0220*/ 	.short	0x0011
        /*0222*/ 	.short	0x0000


	//   ....[29]....
        /*0224*/ 	.word	0x000070c0
        /*0228*/ 	.short	0x0011
        /*022a*/ 	.short	0x0000


	//   ....[30]....
        /*022c*/ 	.word	0x00007150
        /*0230*/ 	.short	0x0011
        /*0232*/ 	.short	0x0000


	//   ....[31]....
        /*0234*/ 	.word	0x000071d0
        /*0238*/ 	.short	0x0011
        /*023a*/ 	.short	0x0000


	//   ....[32]....
        /*023c*/ 	.word	0x00007260
        /*0240*/ 	.short	0x0011
        /*0242*/ 	.short	0x0000


	//   ....[33]....
        /*0244*/ 	.word	0x000072e0
        /*0248*/ 	.short	0x0011
        /*024a*/ 	.short	0x0000


	//   ....[34]....
        /*024c*/ 	.word	0x00007370
        /*0250*/ 	.short	0x0011
        /*0252*/ 	.short	0x0000


	//   ....[35]....
        /*0254*/ 	.word	0x000073f0
        /*0258*/ 	.short	0x0011
        /*025a*/ 	.short	0x0000


	//   ....[36]....
        /*025c*/ 	.word	0x00007480
        /*0260*/ 	.short	0x0011
        /*0262*/ 	.short	0x0000


	//   ....[37]....
        /*0264*/ 	.word	0x00007500
        /*0268*/ 	.short	0x0011
        /*026a*/ 	.short	0x0000


	//   ....[38]....
        /*026c*/ 	.word	0x00007590
        /*0270*/ 	.short	0x0011
        /*0272*/ 	.short	0x0000


	//   ....[39]....
        /*0274*/ 	.word	0x00007610
        /*0278*/ 	.short	0x0011
        /*027a*/ 	.short	0x0000


	//   ....[40]....
        /*027c*/ 	.word	0x000076a0
        /*0280*/ 	.short	0x0011
        /*0282*/ 	.short	0x0000


	//   ....[41]....
        /*0284*/ 	.word	0x00007720
        /*0288*/ 	.short	0x0011
        /*028a*/ 	.short	0x0000


	//   ....[42]....
        /*028c*/ 	.word	0x000077b0
        /*0290*/ 	.short	0x0011
        /*0292*/ 	.short	0x0000


	//   ....[43]....
        /*0294*/ 	.word	0x00007830
        /*0298*/ 	.short	0x0011
        /*029a*/ 	.short	0x0000


	//   ....[44]....
        /*029c*/ 	.word	0x000078c0
        /*02a0*/ 	.short	0x0011
        /*02a2*/ 	.short	0x0000


	//   ....[45]....
        /*02a4*/ 	.word	0x00007940
        /*02a8*/ 	.short	0x0011
        /*02aa*/ 	.short	0x0000


	//   ....[46]....
        /*02ac*/ 	.word	0x000079d0
        /*02b0*/ 	.short	0x0011
        /*02b2*/ 	.short	0x0000


	//   ....[47]....
        /*02b4*/ 	.word	0x00007a50
        /*02b8*/ 	.short	0x0011
        /*02ba*/ 	.short	0x0000


	//   ....[48]....
        /*02bc*/ 	.word	0x00007ae0
        /*02c0*/ 	.short	0x0011
        /*02c2*/ 	.short	0x0000


	//   ....[49]....
        /*02c4*/ 	.word	0x00007b60
        /*02c8*/ 	.short	0x0011
        /*02ca*/ 	.short	0x0000


	//   ....[50]....
        /*02cc*/ 	.word	0x00007bf0
        /*02d0*/ 	.short	0x0011
        /*02d2*/ 	.short	0x0000


	//   ....[51]....
        /*02d4*/ 	.word	0x00007c70
        /*02d8*/ 	.short	0x0011
        /*02da*/ 	.short	0x0000


	//   ....[52]....
        /*02dc*/ 	.word	0x00007d00
        /*02e0*/ 	.short	0x0011
        /*02e2*/ 	.short	0x0000


	//   ....[53]....
        /*02e4*/ 	.word	0x00007d80
        /*02e8*/ 	.short	0x0011
        /*02ea*/ 	.short	0x0000


	//   ....[54]....
        /*02ec*/ 	.word	0x00007e10
        /*02f0*/ 	.short	0x0011
        /*02f2*/ 	.short	0x0000


	//   ....[55]....
        /*02f4*/ 	.word	0x00007e90
        /*02f8*/ 	.short	0x0011
        /*02fa*/ 	.short	0x0000


	//   ....[56]....
        /*02fc*/ 	.word	0x00007f20
        /*0300*/ 	.short	0x0011
        /*0302*/ 	.short	0x0000


	//   ....[57]....
        /*0304*/ 	.word	0x00007fa0
        /*0308*/ 	.short	0x0011
        /*030a*/ 	.short	0x0000


	//   ....[58]....
        /*030c*/ 	.word	0x00008030
        /*0310*/ 	.short	0x0011
        /*0312*/ 	.short	0x0000


	//   ....[59]....
        /*0314*/ 	.word	0x000080b0
        /*0318*/ 	.short	0x0011
        /*031a*/ 	.short	0x0000


	//   ....[60]....
        /*031c*/ 	.word	0x00008140
        /*0320*/ 	.short	0x000f
        /*0322*/ 	.short	0x0000


	//   ....[61]....
        /*0324*/ 	.word	0x000081c0
        /*0328*/ 	.short	0x000f
        /*032a*/ 	.short	0x0000


	//   ....[62]....
        /*032c*/ 	.word	0x00008250
        /*0330*/ 	.short	0x0009
        /*0332*/ 	.short	0x0000


	//   ....[63]....
        /*0334*/ 	.word	0x000082d0
        /*0338*/ 	.short	0x0009
        /*033a*/ 	.short	0x0000


	//   ....[64]....
        /*033c*/ 	.word	0x00008450
        /*0340*/ 	.short	0x0006
        /*0342*/ 	.short	0x0000


	//   ....[65]....
        /*0344*/ 	.word	0x000084e0
        /*0348*/ 	.short	0x0006
        /*034a*/ 	.short	0x0000


	//   ....[66]....
        /*034c*/ 	.word	0x00008580
        /*0350*/ 	.short	0x0006
        /*0352*/ 	.short	0x0000


	//   ....[67]....
        /*0354*/ 	.word	0x00008600
        /*0358*/ 	.short	0x0006
        /*035a*/ 	.short	0x0000


	//   ....[68]....
        /*035c*/ 	.word	0x00008700
        /*0360*/ 	.short	0x0011
        /*0362*/ 	.short	0x0000


	//   ....[69]....
        /*0364*/ 	.word	0x00008780
        /*0368*/ 	.short	0x0011
        /*036a*/ 	.short	0x0000


	//   ....[70]....
        /*036c*/ 	.word	0x00008840
        /*0370*/ 	.short	0x0011
        /*0372*/ 	.short	0x0000


	//   ....[71]....
        /*0374*/ 	.word	0x000088c0
        /*0378*/ 	.short	0x0011
        /*037a*/ 	.short	0x0000


	//   ....[72]....
        /*037c*/ 	.word	0x00008950
        /*0380*/ 	.short	0x0011
        /*0382*/ 	.short	0x0000


	//   ....[73]....
        /*0384*/ 	.word	0x000089d0
        /*0388*/ 	.short	0x0011
        /*038a*/ 	.short	0x0000


	//   ....[74]....
        /*038c*/ 	.word	0x00008a60
        /*0390*/ 	.short	0x0011
        /*0392*/ 	.short	0x0000


	//   ....[75]....
        /*0394*/ 	.word	0x00008ae0
        /*0398*/ 	.short	0x0011
        /*039a*/ 	.short	0x0000


	//   ....[76]....
        /*039c*/ 	.word	0x00008b70
        /*03a0*/ 	.short	0x0011
        /*03a2*/ 	.short	0x0000


	//   ....[77]....
        /*03a4*/ 	.word	0x00008bf0
        /*03a8*/ 	.short	0x0011
        /*03aa*/ 	.short	0x0000


	//   ....[78]....
        /*03ac*/ 	.word	0x00008c80
        /*03b0*/ 	.short	0x0011
        /*03b2*/ 	.short	0x0000


	//   ....[79]....
        /*03b4*/ 	.word	0x00008d00
        /*03b8*/ 	.short	0x0011
        /*03ba*/ 	.short	0x0000


	//   ....[80]....
        /*03bc*/ 	.word	0x00008d90
        /*03c0*/ 	.short	0x0011
        /*03c2*/ 	.short	0x0000


	//   ....[81]....
        /*03c4*/ 	.word	0x00008e10
        /*03c8*/ 	.short	0x0011
        /*03ca*/ 	.short	0x0000


	//   ....[82]....
        /*03cc*/ 	.word	0x00008ea0
        /*03d0*/ 	.short	0x0011
        /*03d2*/ 	.short	0x0000


	//   ....[83]....
        /*03d4*/ 	.word	0x00008f20
        /*03d8*/ 	.short	0x0011
        /*03da*/ 	.short	0x0000


	//   ....[84]....
        /*03dc*/ 	.word	0x00008fb0
        /*03e0*/ 	.short	0x0011
        /*03e2*/ 	.short	0x0000


	//   ....[85]....
        /*03e4*/ 	.word	0x00009030
        /*03e8*/ 	.short	0x0011
        /*03ea*/ 	.short	0x0000


	//   ....[86]....
        /*03ec*/ 	.word	0x000090c0
        /*03f0*/ 	.short	0x0011
        /*03f2*/ 	.short	0x0000


	//   ....[87]....
        /*03f4*/ 	.word	0x00009140
        /*03f8*/ 	.short	0x0011
        /*03fa*/ 	.short	0x0000


	//   ....[88]....
        /*03fc*/ 	.word	0x000091d0
        /*0400*/ 	.short	0x0011
        /*0402*/ 	.short	0x0000


	//   ....[89]....
        /*0404*/ 	.word	0x00009250
        /*0408*/ 	.short	0x0011
        /*040a*/ 	.short	0x0000


	//   ....[90]....
        /*040c*/ 	.word	0x000092e0
        /*0410*/ 	.short	0x0011
        /*0412*/ 	.short	0x0000


	//   ....[91]....
        /*0414*/ 	.word	0x00009360
        /*0418*/ 	.short	0x0011
        /*041a*/ 	.short	0x0000


	//   ....[92]....
        /*041c*/ 	.word	0x000093f0
        /*0420*/ 	.short	0x000f
        /*0422*/ 	.short	0x0000


	//   ....[93]....
        /*0424*/ 	.word	0x00009470
        /*0428*/ 	.short	0x000f
        /*042a*/ 	.short	0x0000


	//   ....[94]....
        /*042c*/ 	.word	0x00009500
        /*0430*/ 	.short	0x0009
        /*0432*/ 	.short	0x0000


	//   ....[95]....
        /*0434*/ 	.word	0x00009580
        /*0438*/ 	.short	0x0009
        /*043a*/ 	.short	0x0000


	//   ....[96]....
        /*043c*/ 	.word	0x000096c0
        /*0440*/ 	.short	0x0006
        /*0442*/ 	.short	0x0000


	//   ....[97]....
        /*0444*/ 	.word	0x00009750
        /*0448*/ 	.short	0x0006
        /*044a*/ 	.short	0x0000


	//   ....[98]....
        /*044c*/ 	.word	0x000097f0
        /*0450*/ 	.short	0x0004
        /*0452*/ 	.short	0x0000


	//   ....[99]....
        /*0454*/ 	.word	0x00009870
        /*0458*/ 	.short	0x0004
        /*045a*/ 	.short	0x0000


	//   ....[100]....
        /*045c*/ 	.word	0x00009970
        /*0460*/ 	.short	0x0011
        /*0462*/ 	.short	0x0000


	//   ....[101]....
        /*0464*/ 	.word	0x000099f0
        /*0468*/ 	.short	0x0011
        /*046a*/ 	.short	0x0000


	//   ....[102]....
        /*046c*/ 	.word	0x00009ab0
        /*0470*/ 	.short	0x0011
        /*0472*/ 	.short	0x0000


	//   ....[103]....
        /*0474*/ 	.word	0x00009b30
        /*0478*/ 	.short	0x0011
        /*047a*/ 	.short	0x0000


	//   ....[104]....
        /*047c*/ 	.word	0x00009bc0
        /*0480*/ 	.short	0x0011
        /*0482*/ 	.short	0x0000


	//   ....[105]....
        /*0484*/ 	.word	0x00009c40
        /*0488*/ 	.short	0x0011
        /*048a*/ 	.short	0x0000


	//   ....[106]....
        /*048c*/ 	.word	0x00009cd0
        /*0490*/ 	.short	0x0011
        /*0492*/ 	.short	0x0000


	//   ....[107]....
        /*0494*/ 	.word	0x00009d50
        /*0498*/ 	.short	0x0011
        /*049a*/ 	.short	0x0000


	//   ....[108]....
        /*049c*/ 	.word	0x00009e00
        /*04a0*/ 	.short	0x000f
        /*04a2*/ 	.short	0x0000


	//   ....[109]....
        /*04a4*/ 	.word	0x00009e60
        /*04a8*/ 	.short	0x000f
        /*04aa*/ 	.short	0x0000


	//   ....[110]....
        /*04ac*/ 	.word	0x00009ef0
        /*04b0*/ 	.short	0x000d
        /*04b2*/ 	.short	0x0000


	//   ....[111]....
        /*04b4*/ 	.word	0x00009f70
        /*04b8*/ 	.short	0x000d
        /*04ba*/ 	.short	0x0000


	//   ....[112]....
        /*04bc*/ 	.word	0x0000a070
        /*04c0*/ 	.short	0x0006
        /*04c2*/ 	.short	0x0000


	//   ....[113]....
        /*04c4*/ 	.word	0x0000a110
        /*04c8*/ 	.short	0x0006
        /*04ca*/ 	.short	0x0000


	//   ....[114]....
        /*04cc*/ 	.word	0x0000a1b0
        /*04d0*/ 	.short	0x0004
        /*04d2*/ 	.short	0x0000


	//   ....[115]....
        /*04d4*/ 	.word	0x0000a230
        /*04d8*/ 	.short	0x0004
        /*04da*/ 	.short	0x0000


	//   ....[116]....
        /*04dc*/ 	.word	0x0000a340
        /*04e0*/ 	.short	0x000f
        /*04e2*/ 	.short	0x0000


	//   ....[117]....
        /*04e4*/ 	.word	0x0000a3d0
        /*04e8*/ 	.short	0x000f
        /*04ea*/ 	.short	0x0000


	//   ....[118]....
        /*04ec*/ 	.word	0x0000a490
        /*04f0*/ 	.short	0x0011
        /*04f2*/ 	.short	0x0000


	//   ....[119]....
        /*04f4*/ 	.word	0x0000a510
        /*04f8*/ 	.short	0x0011
        /*04fa*/ 	.short	0x0000


	//   ....[120]....
        /*04fc*/ 	.word	0x0000a5d0
        /*0500*/ 	.short	0x000f
        /*0502*/ 	.short	0x0000


	//   ....[121]....
        /*0504*/ 	.word	0x0000a630
        /*0508*/ 	.short	0x000f
        /*050a*/ 	.short	0x0000


	//   ....[122]....
        /*050c*/ 	.word	0x0000a6c0
        /*0510*/ 	.short	0x0007
        /*0512*/ 	.short	0x0000


	//   ....[123]....
        /*0514*/ 	.word	0x0000a730
        /*0518*/ 	.short	0x0007
        /*051a*/ 	.short	0x0000


	//----- nvinfo : EIATTR_EXIT_INSTR_OFFSETS
	.align		4
.L_49:
        /*051c*/ 	.byte	0x04, 0x1c
        /*051e*/ 	.short	(.L_51 - .L_50)


	//   ....[0]....
.L_50:
        /*0520*/ 	.word	0x000000d0


	//   ....[1]....
        /*0524*/ 	.word	0x0000a7c0


	//   ....[2]....
        /*0528*/ 	.word	0x0000a840


	//   ....[3]....
        /*052c*/ 	.word	0x0000abe0


	//   ....[4]....
        /*0530*/ 	.word	0x0000ada0


	//   ....[5]....
        /*0534*/ 	.word	0x0000aed0


	//   ....[6]....
        /*0538*/ 	.word	0x0000afb0


	//----- nvinfo : EIATTR_CRS_STACK_SIZE
	.align		4
.L_51:
        /*053c*/ 	.byte	0x04, 0x1e
        /*053e*/ 	.short	(.L_53 - .L_52)
.L_52:
        /*0540*/ 	.word	0x00000000


	//----- nvinfo : EIATTR_CBANK_PARAM_SIZE
	.align		4
.L_53:
        /*0544*/ 	.byte	0x03, 0x19
        /*0546*/ 	.short	0x005d


	//----- nvinfo : EIATTR_PARAM_CBANK
	.align		4
        /*0548*/ 	.byte	0x04, 0x0a
        /*054a*/ 	.short	(.L_55 - .L_54)
	.align		4
.L_54:
        /*054c*/ 	.word	index@(.nv.constant0._Z26flash_attn_backward_kernelPK6__halfS1_S1_S1_S1_PKfPS_S4_S4_iiiifb)
        /*0550*/ 	.short	0x0380
        /*0552*/ 	.short	0x005d


	//----- nvinfo : EIATTR_SW_WAR
	.align		4
.L_55:
        /*0554*/ 	.byte	0x04, 0x36
        /*0556*/ 	.short	(.L_57 - .L_56)
.L_56:
        /*0558*/ 	.word	0x00000008
.L_57:


//--------------------- .nv.info._Z25flash_attn_forward_kernelPK6__halfS1_S1_PS_Pfiiiifb --------------------------
	.section	.nv.info._Z25flash_attn_forward_kernelPK6__halfS1_S1_PS_Pfiiiifb,"",@"SHT_CUDA_INFO"
	.sectionflags	@""
	.align	4


	//----- nvinfo : EIATTR_CUDA_API_VERSION
	.align		4
        /*0000*/ 	.byte	0x04, 0x37
        /*0002*/ 	.short	(.L_59 - .L_58)
.L_58:
        /*0004*/ 	.word	0x00000082


	//----- nvinfo : EIATTR_KPARAM_INFO
	.align		4
.L_59:
        /*0008*/ 	.byte	0x04, 0x17
        /*000a*/ 	.short	(.L_61 - .L_60)
.L_60:
        /*000c*/ 	.word	0x00000000
        /*0010*/ 	.short	0x000a
        /*0012*/ 	.short	0x003c
        /*0014*/ 	.byte	0x00, 0xf0, 0x05, 0x00


	//----- nvinfo : EIATTR_KPARAM_INFO
	.align		4
.L_61:
        /*0018*/ 	.byte	0x04, 0x17
        /*001a*/ 	.short	(.L_63 - .L_62)
.L_62:
        /*001c*/ 	.word	0x00000000
        /*0020*/ 	.short	0x0009
        /*0022*/ 	.short	0x0038
        /*0024*/ 	.byte	0x00, 0xf0, 0x11, 0x00


	//----- nvinfo : EIATTR_KPARAM_INFO
	.align		4
.L_63:
        /*0028*/ 	.byte	0x04, 0x17
        /*002a*/ 	.short	(.L_65 - .L_64)
.L_64:
        /*002c*/ 	.word	0x00000000
        /*0030*/ 	.short	0x0008
        /*0032*/ 	.short	0x0034
        /*0034*/ 	.byte	0x00, 0xf0, 0x11, 0x00


	//----- nvinfo : EIATTR_KPARAM_INFO
	.align		4
.L_65:
        /*0038*/ 	.byte	0x04, 0x17
        /*003a*/ 	.short	(.L_67 - .L_66)
.L_66:
        /*003c*/ 	.word	0x00000000
        /*0040*/ 	.short	0x0007
        /*0042*/ 	.short	0x0030
        /*0044*/ 	.byte	0x00, 0xf0, 0x11, 0x00


	//----- nvinfo : EIATTR_KPARAM_INFO
	.align		4
.L_67:
        /*0048*/ 	.byte	0x04, 0x17
        /*004a*/ 	.short	(.L_69 - .L_68)
.L_68:
        /*004c*/ 	.word	0x00000000
        /*0050*/ 	.short	0x0006
        /*0052*/ 	.short	0x002c
        /*0054*/ 	.byte	0x00, 0xf0, 0x11, 0x00


	//----- nvinfo : EIATTR_KPARAM_INFO
	.align		4
.L_69:
        /*0058*/ 	.byte	0x04, 0x17
        /*005a*/ 	.short	(.L_71 - .L_70)
.L_70:
        /*005c*/ 	.word	0x00000000
        /*0060*/ 	.short	0x0005
        /*0062*/ 	.short	0x0028
        /*0064*/ 	.byte	0x00, 0xf0, 0x11, 0x00


	//----- nvinfo : EIATTR_KPARAM_INFO
	.align		4
.L_71:
        /*0068*/ 	.byte	0x04, 0x17
        /*006a*/ 	.short	(.L_73 - .L_72)
.L_72:
        /*006c*/ 	.word	0x00000000
        /*0070*/ 	.short	0x0004
        /*0072*/ 	.short	0x0020
        /*0074*/ 	.byte	0x00, 0xf5, 0x21, 0x00


	//----- nvinfo : EIATTR_KPARAM_INFO
	.align		4
.L_73:
        /*0078*/ 	.byte	0x04, 0x17
        /*007a*/ 	.short	(.L_75 - .L_74)
.L_74:
        /*007c*/ 	.word	0x00000000
        /*0080*/ 	.short	0x0003
        /*0082*/ 	.short	0x0018
        /*0084*/ 	.byte	0x00, 0xf5, 0x21, 0x00


	//----- nvinfo : EIATTR_KPARAM_INFO
	.align		4
.L_75:
        /*0088*/ 	.byte	0x04, 0x17
        /*008a*/ 	.short	(.L_77 - .L_76)
.L_76:
        /*008c*/ 	.word	0x00000000
        /*0090*/ 	.short	0x0002
        /*0092*/ 	.short	0x0010
        /*0094*/ 	.byte	0x00, 0xf5, 0x21, 0x00


	//----- nvinfo : EIATTR_KPARAM_INFO
	.align		4
.L_77:
        /*0098*/ 	.byte	0x04, 0x17
        /*009a*/ 	.short	(.L_79 - .L_78)
.L_78:
        /*009c*/ 	.word	0x00000000
        /*00a0*/ 	.short	0x0001
        /*00a2*/ 	.short	0x0008
        /*00a4*/ 	.byte	0x00, 0xf5, 0x21, 0x00


	//----- nvinfo : EIATTR_KPARAM_INFO
	.align		4
.L_79:
        /*00a8*/ 	.byte	0x04, 0x17
        /*00aa*/ 	.short	(.L_81 - .L_80)
.L_80:
        /*00ac*/ 	.word	0x00000000
        /*00b0*/ 	.short	0x0000
        /*00b2*/ 	.short	0x0000
        /*00b4*/ 	.byte	0x00, 0xf5, 0x21, 0x00


	//----- nvinfo : EIATTR_SPARSE_MMA_MASK
	.align		4
.L_81:
        /*00b8*/ 	.byte	0x03, 0x50
        /*00ba*/ 	.short	0x0000


	//----- nvinfo : EIATTR_MAXREG_COUNT
	.align		4
        /*00bc*/ 	.byte	0x03, 0x1b
        /*00be*/ 	.short	0x00ff


	//----- nvinfo : EIATTR_NUM_BARRIERS
	.align		4
        /*00c0*/ 	.byte	0x02, 0x4c
        /*00c2*/ 	.byte	0x01
	.zero		1


	//----- nvinfo : EIATTR_MERCURY_ISA_VERSION
	.align		4
        /*00c4*/ 	.byte	0x03, 0x5f
        /*00c6*/ 	.short	0x0101


	//----- nvinfo : EIATTR_COOP_GROUP_MASK_REGIDS
	.align		4
        /*00c8*/ 	.byte	0x04, 0x29
        /*00ca*/ 	.short	(.L_83 - .L_82)


	//   ....[0]....
.L_82:
        /*00cc*/ 	.word	0xffffffff


	//   ....[1]....
        /*00d0*/ 	.word	0xffffffff


	//   ....[2]....
        /*00d4*/ 	.word	0xffffffff


	//   ....[3]....
        /*00d8*/ 	.word	0xffffffff


	//   ....[4]....
        /*00dc*/ 	.word	0xffffffff


	//   ....[5]....
        /*00e0*/ 	.word	0xffffffff


	//   ....[6]....
        /*00e4*/ 	.word	0x05000018


	//   ....[7]....
        /*00e8*/ 	.word	0x05000018


	//   ....[8]....
        /*00ec*/ 	.word	0x05000018


	//   ....[9]....
        /*00f0*/ 	.word	0x05000018


	//   ....[10]....
        /*00f4*/ 	.word	0x05000018


	//----- nvinfo : EIATTR_COOP_GROUP_INSTR_OFFSETS
	.align		4
.L_83:
        /*00f8*/ 	.byte	0x04, 0x28
        /*00fa*/ 	.short	(.L_85 - .L_84)


	//   ....[0]....
.L_84:
        /*00fc*/ 	.word	0x00001bc0


	//   ....[1]....
        /*0100*/ 	.word	0x00001be0


	//   ....[2]....
        /*0104*/ 	.word	0x00001c00


	//   ....[3]....
        /*0108*/ 	.word	0x00001c20


	//   ....[4]....
        /*010c*/ 	.word	0x00001c40


	//   ....[5]....
        /*0110*/ 	.word	0x00001c70


	//   ....[6]....
        /*0114*/ 	.word	0x000030d0


	//   ....[7]....
        /*0118*/ 	.word	0x00003140


	//   ....[8]....
        /*011c*/ 	.word	0x000031b0


	//   ....[9]....
        /*0120*/ 	.word	0x00003220


	//   ....[10]....
        /*0124*/ 	.word	0x00003290


	//----- nvinfo : EIATTR_VRC_CTA_INIT_COUNT
	.align		4
.L_85:
        /*0128*/ 	.byte	0x02, 0x4a
	.zero		1
	.zero		1


	//----- nvinfo : EIATTR_EXIT_INSTR_OFFSETS
	.align		4
        /*012c*/ 	.byte	0x04, 0x1c
        /*012e*/ 	.short	(.L_87 - .L_86)


	//   ....[0]....
.L_86:
        /*0130*/ 	.word	0x00000070


	//   ....[1]....
        /*0134*/ 	.word	0x00002e80


	//   ....[2]....
        /*0138*/ 	.word	0x00003080


	//----- nvinfo : EIATTR_CRS_STACK_SIZE
	.align		4
.L_87:
        /*013c*/ 	.byte	0x04, 0x1e
        /*013e*/ 	.short	(.L_89 - .L_88)
.L_88:
        /*0140*/ 	.word	0x00000000


	//----- nvinfo : EIATTR_CBANK_PARAM_SIZE
	.align		4
.L_89:
        /*0144*/ 	.byte	0x03, 0x19
        /*0146*/ 	.short	0x003d


	//----- nvinfo : EIATTR_PARAM_CBANK
	.align		4
        /*0148*/ 	.byte	0x04, 0x0a
        /*014a*/ 	.short	(.L_91 - .L_90)
	.align		4
.L_90:
        /*014c*/ 	.word	index@(.nv.constant0._Z25flash_attn_forward_kernelPK6__halfS1_S1_PS_Pfiiiifb)
        /*0150*/ 	.short	0x0380
        /*0152*/ 	.short	0x003d


	//----- nvinfo : EIATTR_SW_WAR
	.align		4
.L_91:
        /*0154*/ 	.byte	0x04, 0x36
        /*0156*/ 	.short	(.L_93 - .L_92)
.L_92:
        /*0158*/ 	.word	0x00000008
.L_93:


//--------------------- .nv.callgraph             --------------------------
	.section	.nv.callgraph,"",@"SHT_CUDA_CALLGRAPH"
	.align	4
	.sectionentsize	8
	.align		4
        /*0000*/ 	.word	0x00000000
	.align		4
        /*0004*/ 	.word	0xffffffff
	.align		4
        /*0008*/ 	.word	0x00000000
	.align		4
        /*000c*/ 	.word	0xfffffffe
	.align		4
        /*0010*/ 	.word	0x00000000
	.align		4
        /*0014*/ 	.word	0xfffffffd
	.align		4
        /*0018*/ 	.word	0x00000000
	.align		4
        /*001c*/ 	.word	0xfffffffc


//--------------------- .text._Z26flash_attn_backward_kernelPK6__halfS1_S1_S1_S1_PKfPS_S4_S4_iiiifb --------------------------
	.section	.text._Z26flash_attn_backward_kernelPK6__halfS1_S1_S1_S1_PKfPS_S4_S4_iiiifb,"ax",@progbits
	.align	128
        .global         _Z26flash_attn_backward_kernelPK6__halfS1_S1_S1_S1_PKfPS_S4_S4_iiiifb
        .type           _Z26flash_attn_backward_kernelPK6__halfS1_S1_S1_S1_PKfPS_S4_S4_iiiifb,@function
        .size           _Z26flash_attn_backward_kernelPK6__halfS1_S1_S1_S1_PKfPS_S4_S4_iiiifb,(.L_x_288 - _Z26flash_attn_backward_kernelPK6__halfS1_S1_S1_S1_PKfPS_S4_S4_iiiifb)
        .other          _Z26flash_attn_backward_kernelPK6__halfS1_S1_S1_S1_PKfPS_S4_S4_iiiifb,@"STO_CUDA_ENTRY STV_DEFAULT"
_Z26flash_attn_backward_kernelPK6__halfS1_S1_S1_S1_PKfPS_S4_S4_iiiifb:
.text._Z26flash_attn_backward_kernelPK6__halfS1_S1_S1_S1_PKfPS_S4_S4_iiiifb:
[----:B------:R-:W0:Y:S08]  /*0000*/  LDC R1, c[0x0][0x37c] ;  /* 0x0000df00ff017b82 */ /* 0x000e300000000800 */
[----:B------:R-:W1:Y:S01]  /*0010*/  S2UR UR17, SR_CTAID.X ;  /* 0x00000000001179c3 */ /* 0x000e620000002500 */
[----:B------:R-:W2:Y:S01]  /*0020*/  LDCU.64 UR10, c[0x0][0x3d0] ;  /* 0x00007a00ff0a77ac */ /* 0x000ea20008000a00 */
[----:B0-----:R-:W-:-:S05]  /*0030*/  VIADD R1, R1, 0xfffffc40 ;  /* 0xfffffc4001017836 */ /* 0x001fca0000000000 */
[----:B------:R-:W-:Y:S01]  /*0040*/  R2UR UR7, R1 ;  /* 0x00000000010772ca */ /* 0x000fe200000e0000 */
[----:B------:R-:W0:Y:S08]  /*0050*/  S2UR UR4, SR_CTAID.Z ;  /* 0x00000000000479c3 */ /* 0x000e300000002700 */
[----:B------:R-:W3:Y:S01]  /*0060*/  S2UR UR5, SR_CTAID.Y ;  /* 0x00000000000579c3 */ /* 0x000ee20000002600 */
[----:B-1----:R-:W-:-:S04]  /*0070*/  ULEA UR6, UR17, 0x10, 0x4 ;  /* 0x0000001011067891 */ /* 0x002fc8000f8e20ff */
[----:B--2---:R-:W-:-:S04]  /*0080*/  UISETP.LT.AND UP0, UPT, UR6, UR10, UPT ;  /* 0x0000000a0600728c */ /* 0x004fc8000bf01270 */
[----:B------:R-:W-:-:S04]  /*0090*/  USEL UR6, UR6, UR10, UP0 ;  /* 0x0000000a06067287 */ /* 0x000fc80008000000 */
[----:B------:R-:W-:-:S04]  /*00a0*/  UIMAD UR18, UR17, -0x10, UR6 ;  /* 0xfffffff0111278a4 */ /* 0x000fc8000f8e0206 */
[----:B------:R-:W-:-:S06]  /*00b0*/  UISETP.GE.AND UP0, UPT, UR18, 0x1, UPT ;  /* 0x000000011200788c */ /* 0x000fcc000bf06270 */
[----:B------:R-:W-:-:S13]  /*00c0*/  PLOP3.LUT P0, PT, PT, PT, UP0, 0x80, 0x8 ;  /* 0x000000000008781c */ /* 0x000fda0003f0f008 */
[----:B0--3--:R-:W-:Y:S05]  /*00d0*/  @!P0 EXIT ;  /* 0x000000000000894d */ /* 0x009fea0003800000 */
[----:B------:R-:W0:Y:S01]  /*00e0*/  S2R R3, SR_TID.X ;  /* 0x0000000000037919 */ /* 0x000e220000002100 */
[----:B------:R-:W1:Y:S01]  /*00f0*/  LDCU UR8, c[0x0][0x3cc] ;  /* 0x00007980ff0877ac */ /* 0x000e620008000800 */
[----:B------:R-:W-:Y:S01]  /*0100*/  IMAD.U32 R20, RZ, RZ, UR11 ;  /* 0x0000000bff147e24 */ /* 0x000fe2000f8e00ff */
[----:B------:R-:W-:Y:S01]  /*0110*/  BSSY.RECONVERGENT B0, `(.L_x_0) ;  /* 0x00000ef000007945 */ /* 0x000fe20003800200 */
[----:B------:R-:W2:Y:S02]  /*0120*/  LDCU.64 UR14, c[0x0][0x358] ;  /* 0x00006b00ff0e77ac */ /* 0x000ea40008000a00 */
[C---:B------:R-:W-:Y:S01]  /*0130*/  IMAD R0, R20.reuse, UR18, RZ ;  /* 0x0000001214007c24 */ /* 0x040fe2000f8e02ff */
[----:B------:R-:W3:Y:S01]  /*0140*/  LDCU UR9, c[0x0][0x3d4] ;  /* 0x00007a80ff0977ac */ /* 0x000ee20008000800 */
[----:B-1----:R-:W-:Y:S01]  /*0150*/  UIMAD UR4, UR4, UR8, UR5 ;  /* 0x00000008040472a4 */ /* 0x002fe2000f8e0205 */
[----:B------:R-:W-:Y:S01]  /*0160*/  R2UR UR8, R20 ;  /* 0x00000000140872ca */ /* 0x000fe200000e0000 */
[----:B------:R-:W1:Y:S02]  /*0170*/  LDCU UR5, c[0x0][0x3d4] ;  /* 0x00007a80ff0577ac */ /* 0x000e640008000800 */
[----:B------:R-:W-:Y:S01]  /*0180*/  UIMAD UR4, UR4, UR10, URZ ;  /* 0x0000000a040472a4 */ /* 0x000fe2000f8e02ff */
[----:B0-----:R-:W-:-:S09]  /*0190*/  ISETP.GE.AND P0, PT, R3, R0, PT ;  /* 0x000000000300720c */ /* 0x001fd20003f06270 */
[----:B------:R-:W-:-:S04]  /*01a0*/  UIMAD UR8, UR4, UR8, URZ ;  /* 0x00000008040872a4 */ /* 0x000fc8000f8e02ff */
[----:B-123--:R-:W-:Y:S08]  /*01b0*/  @P0 BRA `(.L_x_1) ;  /* 0x0000000c00900947 */ /* 0x00eff00003800000 */
[----:B------:R-:W-:Y:S01]  /*01c0*/  LOP3.LUT R5, RZ, R3, RZ, 0x33, !PT ;  /* 0x00000003ff057212 */ /* 0x000fe200078e33ff */
[----:B------:R-:W-:Y:S01]  /*01d0*/  BSSY.RECONVERGENT B1, `(.L_x_2) ;  /* 0x0000042000017945 */ /* 0x000fe20003800200 */
[----:B------:R-:W-:-:S03]  /*01e0*/  IMAD.MOV.U32 R19, RZ, RZ, R3 ;  /* 0x000000ffff137224 */ /* 0x000fc600078e0003 */
[----:B------:R-:W-:-:S05]  /*01f0*/  IMAD.IADD R8, R0, 0x1, R5 ;  /* 0x0000000100087824 */ /* 0x000fca00078e0205 */
[C---:B------:R-:W-:Y:S02]  /*0200*/  LOP3.LUT R2, R8.reuse, 0x300, RZ, 0xc0, !PT ;  /* 0x0000030008027812 */ /* 0x040fe400078ec0ff */
[----:B------:R-:W-:Y:S02]  /*0210*/  ISETP.GE.U32.AND P4, PT, R8, 0x300, PT ;  /* 0x000003000800780c */ /* 0x000fe40003f86070 */
[----:B------:R-:W-:-:S13]  /*0220*/  ISETP.NE.AND P0, PT, R2, 0x300, PT ;  /* 0x000003000200780c */ /* 0x000fda0003f05270 */
[----:B------:R-:W-:Y:S05]  /*0230*/  @!P0 BRA `(.L_x_3) ;  /* 0x0000000000ec8947 */ /* 0x000fea0003800000 */
[----:B------:R-:W-:Y:S01]  /*0240*/  IABS R2, R20 ;  /* 0x0000001400027213 */ /* 0x000fe20000000000 */
[----:B------:R-:W0:Y:S01]  /*0250*/  S2R R10, SR_CgaCtaId ;  /* 0x00000000000a7919 */ /* 0x000e220000008800 */
[----:B------:R-:W1:Y:S01]  /*0260*/  LDC.64 R6, c[0x0][0x380] ;  /* 0x0000e000ff067b82 */ /* 0x000e620000000a00 */
[----:B------:R-:W-:Y:S01]  /*0270*/  MOV R12, 0x400 ;  /* 0x00000400000c7802 */ /* 0x000fe20000000f00 */
[----:B------:R-:W2:Y:S01]  /*0280*/  I2F.RP R9, R2 ;  /* 0x0000000200097306 */ /* 0x000ea20000209400 */
[----:B------:R-:W-:Y:S01]  /*0290*/  LEA.HI R17, R8, 0x1, RZ, 0x18 ;  /* 0x0000000108117811 */ /* 0x000fe200078fc0ff */
[----:B------:R-:W-:Y:S01]  /*02a0*/  IMAD.MOV.U32 R16, RZ, RZ, RZ ;  /* 0x000000ffff107224 */ /* 0x000fe200078e00ff */
[----:B------:R-:W-:Y:S01]  /*02b0*/  ISETP.NE.AND P1, PT, R20, RZ, PT ;  /* 0x000000ff1400720c */ /* 0x000fe20003f25270 */
[----:B------:R-:W-:Y:S01]  /*02c0*/  VIADD R13, R12, 0x3c00 ;  /* 0x00003c000c0d7836 */ /* 0x000fe20000000000 */
[----:B------:R-:W-:Y:S01]  /*02d0*/  LOP3.LUT R17, R17, 0x3, RZ, 0xc0, !PT ;  /* 0x0000000311117812 */ /* 0x000fe200078ec0ff */
[----:B------:R-:W3:Y:S01]  /*02e0*/  LDC.64 R4, c[0x0][0x388] ;  /* 0x0000e200ff047b82 */ /* 0x000ee20000000a00 */
[----:B------:R-:W-:Y:S01]  /*02f0*/  IMAD.MOV.U32 R19, RZ, RZ, R3 ;  /* 0x000000ffff137224 */ /* 0x000fe200078e0003 */
[----:B--2---:R-:W2:Y:S01]  /*0300*/  MUFU.RCP R9, R9 ;  /* 0x0000000900097308 */ /* 0x004ea20000001000 */
[----:B0-----:R-:W-:-:S02]  /*0310*/  LEA R12, R10, R12, 0x18 ;  /* 0x0000000c0a0c7211 */ /* 0x001fc400078ec0ff */
[----:B------:R-:W-:Y:S01]  /*0320*/  LEA R13, R10, R13, 0x18 ;  /* 0x0000000d0a0d7211 */ /* 0x000fe200078ec0ff */
[----:B--2---:R-:W-:-:S04]  /*0330*/  VIADD R14, R9, 0xffffffe ;  /* 0x0ffffffe090e7836 */ /* 0x004fc80000000000 */
[----:B------:R0:W2:Y:S02]  /*0340*/  F2I.FTZ.U32.TRUNC.NTZ R15, R14 ;  /* 0x0000000e000f7305 */ /* 0x0000a4000021f000 */
[----:B0-----:R-:W-:Y:S02]  /*0350*/  IMAD.MOV.U32 R14, RZ, RZ, RZ ;  /* 0x000000ffff0e7224 */ /* 0x001fe400078e00ff */
[----:B--2---:R-:W-:-:S04]  /*0360*/  IMAD.MOV R11, RZ, RZ, -R15 ;  /* 0x000000ffff0b7224 */ /* 0x004fc800078e0a0f */
[----:B------:R-:W-:-:S04]  /*0370*/  IMAD R9, R11, R2, RZ ;  /* 0x000000020b097224 */ /* 0x000fc800078e02ff */
[----:B------:R-:W-:Y:S01]  /*0380*/  IMAD.HI.U32 R14, R15, R9, R14 ;  /* 0x000000090f0e7227 */ /* 0x000fe200078e000e */
[----:B-1-3--:R-:W-:-:S07]  /*0390*/  LOP3.LUT R15, RZ, R20, RZ, 0x33, !PT ;  /* 0x00000014ff0f7212 */ /* 0x00afce00078e33ff */
.L_x_4:
[----:B------:R-:W-:Y:S02]  /*03a0*/  IABS R9, R19 ;  /* 0x0000001300097213 */ /* 0x000fe40000000000 */
[----:B------:R-:W-:-:S03]  /*03b0*/  MOV R20, UR5 ;  /* 0x0000000500147c02 */ /* 0x000fc60008000f00 */
[----:B------:R-:W-:Y:S01]  /*03c0*/  IMAD.HI.U32 R8, R14, R9, RZ ;  /* 0x000000090e087227 */ /* 0x000fe200078e00ff */
[----:B0-----:R-:W-:-:S03]  /*03d0*/  IABS R18, R20 ;  /* 0x0000001400127213 */ /* 0x001fc60000000000 */
[----:B------:R-:W-:-:S04]  /*03e0*/  IMAD.MOV R10, RZ, RZ, -R8 ;  /* 0x000000ffff0a7224 */ /* 0x000fc800078e0a08 */
[----:B------:R-:W-:-:S05]  /*03f0*/  IMAD R9, R18, R10, R9 ;  /* 0x0000000a12097224 */ /* 0x000fca00078e0209 */
[----:B------:R-:W-:-:S13]  /*0400*/  ISETP.GT.U32.AND P2, PT, R2, R9, PT ;  /* 0x000000090200720c */ /* 0x000fda0003f44070 */
[----:B------:R-:W-:Y:S02]  /*0410*/  @!P2 IMAD.IADD R9, R9, 0x1, -R18 ;  /* 0x000000010909a824 */ /* 0x000fe400078e0a12 */
[----:B------:R-:W-:-:S03]  /*0420*/  @!P2 VIADD R8, R8, 0x1 ;  /* 0x000000010808a836 */ /* 0x000fc60000000000 */
[----:B------:R-:W-:Y:S02]  /*0430*/  ISETP.GE.U32.AND P0, PT, R9, R2, PT ;  /* 0x000000020900720c */ /* 0x000fe40003f06070 */
[----:B------:R-:W-:-:S04]  /*0440*/  LOP3.LUT R9, R19, R20, RZ, 0x3c, !PT ;  /* 0x0000001413097212 */ /* 0x000fc800078e3cff */
[----:B------:R-:W-:-:S07]  /*0450*/  ISETP.GE.AND P3, PT, R9, RZ, PT ;  /* 0x000000ff0900720c */ /* 0x000fce0003f66270 */
[----:B------:R-:W-:-:S06]  /*0460*/  @P0 VIADD R8, R8, 0x1 ;  /* 0x0000000108080836 */ /* 0x000fcc0000000000 */
[----:B------:R-:W-:-:S05]  /*0470*/  @!P3 IMAD.MOV R8, RZ, RZ, -R8 ;  /* 0x000000ffff08b224 */ /* 0x000fca00078e0a08 */
[----:B------:R-:W-:Y:S01]  /*0480*/  SEL R21, R15, R8, !P1 ;  /* 0x000000080f157207 */ /* 0x000fe20004800000 */
[----:B------:R-:W-:-:S04]  /*0490*/  IMAD.U32 R8, RZ, RZ, UR17 ;  /* 0x00000011ff087e24 */ /* 0x000fc8000f8e00ff */
[--C-:B------:R-:W-:Y:S02]  /*04a0*/  IMAD.MOV R18, RZ, RZ, -R21.reuse ;  /* 0x000000ffff127224 */ /* 0x100fe400078e0a15 */
[----:B------:R-:W-:Y:S02]  /*04b0*/  IMAD R9, R8, 0x10, R21 ;  /* 0x0000001008097824 */ /* 0x000fe400078e0215 */
[----:B------:R-:W-:-:S04]  /*04c0*/  IMAD R18, R20, R18, R19 ;  /* 0x0000001214127224 */ /* 0x000fc800078e0213 */
[----:B------:R-:W-:-:S04]  /*04d0*/  VIADD R8, R18, UR8 ;  /* 0x0000000812087c36 */ /* 0x000fc80008000000 */
[----:B------:R-:W-:-:S04]  /*04e0*/  IMAD R11, R9, R20, R8 ;  /* 0x00000014090b7224 */ /* 0x000fc800078e0208 */
[----:B------:R-:W-:-:S04]  /*04f0*/  IMAD.WIDE R8, R11, 0x2, R4 ;  /* 0x000000020b087825 */ /* 0x000fc800078e0204 */
[----:B------:R-:W-:Y:S02]  /*0500*/  IMAD.WIDE R10, R11, 0x2, R6 ;  /* 0x000000020b0a7825 */ /* 0x000fe400078e0206 */
[----:B------:R-:W2:Y:S04]  /*0510*/  LDG.E.U16.CONSTANT R8, desc[UR14][R8.64] ;  /* 0x0000000e08087981 */ /* 0x000ea8000c1e9500 */
[----:B------:R-:W3:Y:S01]  /*0520*/  LDG.E.U16.CONSTANT R10, desc[UR14][R10.64] ;  /* 0x0000000e0a0a7981 */ /* 0x000ee2000c1e9500 */
[C---:B------:R-:W-:Y:S02]  /*0530*/  IMAD R23, R21.reuse, 0x140, R12 ;  /* 0x0000014015177824 */ /* 0x040fe400078e020c */
[----:B------:R-:W-:Y:S02]  /*0540*/  IMAD R21, R21, 0x140, R13 ;  /* 0x0000014015157824 */ /* 0x000fe400078e020d */
[----:B------:R-:W-:-:S02]  /*0550*/  IMAD R23, R18, 0x4, R23 ;  /* 0x0000000412177824 */ /* 0x000fc400078e0217 */
[----:B------:R-:W-:Y:S01]  /*0560*/  VIADD R16, R16, 0x1 ;  /* 0x0000000110107836 */ /* 0x000fe20000000000 */
[----:B------:R-:W-:Y:S01]  /*0570*/  LEA R22, R18, R21, 0x2 ;  /* 0x0000001512167211 */ /* 0x000fe200078e10ff */
[----:B------:R-:W-:-:S03]  /*0580*/  VIADD R19, R19, 0x100 ;  /* 0x0000010013137836 */ /* 0x000fc60000000000 */
[----:B------:R-:W-:Y:S01]  /*0590*/  ISETP.NE.AND P0, PT, R16, R17, PT ;  /* 0x000000111000720c */ /* 0x000fe20003f05270 */
[----:B--2---:R-:W-:Y:S02]  /*05a0*/  HADD2.F32 R18, -RZ, R8.H0_H0 ;  /* 0x20000008ff127230 */ /* 0x004fe40000004100 */
[----:B---3--:R-:W-:-:S03]  /*05b0*/  HADD2.F32 R21, -RZ, R10.H0_H0 ;  /* 0x2000000aff157230 */ /* 0x008fc60000004100 */
[----:B------:R0:W-:Y:S04]  /*05c0*/  STS [R23], R18 ;  /* 0x0000001217007388 */ /* 0x0001e80000000800 */
[----:B------:R0:W-:Y:S03]  /*05d0*/  STS [R22], R21 ;  /* 0x0000001516007388 */ /* 0x0001e60000000800 */
[----:B------:R-:W-:Y:S05]  /*05e0*/  @P0 BRA `(.L_x_4) ;  /* 0xfffffffc006c0947 */ /* 0x000fea000383ffff */
.L_x_3:
[----:B------:R-:W-:Y:S05]  /*05f0*/  BSYNC.RECONVERGENT B1 ;  /* 0x0000000000017941 */ /* 0x000fea0003800200 */
.L_x_2:
[----:B------:R-:W-:Y:S05]  /*0600*/  @!P4 BRA `(.L_x_1) ;  /* 0x00000008007cc947 */ /* 0x000fea0003800000 */
[----:B0-----:R-:W-:Y:S01]  /*0610*/  IABS R18, R20 ;  /* 0x0000001400127213 */ /* 0x001fe20000000000 */
[----:B------:R-:W0:Y:S03]  /*0620*/  LDC.64 R4, c[0x0][0x380] ;  /* 0x0000e000ff047b82 */ /* 0x000e260000000a00 */
[----:B------:R-:W1:Y:S05]  /*0630*/  I2F.RP R10, R18 ;  /* 0x00000012000a7306 */ /* 0x000e6a0000209400 */
[----:B------:R-:W2:Y:S03]  /*0640*/  LDC.64 R6, c[0x0][0x388] ;  /* 0x0000e200ff067b82 */ /* 0x000ea60000000a00 */
[----:B-1----:R-:W1:Y:S02]  /*0650*/  MUFU.RCP R10, R10 ;  /* 0x0000000a000a7308 */ /* 0x002e640000001000 */
[----:B-1----:R-:W-:-:S06]  /*0660*/  VIADD R8, R10, 0xffffffe ;  /* 0x0ffffffe0a087836 */ /* 0x002fcc0000000000 */
[----:B------:R1:W3:Y:S02]  /*0670*/  F2I.FTZ.U32.TRUNC.NTZ R9, R8 ;  /* 0x0000000800097305 */ /* 0x0002e4000021f000 */
[----:B-1----:R-:W-:Y:S02]  /*0680*/  IMAD.MOV.U32 R8, RZ, RZ, RZ ;  /* 0x000000ffff087224 */ /* 0x002fe400078e00ff */
[----:B---3--:R-:W-:-:S04]  /*0690*/  IMAD.MOV R11, RZ, RZ, -R9 ;  /* 0x000000ffff0b7224 */ /* 0x008fc800078e0a09 */
[----:B------:R-:W-:-:S04]  /*06a0*/  IMAD R11, R11, R18, RZ ;  /* 0x000000120b0b7224 */ /* 0x000fc800078e02ff */
[----:B0-2---:R-:W-:-:S07]  /*06b0*/  IMAD.HI.U32 R2, R9, R11, R8 ;  /* 0x0000000b09027227 */ /* 0x005fce00078e0008 */
.L_x_5:
[----:B-1----:R-:W-:Y:S01]  /*06c0*/  IABS R9, R19 ;  /* 0x0000001300097213 */ /* 0x002fe20000000000 */
[----:B------:R-:W-:-:S04]  /*06d0*/  IMAD.U32 R20, RZ, RZ, UR9 ;  /* 0x00000009ff147e24 */ /* 0x000fc8000f8e00ff */
[----:B------:R-:W-:Y:S01]  /*06e0*/  IMAD.HI.U32 R2, R2, R9, RZ ;  /* 0x0000000902027227 */ /* 0x000fe200078e00ff */
[-C--:B------:R-:W-:Y:S02]  /*06f0*/  IABS R12, R20.reuse ;  /* 0x00000014000c7213 */ /* 0x080fe40000000000 */
[----:B------:R-:W-:Y:S01]  /*0700*/  LOP3.LUT R21, RZ, R20, RZ, 0x33, !PT ;  /* 0x00000014ff157212 */ /* 0x000fe200078e33ff */
[----:B------:R-:W-:-:S04]  /*0710*/  IMAD.MOV R8, RZ, RZ, -R2 ;  /* 0x000000ffff087224 */ /* 0x000fc800078e0a02 */
[----:B------:R-:W-:Y:S01]  /*0720*/  IMAD R9, R12, R8, R9 ;  /* 0x000000080c097224 */ /* 0x000fe200078e0209 */
[----:B------:R-:W-:-:S04]  /*0730*/  LOP3.LUT R8, R19, R20, RZ, 0x3c, !PT ;  /* 0x0000001413087212 */ /* 0x000fc800078e3cff */
[----:B------:R-:W-:Y:S02]  /*0740*/  ISETP.GT.U32.AND P1, PT, R18, R9, PT ;  /* 0x000000091200720c */ /* 0x000fe40003f24070 */
[----:B------:R-:W-:-:S11]  /*0750*/  ISETP.GE.AND P2, PT, R8, RZ, PT ;  /* 0x000000ff0800720c */ /* 0x000fd60003f46270 */
[----:B------:R-:W-:Y:S02]  /*0760*/  @!P1 IMAD.IADD R9, R9, 0x1, -R12 ;  /* 0x0000000109099824 */ /* 0x000fe400078e0a0c */
[----:B------:R-:W-:-:S03]  /*0770*/  @!P1 VIADD R2, R2, 0x1 ;  /* 0x0000000102029836 */ /* 0x000fc60000000000 */
[----:B------:R-:W-:-:S13]  /*0780*/  ISETP.GE.U32.AND P0, PT, R9, R18, PT ;  /* 0x000000120900720c */ /* 0x000fda0003f06070 */
[----:B------:R-:W-:Y:S01]  /*0790*/  @P0 VIADD R2, R2, 0x1 ;  /* 0x0000000102020836 */ /* 0x000fe20000000000 */
[----:B------:R-:W-:-:S04]  /*07a0*/  ISETP.NE.AND P0, PT, R20, RZ, PT ;  /* 0x000000ff1400720c */ /* 0x000fc80003f05270 */
[----:B------:R-:W-:-:S04]  /*07b0*/  @!P2 IADD3 R2, PT, PT, -R2, RZ, RZ ;  /* 0x000000ff0202a210 */ /* 0x000fc80007ffe1ff */
[----:B------:R-:W-:Y:S01]  /*07c0*/  SEL R13, R21, R2, !P0 ;  /* 0x00000002150d7207 */ /* 0x000fe20004000000 */
[----:B------:R-:W-:-:S04]  /*07d0*/  IMAD.U32 R2, RZ, RZ, UR17 ;  /* 0x00000011ff027e24 */ /* 0x000fc8000f8e00ff */
[--C-:B------:R-:W-:Y:S02]  /*07e0*/  IMAD.MOV R9, RZ, RZ, -R13.reuse ;  /* 0x000000ffff097224 */ /* 0x100fe400078e0a0d */
[----:B------:R-:W-:Y:S02]  /*07f0*/  IMAD R11, R2, 0x10, R13 ;  /* 0x00000010020b7824 */ /* 0x000fe400078e020d */
[----:B------:R-:W-:-:S04]  /*0800*/  IMAD R9, R20, R9, R19 ;  /* 0x0000000914097224 */ /* 0x000fc800078e0213 */
[----:B------:R-:W-:-:S04]  /*0810*/  VIADD R2, R9, UR8 ;  /* 0x0000000809027c36 */ /* 0x000fc80008000000 */
[----:B------:R-:W-:-:S04]  /*0820*/  IMAD R11, R11, R20, R2 ;  /* 0x000000140b0b7224 */ /* 0x000fc800078e0202 */
[----:B------:R-:W-:-:S06]  /*0830*/  IMAD.WIDE R16, R11, 0x2, R6 ;  /* 0x000000020b107825 */ /* 0x000fcc00078e0206 */
[----:B------:R-:W2:Y:S01]  /*0840*/  LDG.E.U16.CONSTANT R16, desc[UR14][R16.64] ;  /* 0x0000000e10107981 */ /* 0x000ea2000c1e9500 */
[----:B------:R-:W-:-:S05]  /*0850*/  IMAD.WIDE R24, R11, 0x2, R4 ;  /* 0x000000020b187825 */ /* 0x000fca00078e0204 */
[----:B------:R0:W3:Y:S01]  /*0860*/  LDG.E.U16.CONSTANT R8, desc[UR14][R24.64] ;  /* 0x0000000e18087981 */ /* 0x0000e2000c1e9500 */
[----:B------:R-:W1:Y:S01]  /*0870*/  I2F.RP R2, R12 ;  /* 0x0000000c00027306 */ /* 0x000e620000209400 */
[----:B------:R-:W-:Y:S01]  /*0880*/  MOV R14, 0x400 ;  /* 0x00000400000e7802 */ /* 0x000fe20000000f00 */
[----:B------:R-:W-:Y:S01]  /*0890*/  IMAD.MOV.U32 R18, RZ, RZ, R12 ;  /* 0x000000ffff127224 */ /* 0x000fe200078e000c */
[----:B------:R-:W4:Y:S01]  /*08a0*/  S2R R15, SR_CgaCtaId ;  /* 0x00000000000f7919 */ /* 0x000f220000008800 */
[----:B0-----:R-:W-:-:S05]  /*08b0*/  VIADD R25, R19, 0x200 ;  /* 0x0000020013197836 */ /* 0x001fca0000000000 */
[----:B------:R-:W-:Y:S01]  /*08c0*/  IABS R29, R25 ;  /* 0x00000019001d7213 */ /* 0x000fe20000000000 */
[----:B-1----:R-:W0:Y:S02]  /*08d0*/  MUFU.RCP R2, R2 ;  /* 0x0000000200027308 */ /* 0x002e240000001000 */
[----:B0-----:R-:W-:Y:S01]  /*08e0*/  VIADD R10, R2, 0xffffffe ;  /* 0x0ffffffe020a7836 */ /* 0x001fe20000000000 */
[----:B----4-:R-:W-:-:S05]  /*08f0*/  LEA R26, R15, R14, 0x18 ;  /* 0x0000000e0f1a7211 */ /* 0x010fca00078ec0ff */
[----:B------:R0:W1:Y:S02]  /*0900*/  F2I.FTZ.U32.TRUNC.NTZ R11, R10 ;  /* 0x0000000a000b7305 */ /* 0x000064000021f000 */
[----:B0-----:R-:W-:Y:S02]  /*0910*/  IMAD.MOV.U32 R10, RZ, RZ, RZ ;  /* 0x000000ffff0a7224 */ /* 0x001fe400078e00ff */
[----:B-1----:R-:W-:-:S04]  /*0920*/  IMAD.MOV R23, RZ, RZ, -R11 ;  /* 0x000000ffff177224 */ /* 0x002fc800078e0a0b */
[----:B------:R-:W-:Y:S02]  /*0930*/  IMAD R17, R23, R12, RZ ;  /* 0x0000000c17117224 */ /* 0x000fe400078e02ff */
[----:B------:R-:W-:Y:S02]  /*0940*/  VIADD R23, R19, 0x100 ;  /* 0x0000010013177836 */ /* 0x000fe40000000000 */
[----:B------:R-:W-:-:S03]  /*0950*/  IMAD.HI.U32 R2, R11, R17, R10 ;  /* 0x000000110b027227 */ /* 0x000fc600078e000a */
[----:B------:R-:W-:Y:S01]  /*0960*/  IABS R11, R23 ;  /* 0x00000017000b7213 */ /* 0x000fe20000000000 */
[----:B------:R-:W-:-:S04]  /*0970*/  IMAD R10, R13, 0x140, R26 ;  /* 0x000001400d0a7824 */ /* 0x000fc800078e021a */
[----:B------:R-:W-:Y:S02]  /*0980*/  IMAD R22, R9, 0x4, R10 ;  /* 0x0000000409167824 */ /* 0x000fe400078e020a */
[----:B------:R-:W-:-:S05]  /*0990*/  IMAD.HI.U32 R10, R2, R11, RZ ;  /* 0x0000000b020a7227 */ /* 0x000fca00078e00ff */
[----:B------:R-:W-:-:S05]  /*09a0*/  IADD3 R27, PT, PT, -R10, RZ, RZ ;  /* 0x000000ff0a1b7210 */ /* 0x000fca0007ffe1ff */
[----:B------:R-:W-:Y:S02]  /*09b0*/  IMAD R27, R12, R27, R11 ;  /* 0x0000001b0c1b7224 */ /* 0x000fe400078e020b */
[----:B------:R-:W-:-:S03]  /*09c0*/  VIADD R11, R19, 0x300 ;  /* 0x00000300130b7836 */ /* 0x000fc60000000000 */
[----:B------:R-:W-:Y:S02]  /*09d0*/  ISETP.GT.U32.AND P2, PT, R18, R27, PT ;  /* 0x0000001b1200720c */ /* 0x000fe40003f44070 */
[----:B------:R-:W-:-:S11]  /*09e0*/  IABS R31, R11 ;  /* 0x0000000b001f7213 */ /* 0x000fd60000000000 */
[----:B------:R-:W-:Y:S02]  /*09f0*/  @!P2 IMAD.IADD R27, R27, 0x1, -R12 ;  /* 0x000000011b1ba824 */ /* 0x000fe400078e0a0c */
[----:B------:R-:W-:-:S03]  /*0a00*/  @!P2 VIADD R10, R10, 0x1 ;  /* 0x000000010a0aa836 */ /* 0x000fc60000000000 */
[----:B------:R-:W-:-:S13]  /*0a10*/  ISETP.GE.U32.AND P6, PT, R27, R18, PT ;  /* 0x000000121b00720c */ /* 0x000fda0003fc6070 */
[----:B------:R-:W-:Y:S02]  /*0a20*/  @P6 VIADD R10, R10, 0x1 ;  /* 0x000000010a0a6836 */ /* 0x000fe40000000000 */
[----:B--2---:R-:W-:Y:S02]  /*0a30*/  HADD2.F32 R17, -RZ, R16.H0_H0 ;  /* 0x20000010ff117230 */ /* 0x004fe40000004100 */
[----:B------:R-:W-:-:S03]  /*0a40*/  IMAD.HI.U32 R16, R2, R29, RZ ;  /* 0x0000001d02107227 */ /* 0x000fc600078e00ff */
[----:B------:R0:W-:Y:S01]  /*0a50*/  STS [R22], R17 ;  /* 0x0000001116007388 */ /* 0x0001e20000000800 */
[----:B------:R-:W-:Y:S02]  /*0a60*/  IMAD.MOV R24, RZ, RZ, -R16 ;  /* 0x000000ffff187224 */ /* 0x000fe400078e0a10 */
[----:B---3--:R-:W-:Y:S02]  /*0a70*/  HADD2.F32 R32, -RZ, R8.H0_H0 ;  /* 0x20000008ff207230 */ /* 0x008fe40000004100 */
[----:B------:R-:W-:Y:S02]  /*0a80*/  IMAD R29, R12, R24, R29 ;  /* 0x000000180c1d7224 */ /* 0x000fe400078e021d */
[----:B------:R-:W-:Y:S02]  /*0a90*/  VIADD R24, R14, 0x3c00 ;  /* 0x00003c000e187836 */ /* 0x000fe40000000000 */
[----:B------:R-:W-:Y:S01]  /*0aa0*/  IMAD.U32 R8, RZ, RZ, UR17 ;  /* 0x00000011ff087e24 */ /* 0x000fe2000f8e00ff */
[----:B------:R-:W-:Y:S01]  /*0ab0*/  ISETP.GT.U32.AND P5, PT, R18, R29, PT ;  /* 0x0000001d1200720c */ /* 0x000fe20003fa4070 */
[----:B0-----:R-:W-:Y:S01]  /*0ac0*/  IMAD.HI.U32 R17, R2, R31, RZ ;  /* 0x0000001f02117227 */ /* 0x001fe200078e00ff */
[----:B------:R-:W-:-:S02]  /*0ad0*/  LOP3.LUT R22, R11, R20, RZ, 0x3c, !PT ;  /* 0x000000140b167212 */ /* 0x000fc400078e3cff */
[----:B------:R-:W-:Y:S01]  /*0ae0*/  LEA R24, R15, R24, 0x18 ;  /* 0x000000180f187211 */ /* 0x000fe200078ec0ff */
[----:B------:R-:W-:Y:S02]  /*0af0*/  IMAD.MOV R27, RZ, RZ, -R17 ;  /* 0x000000ffff1b7224 */ /* 0x000fe400078e0a11 */
[----:B------:R-:W-:Y:S02]  /*0b00*/  IMAD.U32 R15, RZ, RZ, UR17 ;  /* 0x00000011ff0f7e24 */ /* 0x000fe4000f8e00ff */
[----:B------:R-:W-:-:S04]  /*0b10*/  IMAD R27, R12, R27, R31 ;  /* 0x0000001b0c1b7224 */ /* 0x000fc800078e021f */
[----:B------:R-:W-:Y:S01]  /*0b20*/  @!P5 IMAD.IADD R29, R29, 0x1, -R12 ;  /* 0x000000011d1dd824 */ /* 0x000fe200078e0a0c */
[----:B------:R-:W-:Y:S01]  /*0b30*/  ISETP.GT.U32.AND P1, PT, R18, R27, PT ;  /* 0x0000001b1200720c */ /* 0x000fe20003f24070 */
[----:B------:R-:W-:Y:S01]  /*0b40*/  @!P5 VIADD R16, R16, 0x1 ;  /* 0x000000011010d836 */ /* 0x000fe20000000000 */
[----:B------:R-:W-:Y:S02]  /*0b50*/  ISETP.GE.AND P5, PT, R22, RZ, PT ;  /* 0x000000ff1600720c */ /* 0x000fe40003fa6270 */
[----:B------:R-:W-:-:S09]  /*0b60*/  ISETP.GE.U32.AND P4, PT, R29, R18, PT ;  /* 0x000000121d00720c */ /* 0x000fd20003f86070 */
[----:B------:R-:W-:Y:S01]  /*0b70*/  @!P1 IMAD.IADD R27, R27, 0x1, -R12 ;  /* 0x000000011b1b9824 */ /* 0x000fe200078e0a0c */
[-C--:B------:R-:W-:Y:S02]  /*0b80*/  LOP3.LUT R12, R23, R20.reuse, RZ, 0x3c, !PT ;  /* 0x00000014170c7212 */ /* 0x080fe400078e3cff */
[----:B------:R-:W-:Y:S01]  /*0b90*/  @!P1 IADD3 R17, PT, PT, R17, 0x1, RZ ;  /* 0x0000000111119810 */ /* 0x000fe20007ffe0ff */
[----:B------:R-:W-:Y:S01]  /*0ba0*/  @P4 VIADD R16, R16, 0x1 ;  /* 0x0000000110104836 */ /* 0x000fe20000000000 */
[----:B------:R-:W-:Y:S02]  /*0bb0*/  ISETP.GE.AND P3, PT, R12, RZ, PT ;  /* 0x000000ff0c00720c */ /* 0x000fe40003f66270 */
[----:B------:R-:W-:Y:S02]  /*0bc0*/  LOP3.LUT R12, R25, R20, RZ, 0x3c, !PT ;  /* 0x00000014190c7212 */ /* 0x000fe400078e3cff */
[----:B------:R-:W-:Y:S02]  /*0bd0*/  ISETP.GE.U32.AND P2, PT, R27, R18, PT ;  /* 0x000000121b00720c */ /* 0x000fe40003f46070 */
[----:B------:R-:W-:-:S07]  /*0be0*/  ISETP.GE.AND P6, PT, R12, RZ, PT ;  /* 0x000000ff0c00720c */ /* 0x000fce0003fc6270 */
[----:B------:R-:W-:-:S04]  /*0bf0*/  @!P3 IMAD.MOV R10, RZ, RZ, -R10 ;  /* 0x000000ffff0ab224 */ /* 0x000fc800078e0a0a */
[----:B------:R-:W-:Y:S01]  /*0c00*/  @P2 VIADD R17, R17, 0x1 ;  /* 0x0000000111112836 */ /* 0x000fe20000000000 */
[C---:B------:R-:W-:Y:S01]  /*0c10*/  SEL R22, R21.reuse, R10, !P0 ;  /* 0x0000000a15167207 */ /* 0x040fe20004000000 */
[----:B------:R-:W-:Y:S02]  /*0c20*/  @!P6 IMAD.MOV R16, RZ, RZ, -R16 ;  /* 0x000000ffff10e224 */ /* 0x000fe400078e0a10 */
[----:B------:R-:W-:Y:S02]  /*0c30*/  @!P5 IMAD.MOV R17, RZ, RZ, -R17 ;  /* 0x000000ffff11d224 */ /* 0x000fe400078e0a11 */
[----:B------:R-:W-:Y:S01]  /*0c40*/  IMAD.MOV R10, RZ, RZ, -R22 ;  /* 0x000000ffff0a7224 */ /* 0x000fe200078e0a16 */
[C---:B------:R-:W-:Y:S02]  /*0c50*/  SEL R27, R21.reuse, R16, !P0 ;  /* 0x00000010151b7207 */ /* 0x040fe40004000000 */
[----:B------:R-:W-:Y:S01]  /*0c60*/  SEL R21, R21, R17, !P0 ;  /* 0x0000001115157207 */ /* 0x000fe20004000000 */
[----:B------:R-:W-:-:S02]  /*0c70*/  IMAD R23, R20, R10, R23 ;  /* 0x0000000a14177224 */ /* 0x000fc400078e0217 */
[----:B------:R-:W-:Y:S02]  /*0c80*/  IMAD.MOV R14, RZ, RZ, -R27 ;  /* 0x000000ffff0e7224 */ /* 0x000fe400078e0a1b */
[----:B------:R-:W-:Y:S01]  /*0c90*/  IMAD R10, R13, 0x140, R24 ;  /* 0x000001400d0a7824 */ /* 0x000fe200078e0218 */
[----:B------:R-:W-:Y:S01]  /*0ca0*/  IADD3 R12, PT, PT, R23, UR8, RZ ;  /* 0x00000008170c7c10 */ /* 0x000fe2000fffe0ff */
[----:B------:R-:W-:Y:S02]  /*0cb0*/  IMAD R13, R15, 0x10, R22 ;  /* 0x000000100f0d7824 */ /* 0x000fe400078e0216 */
[----:B------:R-:W-:Y:S02]  /*0cc0*/  IMAD R25, R20, R14, R25 ;  /* 0x0000000e14197224 */ /* 0x000fe400078e0219 */
[----:B------:R-:W-:Y:S02]  /*0cd0*/  IMAD.U32 R14, RZ, RZ, UR17 ;  /* 0x00000011ff0e7e24 */ /* 0x000fe4000f8e00ff */
[----:B------:R-:W-:-:S02]  /*0ce0*/  IMAD.MOV R28, RZ, RZ, -R21 ;  /* 0x000000ffff1c7224 */ /* 0x000fc400078e0a15 */
[----:B------:R-:W-:Y:S02]  /*0cf0*/  IMAD R31, R9, 0x4, R10 ;  /* 0x00000004091f7824 */ /* 0x000fe400078e020a */
[----:B------:R-:W-:Y:S02]  /*0d00*/  IMAD R9, R13, R20, R12 ;  /* 0x000000140d097224 */ /* 0x000fe400078e020c */
[----:B------:R-:W-:Y:S02]  /*0d10*/  IMAD R13, R14, 0x10, R27 ;  /* 0x000000100e0d7824 */ /* 0x000fe400078e021b */
[----:B------:R-:W-:Y:S02]  /*0d20*/  VIADD R10, R25, UR8 ;  /* 0x00000008190a7c36 */ /* 0x000fe40008000000 */
[----:B------:R-:W-:Y:S02]  /*0d30*/  IMAD R28, R20, R28, R11 ;  /* 0x0000001c141c7224 */ /* 0x000fe400078e020b */
[----:B------:R-:W-:-:S02]  /*0d40*/  IMAD R13, R13, R20, R10 ;  /* 0x000000140d0d7224 */ /* 0x000fc400078e020a */
[----:B------:R-:W-:Y:S02]  /*0d50*/  IMAD R29, R8, 0x10, R21 ;  /* 0x00000010081d7824 */ /* 0x000fe400078e0215 */
[----:B------:R-:W-:Y:S02]  /*0d60*/  VIADD R12, R28, UR8 ;  /* 0x000000081c0c7c36 */ /* 0x000fe40008000000 */
[----:B------:R-:W-:-:S04]  /*0d70*/  IMAD.WIDE R10, R13, 0x2, R6 ;  /* 0x000000020d0a7825 */ /* 0x000fc800078e0206 */
[----:B------:R-:W-:Y:S01]  /*0d80*/  IMAD.WIDE R16, R9, 0x2, R6 ;  /* 0x0000000209107825 */ /* 0x000fe200078e0206 */
[----:B------:R0:W2:Y:S03]  /*0d90*/  LDG.E.U16.CONSTANT R30, desc[UR14][R10.64] ;  /* 0x0000000e0a1e7981 */ /* 0x0000a6000c1e9500 */
[----:B------:R-:W-:Y:S02]  /*0da0*/  IMAD R29, R29, R20, R12 ;  /* 0x000000141d1d7224 */ /* 0x000fe400078e020c */
[--C-:B------:R-:W-:Y:S01]  /*0db0*/  IMAD.WIDE R8, R9, 0x2, R4.reuse ;  /* 0x0000000209087825 */ /* 0x100fe200078e0204 */
[----:B------:R1:W3:Y:S03]  /*0dc0*/  LDG.E.U16.CONSTANT R16, desc[UR14][R16.64] ;  /* 0x0000000e10107981 */ /* 0x0002e6000c1e9500 */
[----:B------:R-:W-:Y:S01]  /*0dd0*/  IMAD.WIDE R12, R13, 0x2, R4 ;  /* 0x000000020d0c7825 */ /* 0x000fe200078e0204 */
[----:B------:R4:W-:Y:S03]  /*0de0*/  STS [R31], R32 ;  /* 0x000000201f007388 */ /* 0x0009e60000000800 */
[C---:B------:R-:W-:Y:S01]  /*0df0*/  IMAD.WIDE R14, R29.reuse, 0x2, R6 ;  /* 0x000000021d0e7825 */ /* 0x040fe200078e0206 */
[----:B------:R-:W5:Y:S03]  /*0e00*/  LDG.E.U16.CONSTANT R8, desc[UR14][R8.64] ;  /* 0x0000000e08087981 */ /* 0x000f66000c1e9500 */
[----:B0-----:R-:W-:Y:S01]  /*0e10*/  IMAD.WIDE R10, R29, 0x2, R4 ;  /* 0x000000021d0a7825 */ /* 0x001fe200078e0204 */
[----:B------:R-:W5:Y:S04]  /*0e20*/  LDG.E.U16.CONSTANT R12, desc[UR14][R12.64] ;  /* 0x0000000e0c0c7981 */ /* 0x000f68000c1e9500 */
[----:B------:R2:W5:Y:S04]  /*0e30*/  LDG.E.U16.CONSTANT R14, desc[UR14][R14.64] ;  /* 0x0000000e0e0e7981 */ /* 0x000568000c1e9500 */
[----:B------:R0:W5:Y:S01]  /*0e40*/  LDG.E.U16.CONSTANT R10, desc[UR14][R10.64] ;  /* 0x0000000e0a0a7981 */ /* 0x000162000c1e9500 */
[----:B----4-:R-:W-:-:S02]  /*0e50*/  IMAD R32, R22, 0x140, R26 ;  /* 0x0000014016207824 */ /* 0x010fc400078e021a */
[----:B------:R-:W-:Y:S02]  /*0e60*/  IMAD R22, R22, 0x140, R24 ;  /* 0x0000014016167824 */ /* 0x000fe400078e0218 */
[C---:B------:R-:W-:Y:S02]  /*0e70*/  IMAD R34, R27.reuse, 0x140, R26 ;  /* 0x000001401b227824 */ /* 0x040fe400078e021a */
[----:B------:R-:W-:Y:S02]  /*0e80*/  IMAD R36, R27, 0x140, R24 ;  /* 0x000001401b247824 */ /* 0x000fe400078e0218 */
[----:B-1----:R-:W-:Y:S02]  /*0e90*/  IMAD R17, R21, 0x140, R26 ;  /* 0x0000014015117824 */ /* 0x002fe400078e021a */
[----:B------:R-:W-:Y:S01]  /*0ea0*/  IMAD R32, R23, 0x4, R32 ;  /* 0x0000000417207824 */ /* 0x000fe200078e0220 */
[----:B------:R-:W-:Y:S01]  /*0eb0*/  LEA R34, R25, R34, 0x2 ;  /* 0x0000002219227211 */ /* 0x000fe200078e10ff */
[----:B------:R-:W-:-:S02]  /*0ec0*/  IMAD R21, R21, 0x140, R24 ;  /* 0x0000014015157824 */ /* 0x000fc400078e0218 */
[----:B------:R-:W-:Y:S02]  /*0ed0*/  IMAD R22, R23, 0x4, R22 ;  /* 0x0000000417167824 */ /* 0x000fe400078e0216 */
[----:B------:R-:W-:Y:S02]  /*0ee0*/  IMAD R36, R25, 0x4, R36 ;  /* 0x0000000419247824 */ /* 0x000fe400078e0224 */
[C---:B------:R-:W-:Y:S02]  /*0ef0*/  IMAD R17, R28.reuse, 0x4, R17 ;  /* 0x000000041c117824 */ /* 0x040fe400078e0211 */
[----:B------:R-:W-:Y:S02]  /*0f00*/  IMAD R21, R28, 0x4, R21 ;  /* 0x000000041c157824 */ /* 0x000fe400078e0215 */
[----:B------:R-:W-:-:S05]  /*0f10*/  VIADD R19, R19, 0x400 ;  /* 0x0000040013137836 */ /* 0x000fca0000000000 */
[----:B------:R-:W-:Y:S01]  /*0f20*/  ISETP.GE.AND P0, PT, R19, R0, PT ;  /* 0x000000001300720c */ /* 0x000fe20003f06270 */
[----:B--2---:R-:W-:Y:S02]  /*0f30*/  HADD2.F32 R15, -RZ, R30.H0_H0 ;  /* 0x2000001eff0f7230 */ /* 0x004fe40000004100 */
[----:B---3--:R-:W-:Y:S02]  /*0f40*/  HADD2.F32 R9, -RZ, R16.H0_H0 ;  /* 0x20000010ff097230 */ /* 0x008fe40000004100 */
[----:B-----5:R-:W-:-:S03]  /*0f50*/  HADD2.F32 R13, -RZ, R8.H0_H0 ;  /* 0x20000008ff0d7230 */ /* 0x020fc60000004100 */
[----:B------:R1:W-:Y:S01]  /*0f60*/  STS [R32], R9 ;  /* 0x0000000920007388 */ /* 0x0003e20000000800 */
[----:B0-----:R-:W-:-:S03]  /*0f70*/  HADD2.F32 R11, -RZ, R12.H0_H0 ;  /* 0x2000000cff0b7230 */ /* 0x001fc60000004100 */
[----:B------:R1:W-:Y:S01]  /*0f80*/  STS [R22], R13 ;  /* 0x0000000d16007388 */ /* 0x0003e20000000800 */
[----:B------:R-:W-:-:S03]  /*0f90*/  HADD2.F32 R14, -RZ, R14.H0_H0 ;  /* 0x2000000eff0e7230 */ /* 0x000fc60000004100 */
[----:B------:R1:W-:Y:S01]  /*0fa0*/  STS [R34], R15 ;  /* 0x0000000f22007388 */ /* 0x0003e20000000800 */
[----:B------:R-:W-:-:S03]  /*0fb0*/  HADD2.F32 R10, -RZ, R10.H0_H0 ;  /* 0x2000000aff0a7230 */ /* 0x000fc60000004100 */
[----:B------:R1:W-:Y:S04]  /*0fc0*/  STS [R36], R11 ;  /* 0x0000000b24007388 */ /* 0x0003e80000000800 */
[----:B------:R1:W-:Y:S04]  /*0fd0*/  STS [R17], R14 ;  /* 0x0000000e11007388 */ /* 0x0003e80000000800 */
[----:B------:R1:W-:Y:S01]  /*0fe0*/  STS [R21], R10 ;  /* 0x0000000a15007388 */ /* 0x0003e20000000800 */
[----:B------:R-:W-:Y:S05]  /*0ff0*/  @!P0 BRA `(.L_x_5) ;  /* 0xfffffff400b08947 */ /* 0x000fea000383ffff */
.L_x_1:
[----:B------:R-:W-:Y:S05]  /*1000*/  BSYNC.RECONVERGENT B0 ;  /* 0x0000000000007941 */ /* 0x000fea0003800200 */
.L_x_0:
[----:B------:R-:W-:Y:S01]  /*1010*/  ISETP.GE.U32.AND P0, PT, R3, UR18, PT ;  /* 0x0000001203007c0c */ /* 0x000fe2000bf06070 */
[----:B------:R-:W-:-:S12]  /*1020*/  BSSY.RECONVERGENT B0, `(.L_x_6) ;  /* 0x000008e000007945 */ /* 0x000fd80003800200 */
[----:B------:R-:W-:Y:S05]  /*1030*/  @P0 BRA `(.L_x_7) ;  /* 0x0000000800300947 */ /* 0x000fea0003800000 */
[----:B------:R-:W-:Y:S01]  /*1040*/  LOP3.LUT R0, RZ, R3, RZ, 0x33, !PT ;  /* 0x00000003ff007212 */ /* 0x000fe200078e33ff */
[----:B------:R-:W-:Y:S01]  /*1050*/  IMAD.U32 R5, RZ, RZ, UR17 ;  /* 0x00000011ff057e24 */ /* 0x000fe2000f8e00ff */
[----:B------:R-:W-:Y:S03]  /*1060*/  BSSY.RECONVERGENT B1, `(.L_x_8) ;  /* 0x000001b000017945 */ /* 0x000fe60003800200 */
[----:B------:R-:W-:-:S04]  /*1070*/  VIADD R0, R0, UR6 ;  /* 0x0000000600007c36 */ /* 0x000fc80008000000 */
[C---:B------:R-:W-:Y:S01]  /*1080*/  IMAD R2, R5.reuse, -0x10, R0 ;  /* 0xfffffff005027824 */ /* 0x040fe200078e0200 */
[----:B------:R-:W-:-:S04]  /*1090*/  LEA R5, R5, UR4, 0x4 ;  /* 0x0000000405057c11 */ /* 0x000fc8000f8e20ff */
[C---:B------:R-:W-:Y:S02]  /*10a0*/  LOP3.LUT R0, R2.reuse, 0x300, RZ, 0xc0, !PT ;  /* 0x0000030002007812 */ /* 0x040fe400078ec0ff */
[----:B------:R-:W-:Y:S02]  /*10b0*/  ISETP.GE.U32.AND P1, PT, R2, 0x300, PT ;  /* 0x000003000200780c */ /* 0x000fe40003f26070 */
[----:B------:R-:W-:Y:S01]  /*10c0*/  ISETP.NE.AND P0, PT, R0, 0x300, PT ;  /* 0x000003000000780c */ /* 0x000fe20003f05270 */
[----:B------:R-:W-:-:S12]  /*10d0*/  IMAD.MOV.U32 R0, RZ, RZ, R3 ;  /* 0x000000ffff007224 */ /* 0x000fd800078e0003 */
[----:B------:R-:W-:Y:S05]  /*10e0*/  @!P0 BRA `(.L_x_9) ;  /* 0x0000000000488947 */ /* 0x000fea0003800000 */
[----:B-1----:R-:W1:Y:S01]  /*10f0*/  S2R R13, SR_CgaCtaId ;  /* 0x00000000000d7919 */ /* 0x002e620000008800 */
[----:B------:R-:W2:Y:S01]  /*1100*/  LDC.64 R6, c[0x0][0x3a8] ;  /* 0x0000ea00ff067b82 */ /* 0x000ea20000000a00 */
[----:B------:R-:W-:Y:S01]  /*1110*/  MOV R0, 0x400 ;  /* 0x0000040000007802 */ /* 0x000fe20000000f00 */
[----:B------:R-:W-:Y:S01]  /*1120*/  IMAD.MOV.U32 R11, RZ, RZ, RZ ;  /* 0x000000ffff0b7224 */ /* 0x000fe200078e00ff */
[----:B------:R-:W-:-:S03]  /*1130*/  LEA.HI R2, R2, 0x1, RZ, 0x18 ;  /* 0x0000000102027811 */ /* 0x000fc600078fc0ff */
[----:B------:R-:W-:Y:S01]  /*1140*/  VIADD R0, R0, 0x5000 ;  /* 0x0000500000007836 */ /* 0x000fe20000000000 */
[----:B------:R-:W-:-:S04]  /*1150*/  LOP3.LUT R2, R2, 0x3, RZ, 0xc0, !PT ;  /* 0x0000000302027812 */ /* 0x000fc800078ec0ff */
[----:B-1----:R-:W-:Y:S01]  /*1160*/  LEA R13, R13, R0, 0x18 ;  /* 0x000000000d0d7211 */ /* 0x002fe200078ec0ff */
[----:B------:R-:W-:-:S07]  /*1170*/  IMAD.MOV.U32 R0, RZ, RZ, R3 ;  /* 0x000000ffff007224 */ /* 0x000fce00078e0003 */
.L_x_10:
[----:B------:R-:W-:-:S05]  /*1180*/  IADD3 R9, PT, PT, R5, R0, RZ ;  /* 0x0000000005097210 */ /* 0x000fca0007ffe0ff */
[----:B--23--:R-:W-:-:S06]  /*1190*/  IMAD.WIDE R8, R9, 0x4, R6 ;  /* 0x0000000409087825 */ /* 0x00cfcc00078e0206 */
[----:B------:R-:W2:Y:S01]  /*11a0*/  LDG.E.CONSTANT R8, desc[UR14][R8.64] ;  /* 0x0000000e08087981 */ /* 0x000ea2000c1e9900 */
[C---:B------:R-:W-:Y:S02]  /*11b0*/  IMAD R15, R0.reuse, 0x4, R13 ;  /* 0x00000004000f7824 */ /* 0x040fe400078e020d */
[----:B------:R-:W-:Y:S02]  /*11c0*/  VIADD R11, R11, 0x1 ;  /* 0x000000010b0b7836 */ /* 0x000fe40000000000 */
[----:B------:R-:W-:-:S03]  /*11d0*/  VIADD R0, R0, 0x100 ;  /* 0x0000010000007836 */ /* 0x000fc60000000000 */
[----:B------:R-:W-:Y:S01]  /*11e0*/  ISETP.NE.AND P0, PT, R11, R2, PT ;  /* 0x000000020b00720c */ /* 0x000fe20003f05270 */
[----:B--2---:R3:W-:-:S12]  /*11f0*/  STS [R15], R8 ;  /* 0x000000080f007388 */ /* 0x0047d80000000800 */
[----:B------:R-:W-:Y:S05]  /*1200*/  @P0 BRA `(.L_x_10) ;  /* 0xfffffffc00dc0947 */ /* 0x000fea000383ffff */
.L_x_9:
[----:B------:R-:W-:Y:S05]  /*1210*/  BSYNC.RECONVERGENT B1 ;  /* 0x0000000000017941 */ /* 0x000fea0003800200 */
.L_x_8:
[----:B------:R-:W-:Y:S05]  /*1220*/  @!P1 BRA `(.L_x_7) ;  /* 0x0000000400b49947 */ /* 0x000fea0003800000 */
[----:B------:R-:W-:Y:S01]  /*1230*/  IADD3 R2, PT, PT, -R0, UR18, RZ ;  /* 0x0000001200027c10 */ /* 0x000fe2000fffe1ff */
[----:B------:R-:W-:Y:S01]  /*1240*/  BSSY.RECONVERGENT B1, `(.L_x_11) ;  /* 0x0000038000017945 */ /* 0x000fe20003800200 */
[----:B------:R-:W-:Y:S02]  /*1250*/  PLOP3.LUT P0, PT, PT, PT, PT, 0x80, 0x8 ;  /* 0x000000000008781c */ /* 0x000fe40003f0f070 */
[----:B------:R-:W-:-:S13]  /*1260*/  ISETP.GT.AND P1, PT, R2, 0xc00, PT ;  /* 0x00000c000200780c */ /* 0x000fda0003f24270 */
[----:B------:R-:W-:Y:S05]  /*1270*/  @!P1 BRA `(.L_x_12) ;  /* 0x0000000000d09947 */ /* 0x000fea0003800000 */
[----:B-1-3--:R-:W1:Y:S01]  /*1280*/  S2R R15, SR_CgaCtaId ;  /* 0x00000000000f7919 */ /* 0x00ae620000008800 */
[----:B------:R-:W-:Y:S01]  /*1290*/  MOV R2, 0x400 ;  /* 0x0000040000027802 */ /* 0x000fe20000000f00 */
[----:B------:R-:W-:Y:S01]  /*12a0*/  IMAD.U32 R17, RZ, RZ, UR18 ;  /* 0x00000012ff117e24 */ /* 0x000fe2000f8e00ff */
[----:B------:R-:W-:-:S03]  /*12b0*/  PLOP3.LUT P0, PT, PT, PT, PT, 0x8, 0x80 ;  /* 0x000000000080781c */ /* 0x000fc60003f0e170 */
[----:B------:R-:W-:Y:S02]  /*12c0*/  VIADD R2, R2, 0x5000 ;  /* 0x0000500002027836 */ /* 0x000fe40000000000 */
[----:B------:R-:W-:-:S03]  /*12d0*/  VIADD R17, R17, 0xfffff400 ;  /* 0xfffff40011117836 */ /* 0x000fc60000000000 */
[----:B-1----:R-:W-:-:S07]  /*12e0*/  LEA R15, R15, R2, 0x18 ;  /* 0x000000020f0f7211 */ /* 0x002fce00078ec0ff */
.L_x_13:
[----:B------:R-:W1:Y:S01]  /*12f0*/  LDC.64 R12, c[0x0][0x3a8] ;  /* 0x0000ea00ff0c7b82 */ /* 0x000e620000000a00 */
[C-C-:B------:R-:W-:Y:S01]  /*1300*/  IADD3 R7, PT, PT, R5.reuse, 0x400, R0.reuse ;  /* 0x0000040005077810 */ /* 0x140fe20007ffe000 */
[C-C-:B--2---:R-:W-:Y:S01]  /*1310*/  IMAD.IADD R11, R5.reuse, 0x1, R0.reuse ;  /* 0x00000001050b7824 */ /* 0x144fe200078e0200 */
[C-C-:B------:R-:W-:Y:S02]  /*1320*/  IADD3 R9, PT, PT, R5.reuse, 0x800, R0.reuse ;  /* 0x0000080005097810 */ /* 0x140fe40007ffe000 */
[----:B------:R-:W-:Y:S01]  /*1330*/  IADD3 R19, PT, PT, R5, 0xc00, R0 ;  /* 0x00000c0005137810 */ /* 0x000fe20007ffe000 */
[----:B-1----:R-:W-:-:S04]  /*1340*/  IMAD.WIDE R10, R11, 0x4, R12 ;  /* 0x000000040b0a7825 */ /* 0x002fc800078e020c */
[--C-:B------:R-:W-:Y:S01]  /*1350*/  IMAD.WIDE R6, R7, 0x4, R12.reuse ;  /* 0x0000000407067825 */ /* 0x100fe200078e020c */
[----:B------:R-:W2:Y:S03]  /*1360*/  LDG.E.CONSTANT R2, desc[UR14][R10.64] ;  /* 0x0000000e0a027981 */ /* 0x000ea6000c1e9900 */
[--C-:B------:R-:W-:Y:S01]  /*1370*/  IMAD.WIDE R8, R9, 0x4, R12.reuse ;  /* 0x0000000409087825 */ /* 0x100fe200078e020c */
[----:B------:R-:W3:Y:S03]  /*1380*/  LDG.E.CONSTANT R14, desc[UR14][R10.64+0x400] ;  /* 0x0004000e0a0e7981 */ /* 0x000ee6000c1e9900 */
[----:B------:R-:W-:Y:S01]  /*1390*/  IMAD.WIDE R12, R19, 0x4, R12 ;  /* 0x00000004130c7825 */ /* 0x000fe200078e020c */
[----:B------:R-:W4:Y:S04]  /*13a0*/  LDG.E.CONSTANT R4, desc[UR14][R10.64+0x800] ;  /* 0x0008000e0a047981 */ /* 0x000f28000c1e9900 */
[----:B------:R-:W5:Y:S04]  /*13b0*/  LDG.E.CONSTANT R16, desc[UR14][R10.64+0xc00] ;  /* 0x000c000e0a107981 */ /* 0x000f68000c1e9900 */
[----:B0-----:R-:W5:Y:S04]  /*13c0*/  LDG.E.CONSTANT R18, desc[UR14][R6.64] ;  /* 0x0000000e06127981 */ /* 0x001f68000c1e9900 */
[----:B------:R-:W5:Y:S04]  /*13d0*/  LDG.E.CONSTANT R19, desc[UR14][R6.64+0x400] ;  /* 0x0004000e06137981 */ /* 0x000f68000c1e9900 */
        /* <DEDUP_REMOVED lines=9> */
[----:B------:R-:W5:Y:S01]  /*1470*/  LDG.E.CONSTANT R11, desc[UR14][R12.64+0xc00] ;  /* 0x000c000e0c0b7981 */ /* 0x000f62000c1e9900 */
[----:B------:R-:W-:-:S02]  /*1480*/  IMAD R29, R0, 0x4, R15 ;  /* 0x00000004001d7824 */ /* 0x000fc400078e020f */
[----:B------:R-:W-:-:S05]  /*1490*/  VIADD R0, R0, 0x1000 ;  /* 0x0000100000007836 */ /* 0x000fca0000000000 */
[----:B------:R-:W-:Y:S01]  /*14a0*/  ISETP.GE.AND P1, PT, R0, R17, PT ;  /* 0x000000110000720c */ /* 0x000fe20003f26270 */
[----:B--2---:R2:W-:Y:S04]  /*14b0*/  STS [R29], R2 ;  /* 0x000000021d007388 */ /* 0x0045e80000000800 */
[----:B---3--:R2:W-:Y:S04]  /*14c0*/  STS [R29+0x400], R14 ;  /* 0x0004000e1d007388 */ /* 0x0085e80000000800 */
[----:B----4-:R2:W-:Y:S04]  /*14d0*/  STS [R29+0x800], R4 ;  /* 0x000800041d007388 */ /* 0x0105e80000000800 */
[----:B-----5:R2:W-:Y:S04]  /*14e0*/  STS [R29+0xc00], R16 ;  /* 0x000c00101d007388 */ /* 0x0205e80000000800 */
[----:B------:R2:W-:Y:S04]  /*14f0*/  STS [R29+0x1000], R18 ;  /* 0x001000121d007388 */ /* 0x0005e80000000800 */
        /* <DEDUP_REMOVED lines=10> */
[----:B------:R2:W-:Y:S01]  /*15a0*/  STS [R29+0x3c00], R11 ;  /* 0x003c000b1d007388 */ /* 0x0005e20000000800 */
[----:B------:R-:W-:Y:S05]  /*15b0*/  @!P1 BRA `(.L_x_13) ;  /* 0xfffffffc004c9947 */ /* 0x000fea000383ffff */
.L_x_12:
[----:B------:R-:W-:Y:S05]  /*15c0*/  BSYNC.RECONVERGENT B1 ;  /* 0x0000000000017941 */ /* 0x000fea0003800200 */
.L_x_11:
[----:B--2---:R-:W-:Y:S01]  /*15d0*/  IADD3 R2, PT, PT, -R0, UR18, RZ ;  /* 0x0000001200027c10 */ /* 0x004fe2000fffe1ff */
[----:B------:R-:W-:Y:S03]  /*15e0*/  BSSY.RECONVERGENT B1, `(.L_x_14) ;  /* 0x000001f000017945 */ /* 0x000fe60003800200 */
[----:B------:R-:W-:-:S13]  /*15f0*/  ISETP.GT.AND P1, PT, R2, 0x400, PT ;  /* 0x000004000200780c */ /* 0x000fda0003f24270 */
[----:B------:R-:W-:Y:S05]  /*1600*/  @!P1 BRA `(.L_x_15) ;  /* 0x0000000000709947 */ /* 0x000fea0003800000 */
[----:B-1-3--:R-:W1:Y:S01]  /*1610*/  LDC.64 R8, c[0x0][0x3a8] ;  /* 0x0000ea00ff087b82 */ /* 0x00ae620000000a00 */
[C---:B------:R-:W-:Y:S02]  /*1620*/  IADD3 R7, PT, PT, R5.reuse, R0, RZ ;  /* 0x0000000005077210 */ /* 0x040fe40007ffe0ff */
[----:B------:R-:W-:-:S03]  /*1630*/  IADD3 R11, PT, PT, R5, 0x400, R0 ;  /* 0x00000400050b7810 */ /* 0x000fc60007ffe000 */
[----:B-1----:R-:W-:-:S04]  /*1640*/  IMAD.WIDE R6, R7, 0x4, R8 ;  /* 0x0000000407067825 */ /* 0x002fc800078e0208 */
[----:B------:R-:W-:Y:S01]  /*1650*/  IMAD.WIDE R8, R11, 0x4, R8 ;  /* 0x000000040b087825 */ /* 0x000fe200078e0208 */
[----:B------:R-:W2:Y:S04]  /*1660*/  LDG.E.CONSTANT R2, desc[UR14][R6.64] ;  /* 0x0000000e06027981 */ /* 0x000ea8000c1e9900 */
[----:B------:R-:W3:Y:S04]  /*1670*/  LDG.E.CONSTANT R4, desc[UR14][R6.64+0x400] ;  /* 0x0004000e06047981 */ /* 0x000ee8000c1e9900 */
[----:B------:R-:W4:Y:S04]  /*1680*/  LDG.E.CONSTANT R10, desc[UR14][R6.64+0x800] ;  /* 0x0008000e060a7981 */ /* 0x000f28000c1e9900 */
[----:B------:R-:W5:Y:S04]  /*1690*/  LDG.E.CONSTANT R12, desc[UR14][R6.64+0xc00] ;  /* 0x000c000e060c7981 */ /* 0x000f68000c1e9900 */
[----:B------:R-:W5:Y:S04]  /*16a0*/  LDG.E.CONSTANT R14, desc[UR14][R8.64] ;  /* 0x0000000e080e7981 */ /* 0x000f68000c1e9900 */
[----:B------:R-:W5:Y:S04]  /*16b0*/  LDG.E.CONSTANT R16, desc[UR14][R8.64+0x400] ;  /* 0x0004000e08107981 */ /* 0x000f68000c1e9900 */
[----:B0-----:R-:W5:Y:S04]  /*16c0*/  LDG.E.CONSTANT R18, desc[UR14][R8.64+0x800] ;  /* 0x0008000e08127981 */ /* 0x001f68000c1e9900 */
[----:B------:R-:W5:Y:S01]  /*16d0*/  LDG.E.CONSTANT R22, desc[UR14][R8.64+0xc00] ;  /* 0x000c000e08167981 */ /* 0x000f62000c1e9900 */
[----:B------:R-:W0:Y:S01]  /*16e0*/  S2UR UR9, SR_CgaCtaId ;  /* 0x00000000000979c3 */ /* 0x000e220000008800 */
[----:B------:R-:W-:Y:S01]  /*16f0*/  UMOV UR5, 0x400 ;  /* 0x0000040000057882 */ /* 0x000fe20000000000 */
[----:B------:R-:W-:Y:S01]  /*1700*/  PLOP3.LUT P0, PT, PT, PT, PT, 0x8, 0x80 ;  /* 0x000000000080781c */ /* 0x000fe20003f0e170 */
[----:B------:R-:W-:-:S04]  /*1710*/  UIADD3 UR5, UPT, UPT, UR5, 0x5000, URZ ;  /* 0x0000500005057890 */ /* 0x000fc8000fffe0ff */
[----:B0-----:R-:W-:-:S06]  /*1720*/  ULEA UR5, UR9, UR5, 0x18 ;  /* 0x0000000509057291 */ /* 0x001fcc000f8ec0ff */
[C---:B------:R-:W-:Y:S01]  /*1730*/  LEA R11, R0.reuse, UR5, 0x2 ;  /* 0x00000005000b7c11 */ /* 0x040fe2000f8e10ff */
[----:B------:R-:W-:-:S04]  /*1740*/  VIADD R0, R0, 0x800 ;  /* 0x0000080000007836 */ /* 0x000fc80000000000 */
[----:B--2---:R2:W-:Y:S04]  /*1750*/  STS [R11], R2 ;  /* 0x000000020b007388 */ /* 0x0045e80000000800 */
[----:B---3--:R2:W-:Y:S04]  /*1760*/  STS [R11+0x400], R4 ;  /* 0x000400040b007388 */ /* 0x0085e80000000800 */
[----:B----4-:R2:W-:Y:S04]  /*1770*/  STS [R11+0x800], R10 ;  /* 0x0008000a0b007388 */ /* 0x0105e80000000800 */
[----:B-----5:R2:W-:Y:S04]  /*1780*/  STS [R11+0xc00], R12 ;  /* 0x000c000c0b007388 */ /* 0x0205e80000000800 */
[----:B------:R2:W-:Y:S04]  /*1790*/  STS [R11+0x1000], R14 ;  /* 0x0010000e0b007388 */ /* 0x0005e80000000800 */
[----:B------:R2:W-:Y:S04]  /*17a0*/  STS [R11+0x1400], R16 ;  /* 0x001400100b007388 */ /* 0x0005e80000000800 */
[----:B------:R2:W-:Y:S04]  /*17b0*/  STS [R11+0x1800], R18 ;  /* 0x001800120b007388 */ /* 0x0005e80000000800 */
[----:B------:R2:W-:Y:S02]  /*17c0*/  STS [R11+0x1c00], R22 ;  /* 0x001c00160b007388 */ /* 0x0005e40000000800 */
.L_x_15:
[----:B------:R-:W-:Y:S05]  /*17d0*/  BSYNC.RECONVERGENT B1 ;  /* 0x0000000000017941 */ /* 0x000fea0003800200 */
.L_x_14:
[----:B------:R-:W-:-:S13]  /*17e0*/  ISETP.LT.OR P0, PT, R0, UR18, P0 ;  /* 0x0000001200007c0c */ /* 0x000fda0008701670 */
[----:B------:R-:W-:Y:S05]  /*17f0*/  @!P0 BRA `(.L_x_7) ;  /* 0x0000000000408947 */ /* 0x000fea0003800000 */
[----:B------:R-:W2:Y:S01]  /*1800*/  LDC.64 R6, c[0x0][0x3a8] ;  /* 0x0000ea00ff067b82 */ /* 0x000ea20000000a00 */
[----:B------:R-:W-:-:S04]  /*1810*/  IMAD.IADD R5, R5, 0x1, R0 ;  /* 0x0000000105057824 */ /* 0x000fc800078e0200 */
[----:B--2---:R-:W-:-:S05]  /*1820*/  IMAD.WIDE R4, R5, 0x4, R6 ;  /* 0x0000000405047825 */ /* 0x004fca00078e0206 */
[----:B------:R-:W2:Y:S04]  /*1830*/  LDG.E.CONSTANT R2, desc[UR14][R4.64] ;  /* 0x0000000e04027981 */ /* 0x000ea8000c1e9900 */
[----:B------:R-:W4:Y:S04]  /*1840*/  LDG.E.CONSTANT R6, desc[UR14][R4.64+0x400] ;  /* 0x0004000e04067981 */ /* 0x000f28000c1e9900 */
[----:B---3--:R-:W3:Y:S04]  /*1850*/  LDG.E.CONSTANT R8, desc[UR14][R4.64+0x800] ;  /* 0x0008000e04087981 */ /* 0x008ee8000c1e9900 */
[----:B-1----:R-:W5:Y:S01]  /*1860*/  LDG.E.CONSTANT R10, desc[UR14][R4.64+0xc00] ;  /* 0x000c000e040a7981 */ /* 0x002f62000c1e9900 */
[----:B------:R-:W1:Y:S01]  /*1870*/  S2UR UR9, SR_CgaCtaId ;  /* 0x00000000000979c3 */ /* 0x000e620000008800 */
[----:B------:R-:W-:-:S02]  /*1880*/  UMOV UR5, 0x400 ;  /* 0x0000040000057882 */ /* 0x000fc40000000000 */
[----:B------:R-:W-:-:S04]  /*1890*/  UIADD3 UR5, UPT, UPT, UR5, 0x5000, URZ ;  /* 0x0000500005057890 */ /* 0x000fc8000fffe0ff */
[----:B-1----:R-:W-:-:S06]  /*18a0*/  ULEA UR5, UR9, UR5, 0x18 ;  /* 0x0000000509057291 */ /* 0x002fcc000f8ec0ff */
[----:B------:R-:W-:-:S05]  /*18b0*/  LEA R7, R0, UR5, 0x2 ;  /* 0x0000000500077c11 */ /* 0x000fca000f8e10ff */
[----:B--2---:R1:W-:Y:S04]  /*18c0*/  STS [R7], R2 ;  /* 0x0000000207007388 */ /* 0x0043e80000000800 */
[----:B----4-:R1:W-:Y:S04]  /*18d0*/  STS [R7+0x400], R6 ;  /* 0x0004000607007388 */ /* 0x0103e80000000800 */
[----:B---3--:R1:W-:Y:S04]  /*18e0*/  STS [R7+0x800], R8 ;  /* 0x0008000807007388 */ /* 0x0083e80000000800 */
[----:B-----5:R1:W-:Y:S02]  /*18f0*/  STS [R7+0xc00], R10 ;  /* 0x000c000a07007388 */ /* 0x0203e40000000800 */
.L_x_7:
[----:B------:R-:W-:Y:S05]  /*1900*/  BSYNC.RECONVERGENT B0 ;  /* 0x0000000000007941 */ /* 0x000fea0003800200 */
.L_x_6:
[----:B------:R-:W4:Y:S01]  /*1910*/  LDCU UR4, c[0x0][0x3d0] ;  /* 0x00007a00ff0477ac */ /* 0x000f220008000800 */
[----:B------:R0:W-:Y:S04]  /*1920*/  STL.128 [R1], RZ ;  /* 0x000000ff01007387 */ /* 0x0001e80000100c00 */
[----:B------:R0:W-:Y:S04]  /*1930*/  STL.128 [R1+0x10], RZ ;  /* 0x000010ff01007387 */ /* 0x0001e80000100c00 */
[----:B------:R0:W-:Y:S04]  /*1940*/  STL.128 [R1+0x20], RZ ;  /* 0x000020ff01007387 */ /* 0x0001e80000100c00 */
[----:B------:R0:W-:Y:S04]  /*1950*/  STL.128 [R1+0x30], RZ ;  /* 0x000030ff01007387 */ /* 0x0001e80000100c00 */
[----:B------:R0:W-:Y:S01]  /*1960*/  STL.128 [R1+0x40], RZ ;  /* 0x000040ff01007387 */ /* 0x0001e20000100c00 */
[----:B----4-:R-:W-:-:S03]  /*1970*/  UISETP.GE.AND UP0, UPT, UR4, 0x1, UPT ;  /* 0x000000010400788c */ /* 0x010fc6000bf06270 */
[----:B------:R0:W-:Y:S04]  /*1980*/  STL.128 [R1+0x50], RZ ;  /* 0x000050ff01007387 */ /* 0x0001e80000100c00 */
        /* <DEDUP_REMOVED lines=13> */
[----:B------:R0:W-:Y:S01]  /*1a60*/  STL.128 [R1+0x130], RZ ;  /* 0x000130ff01007387 */ /* 0x0001e20000100c00 */
[----:B------:R-:W-:Y:S06]  /*1a70*/  BAR.SYNC.DEFER_BLOCKING 0x0 ;  /* 0x0000000000007b1d */ /* 0x000fec0000010000 */
[----:B------:R-:W-:Y:S05]  /*1a80*/  BRA.U !UP0, `(.L_x_16) ;  /* 0x0000008d08487547 */ /* 0x000fea000b800000 */
[----:B------:R-:W4:Y:S01]  /*1a90*/  S2UR UR9, SR_CgaCtaId ;  /* 0x00000000000979c3 */ /* 0x000f220000008800 */
[----:B------:R-:W-:Y:S01]  /*1aa0*/  UMOV UR5, 0x400 ;  /* 0x0000040000057882 */ /* 0x000fe20000000000 */
[----:B------:R-:W-:Y:S01]  /*1ab0*/  IMAD.U32 R0, RZ, RZ, UR17 ;  /* 0x00000011ff007e24 */ /* 0x000fe2000f8e00ff */
[----:B------:R-:W-:Y:S01]  /*1ac0*/  UIADD3 UR5, UPT, UPT, UR5, 0x5480, URZ ;  /* 0x0000548005057890 */ /* 0x000fe2000fffe0ff */
[C---:B------:R-:W-:Y:S01]  /*1ad0*/  ISETP.GT.AND P0, PT, R20.reuse, RZ, PT ;  /* 0x000000ff1400720c */ /* 0x040fe20003f04270 */
[C---:B------:R-:W-:Y:S01]  /*1ae0*/  VIADD R24, R20.reuse, 0xffffffff ;  /* 0xffffffff14187836 */ /* 0x040fe20000000000 */
[----:B0-----:R-:W-:Y:S01]  /*1af0*/  LOP3.LUT R23, R20, 0xf, RZ, 0xc0, !PT ;  /* 0x0000000f14177812 */ /* 0x001fe200078ec0ff */
[----:B------:R-:W-:Y:S01]  /*1b00*/  IMAD R25, R0, 0x10, R3 ;  /* 0x0000001000197824 */ /* 0x000fe200078e0203 */
[C---:B-12---:R-:W-:Y:S01]  /*1b10*/  LOP3.LUT R22, R20.reuse, 0x7, RZ, 0xc0, !PT ;  /* 0x0000000714167812 */ /* 0x046fe200078ec0ff */
[----:B------:R-:W-:Y:S01]  /*1b20*/  VIADD R0, R1, 0x280 ;  /* 0x0000028001007836 */ /* 0x000fe20000000000 */
[C---:B------:R-:W-:Y:S01]  /*1b30*/  LOP3.LUT R21, R20.reuse, 0x7ffffff0, RZ, 0xc0, !PT ;  /* 0x7ffffff014157812 */ /* 0x040fe200078ec0ff */
[----:B------:R-:W-:Y:S01]  /*1b40*/  IMAD R25, R25, R20, UR8 ;  /* 0x0000000819197e24 */ /* 0x000fe2000f8e0214 */
[----:B------:R-:W-:Y:S01]  /*1b50*/  ISETP.LT.U32.AND P0, PT, R3, UR18, P0 ;  /* 0x0000001203007c0c */ /* 0x000fe20008701070 */
[----:B------:R-:W-:Y:S01]  /*1b60*/  VIADD R2, R1, 0x140 ;  /* 0x0000014001027836 */ /* 0x000fe20000000000 */
[----:B------:R-:W-:Y:S01]  /*1b70*/  LOP3.LUT R20, R20, 0x3, RZ, 0xc0, !PT ;  /* 0x0000000314147812 */ /* 0x000fe200078ec0ff */
[----:B------:R-:W-:-:S02]  /*1b80*/  ULOP3.LUT UR19, UR6, 0xf, URZ, 0xc0, !UPT ;  /* 0x0000000f06137892 */ /* 0x000fc4000f8ec0ff */
[----:B------:R-:W-:Y:S02]  /*1b90*/  ULOP3.LUT UR20, UR6, 0x7, URZ, 0xc0, !UPT ;  /* 0x0000000706147892 */ /* 0x000fe4000f8ec0ff */
[----:B------:R-:W-:Y:S01]  /*1ba0*/  ULOP3.LUT UR21, UR6, 0x3, URZ, 0xc0, !UPT ;  /* 0x0000000306157892 */ /* 0x000fe2000f8ec0ff */
[----:B------:R-:W-:Y:S01]  /*1bb0*/  UMOV UR4, URZ ;  /* 0x000000ff00047c82 */ /* 0x000fe20008000000 */
[----:B----4-:R-:W-:-:S06]  /*1bc0*/  ULEA UR5, UR9, UR5, 0x18 ;  /* 0x0000000509057291 */ /* 0x010fcc000f8ec0ff */
[----:B------:R-:W-:Y:S01]  /*1bd0*/  LEA R26, R3, UR5, 0x6 ;  /* 0x00000005031a7c11 */ /* 0x000fe2000f8e30ff */
[----:B------:R-:W-:-:S06]  /*1be0*/  UMOV UR5, URZ ;  /* 0x000000ff00057c82 */ /* 0x000fcc0008000000 */
.L_x_211:
[----:B0-----:R-:W0:Y:S01]  /*1bf0*/  LDCU.64 UR12, c[0x0][0x3d0] ;  /* 0x00007a00ff0c77ac */ /* 0x001e220008000a00 */
[----:B------:R-:W-:Y:S01]  /*1c00*/  BSSY.RECONVERGENT B0, `(.L_x_17) ;  /* 0x0000047000007945 */ /* 0x000fe20003800200 */
[----:B------:R-:W-:Y:S02]  /*1c10*/  UIADD3 UR10, UPT, UPT, UR5, 0x10, URZ ;  /* 0x00000010050a7890 */ /* 0x000fe4000fffe0ff */
[----:B------:R-:W-:Y:S02]  /*1c20*/  UMOV UR9, UR5 ;  /* 0x0000000500097c82 */ /* 0x000fe40008000000 */
[----:B0-----:R-:W-:Y:S01]  /*1c30*/  UISETP.LT.AND UP0, UPT, UR10, UR12, UPT ;  /* 0x0000000c0a00728c */ /* 0x001fe2000bf01270 */
[----:B------:R-:W-:-:S03]  /*1c40*/  IMAD.U32 R27, RZ, RZ, UR13 ;  /* 0x0000000dff1b7e24 */ /* 0x000fc6000f8e00ff */
[----:B------:R-:W-:Y:S02]  /*1c50*/  USEL UR11, UR10, UR12, UP0 ;  /* 0x0000000c0a0b7287 */ /* 0x000fe40008000000 */
[----:B------:R-:W-:Y:S02]  /*1c60*/  UISETP.GE.AND UP0, UPT, UR10, UR12, UPT ;  /* 0x0000000c0a00728c */ /* 0x000fe4000bf06270 */
[----:B------:R-:W-:Y:S02]  /*1c70*/  UIADD3 UR23, UPT, UPT, UR11, -UR5, URZ ;  /* 0x800000050b177290 */ /* 0x000fe4000fffe0ff */
[----:B------:R-:W-:Y:S01]  /*1c80*/  ULOP3.LUT UR22, UR11, 0x7, URZ, 0xc0, !UPT ;  /* 0x000000070b167892 */ /* 0x000fe2000f8ec0ff */
[----:B------:R-:W0:Y:S03]  /*1c90*/  LDCU UR12, c[0x0][0x3d4] ;  /* 0x00007a80ff0c77ac */ /* 0x000e260008000800 */
[----:B---3--:R-:W-:Y:S01]  /*1ca0*/  IMAD R8, R27, UR23, RZ ;  /* 0x000000171b087c24 */ /* 0x008fe2000f8e02ff */
[----:B------:R-:W-:Y:S01]  /*1cb0*/  ULOP3.LUT UR11, UR11, 0xf, URZ, 0xc0, !UPT ;  /* 0x0000000f0b0b7892 */ /* 0x000fe2000f8ec0ff */
[----:B------:R-:W-:-:S03]  /*1cc0*/  UMOV UR5, UR10 ;  /* 0x0000000a00057c82 */ /* 0x000fc60008000000 */
[----:B------:R-:W-:-:S13]  /*1cd0*/  ISETP.GE.AND P1, PT, R3, R8, PT ;  /* 0x000000080300720c */ /* 0x000fda0003f26270 */
[----:B012-4-:R-:W-:Y:S05]  /*1ce0*/  @P1 BRA `(.L_x_18) ;  /* 0x0000000000e01947 */ /* 0x017fea0003800000 */
[-C--:B------:R-:W-:Y:S01]  /*1cf0*/  IABS R9, R27.reuse ;  /* 0x0000001b00097213 */ /* 0x080fe20000000000 */
[----:B------:R-:W0:Y:S01]  /*1d00*/  S2R R12, SR_CgaCtaId ;  /* 0x00000000000c7919 */ /* 0x000e220000008800 */
[----:B------:R-:W-:Y:S02]  /*1d10*/  MOV R11, 0x400 ;  /* 0x00000400000b7802 */ /* 0x000fe40000000f00 */
[----:B------:R-:W1:Y:S01]  /*1d20*/  I2F.RP R6, R9 ;  /* 0x0000000900067306 */ /* 0x000e620000209400 */
[----:B------:R-:W-:Y:S02]  /*1d30*/  ISETP.NE.AND P4, PT, R27, RZ, PT ;  /* 0x000000ff1b00720c */ /* 0x000fe40003f85270 */
[C---:B------:R-:W-:Y:S01]  /*1d40*/  VIADD R10, R11.reuse, 0x1400 ;  /* 0x000014000b0a7836 */ /* 0x040fe20000000000 */
[----:B------:R-:W-:Y:S01]  /*1d50*/  LOP3.LUT R13, RZ, R27, RZ, 0x33, !PT ;  /* 0x0000001bff0d7212 */ /* 0x000fe200078e33ff */
[----:B------:R-:W-:-:S03]  /*1d60*/  VIADD R11, R11, 0x2800 ;  /* 0x000028000b0b7836 */ /* 0x000fc60000000000 */
[----:B-1----:R-:W1:Y:S01]  /*1d70*/  MUFU.RCP R6, R6 ;  /* 0x0000000600067308 */ /* 0x002e620000001000 */
[C---:B0-----:R-:W-:Y:S02]  /*1d80*/  LEA R10, R12.reuse, R10, 0x18 ;  /* 0x0000000a0c0a7211 */ /* 0x041fe400078ec0ff */
[----:B------:R-:W-:Y:S01]  /*1d90*/  LEA R11, R12, R11, 0x18 ;  /* 0x0000000b0c0b7211 */ /* 0x000fe200078ec0ff */
[----:B-1----:R-:W-:-:S04]  /*1da0*/  VIADD R4, R6, 0xffffffe ;  /* 0x0ffffffe06047836 */ /* 0x002fc80000000000 */
[----:B------:R0:W1:Y:S02]  /*1db0*/  F2I.FTZ.U32.TRUNC.NTZ R5, R4 ;  /* 0x0000000400057305 */ /* 0x000064000021f000 */
[----:B0-----:R-:W-:Y:S01]  /*1dc0*/  IMAD.MOV.U32 R4, RZ, RZ, RZ ;  /* 0x000000ffff047224 */ /* 0x001fe200078e00ff */
[----:B-1----:R-:W-:-:S05]  /*1dd0*/  IADD3 R14, PT, PT, RZ, -R5, RZ ;  /* 0x80000005ff0e7210 */ /* 0x002fca0007ffe0ff */
[----:B------:R-:W-:Y:S02]  /*1de0*/  IMAD R7, R14, R9, RZ ;  /* 0x000000090e077224 */ /* 0x000fe400078e02ff */
[----:B------:R-:W-:Y:S02]  /*1df0*/  IMAD.MOV.U32 R14, RZ, RZ, R3 ;  /* 0x000000ffff0e7224 */ /* 0x000fe400078e0003 */
[----:B------:R-:W-:-:S07]  /*1e00*/  IMAD.HI.U32 R12, R5, R7, R4 ;  /* 0x00000007050c7227 */ /* 0x000fce00078e0004 */
.L_x_19:
[----:B------:R-:W-:Y:S01]  /*1e10*/  IABS R5, R14 ;  /* 0x0000000e00057213 */ /* 0x000fe20000000000 */
[----:B------:R-:W-:-:S04]  /*1e20*/  IMAD.U32 R27, RZ, RZ, UR12 ;  /* 0x0000000cff1b7e24 */ /* 0x000fc8000f8e00ff */
[----:B------:R-:W-:Y:S01]  /*1e30*/  IMAD.HI.U32 R4, R12, R5, RZ ;  /* 0x000000050c047227 */ /* 0x000fe200078e00ff */
[----:B------:R-:W-:-:S03]  /*1e40*/  IABS R7, R27 ;  /* 0x0000001b00077213 */ /* 0x000fc60000000000 */
[----:B------:R-:W-:-:S04]  /*1e50*/  IMAD.MOV R6, RZ, RZ, -R4 ;  /* 0x000000ffff067224 */ /* 0x000fc800078e0a04 */
[----:B------:R-:W-:Y:S01]  /*1e60*/  IMAD R6, R7, R6, R5 ;  /* 0x0000000607067224 */ /* 0x000fe200078e0205 */
[----:B------:R-:W-:-:S04]  /*1e70*/  LOP3.LUT R5, R14, R27, RZ, 0x3c, !PT ;  /* 0x0000001b0e057212 */ /* 0x000fc800078e3cff */
[----:B------:R-:W-:Y:S02]  /*1e80*/  ISETP.GT.U32.AND P2, PT, R9, R6, PT ;  /* 0x000000060900720c */ /* 0x000fe40003f44070 */
[----:B------:R-:W-:-:S11]  /*1e90*/  ISETP.GE.AND P3, PT, R5, RZ, PT ;  /* 0x000000ff0500720c */ /* 0x000fd60003f66270 */
[----:B------:R-:W-:Y:S02]  /*1ea0*/  @!P2 IMAD.IADD R6, R6, 0x1, -R7 ;  /* 0x000000010606a824 */ /* 0x000fe400078e0a07 */
[----:B------:R-:W-:-:S03]  /*1eb0*/  @!P2 VIADD R4, R4, 0x1 ;  /* 0x000000010404a836 */ /* 0x000fc60000000000 */
[----:B------:R-:W-:Y:S02]  /*1ec0*/  ISETP.GE.U32.AND P1, PT, R6, R9, PT ;  /* 0x000000090600720c */ /* 0x000fe40003f26070 */
[----:B0-----:R-:W0:Y:S11]  /*1ed0*/  LDC.64 R6, c[0x0][0x390] ;  /* 0x0000e400ff067b82 */ /* 0x001e360000000a00 */
[----:B------:R-:W-:-:S05]  /*1ee0*/  @P1 VIADD R4, R4, 0x1 ;  /* 0x0000000104041836 */ /* 0x000fca0000000000 */
[----:B------:R-:W-:Y:S02]  /*1ef0*/  MOV R16, R4 ;  /* 0x0000000400107202 */ /* 0x000fe40000000f00 */
[----:B------:R-:W1:Y:S03]  /*1f00*/  LDC.64 R4, c[0x0][0x398] ;  /* 0x0000e600ff047b82 */ /* 0x000e660000000a00 */
[----:B------:R-:W-:-:S05]  /*1f10*/  @!P3 IMAD.MOV R16, RZ, RZ, -R16 ;  /* 0x000000ffff10b224 */ /* 0x000fca00078e0a10 */
[----:B------:R-:W-:-:S05]  /*1f20*/  SEL R15, R13, R16, !P4 ;  /* 0x000000100d0f7207 */ /* 0x000fca0006000000 */
[----:B------:R-:W-:Y:S02]  /*1f30*/  IMAD.MOV R16, RZ, RZ, -R15 ;  /* 0x000000ffff107224 */ /* 0x000fe400078e0a0f */
[----:B------:R-:W-:Y:S02]  /*1f40*/  VIADD R18, R15, UR9 ;  /* 0x000000090f127c36 */ /* 0x000fe40008000000 */
[----:B------:R-:W-:-:S04]  /*1f50*/  IMAD R16, R27, R16, R14 ;  /* 0x000000101b107224 */ /* 0x000fc800078e020e */
[----:B------:R-:W-:-:S04]  /*1f60*/  VIADD R17, R16, UR8 ;  /* 0x0000000810117c36 */ /* 0x000fc80008000000 */
[----:B------:R-:W-:-:S04]  /*1f70*/  IMAD R17, R18, R27, R17 ;  /* 0x0000001b12117224 */ /* 0x000fc800078e0211 */
[----:B0-----:R-:W-:-:S04]  /*1f80*/  IMAD.WIDE R6, R17, 0x2, R6 ;  /* 0x0000000211067825 */ /* 0x001fc800078e0206 */
[----:B-1----:R-:W-:Y:S02]  /*1f90*/  IMAD.WIDE R4, R17, 0x2, R4 ;  /* 0x0000000211047825 */ /* 0x002fe400078e0204 */
[----:B------:R-:W2:Y:S04]  /*1fa0*/  LDG.E.U16.CONSTANT R6, desc[UR14][R6.64] ;  /* 0x0000000e06067981 */ /* 0x000ea8000c1e9500 */
[----:B------:R-:W3:Y:S01]  /*1fb0*/  LDG.E.U16.CONSTANT R4, desc[UR14][R4.64] ;  /* 0x0000000e04047981 */ /* 0x000ee2000c1e9500 */
[C---:B------:R-:W-:Y:S02]  /*1fc0*/  IMAD R17, R15.reuse, 0x140, R10 ;  /* 0x000001400f117824 */ /* 0x040fe400078e020a */
[----:B------:R-:W-:Y:S02]  /*1fd0*/  IMAD R15, R15, 0x140, R11 ;  /* 0x000001400f0f7824 */ /* 0x000fe400078e020b */
[----:B------:R-:W-:-:S02]  /*1fe0*/  IMAD R18, R16, 0x4, R17 ;  /* 0x0000000410127824 */ /* 0x000fc400078e0211 */
[----:B------:R-:W-:Y:S02]  /*1ff0*/  IMAD R17, R16, 0x4, R15 ;  /* 0x0000000410117824 */ /* 0x000fe400078e020f */
[----:B------:R-:W-:-:S05]  /*2000*/  VIADD R14, R14, 0x100 ;  /* 0x000001000e0e7836 */ /* 0x000fca0000000000 */
[----:B------:R-:W-:Y:S01]  /*2010*/  ISETP.GE.AND P1, PT, R14, R8, PT ;  /* 0x000000080e00720c */ /* 0x000fe20003f26270 */
[----:B--2---:R-:W-:Y:S02]  /*2020*/  HADD2.F32 R15, -RZ, R6.H0_H0 ;  /* 0x20000006ff0f7230 */ /* 0x004fe40000004100 */
[----:B---3--:R-:W-:-:S03]  /*2030*/  HADD2.F32 R16, -RZ, R4.H0_H0 ;  /* 0x20000004ff107230 */ /* 0x008fc60000004100 */
[----:B------:R0:W-:Y:S04]  /*2040*/  STS [R18], R15 ;  /* 0x0000000f12007388 */ /* 0x0001e80000000800 */
[----:B------:R0:W-:Y:S03]  /*2050*/  STS [R17], R16 ;  /* 0x0000001011007388 */ /* 0x0001e60000000800 */
[----:B------:R-:W-:Y:S05]  /*2060*/  @!P1 BRA `(.L_x_19) ;  /* 0xfffffffc00689947 */ /* 0x000fea000383ffff */
.L_x_18:
[----:B------:R-:W-:Y:S05]  /*2070*/  BSYNC.RECONVERGENT B0 ;  /* 0x0000000000007941 */ /* 0x000fea0003800200 */
.L_x_17:
[----:B------:R-:W-:Y:S01]  /*2080*/  UIMAD UR10, UR18, UR23, URZ ;  /* 0x00000017120a72a4 */ /* 0x000fe2000f8e02ff */
[----:B------:R-:W-:Y:S05]  /*2090*/  BAR.SYNC.DEFER_BLOCKING 0x0 ;  /* 0x0000000000007b1d */ /* 0x000fea0000010000 */
[----:B------:R-:W-:Y:S01]  /*20a0*/  ISETP.GE.AND P1, PT, R3, UR10, PT ;  /* 0x0000000a03007c0c */ /* 0x000fe2000bf26270 */
[----:B------:R-:W-:-:S12]  /*20b0*/  BSSY.RECONVERGENT B1, `(.L_x_20) ;  /* 0x00000b8000017945 */ /* 0x000fd80003800200 */
[----:B------:R-:W-:Y:S05]  /*20c0*/  @P1 BRA `(.L_x_21) ;  /* 0x0000000800d81947 */ /* 0x000fea0003800000 */
[----:B------:R-:W-:Y:S01]  /*20d0*/  IABS R7, UR23 ;  /* 0x0000001700077c13 */ /* 0x000fe20008000000 */
[----:B------:R-:W-:Y:S01]  /*20e0*/  BSSY.RECONVERGENT B0, `(.L_x_22) ;  /* 0x0000094000007945 */ /* 0x000fe20003800200 */
[----:B------:R-:W-:Y:S01]  /*20f0*/  IABS R10, R3 ;  /* 0x00000003000a7213 */ /* 0x000fe20000000000 */
[----:B------:R-:W-:Y:S01]  /*2100*/  IMAD.MOV.U32 R19, RZ, RZ, RZ ;  /* 0x000000ffff137224 */ /* 0x000fe200078e00ff */
[----:B------:R-:W1:Y:S01]  /*2110*/  I2F.RP R6, R7 ;  /* 0x0000000700067306 */ /* 0x000e620000209400 */
[----:B------:R-:W-:-:S07]  /*2120*/  IABS R11, UR23 ;  /* 0x00000017000b7c13 */ /* 0x000fce0008000000 */
[----:B-1----:R-:W1:Y:S02]  /*2130*/  MUFU.RCP R6, R6 ;  /* 0x0000000600067308 */ /* 0x002e640000001000 */
[----:B-1----:R-:W-:Y:S02]  /*2140*/  VIADD R4, R6, 0xffffffe ;  /* 0x0ffffffe06047836 */ /* 0x002fe40000000000 */
[----:B------:R-:W-:-:S04]  /*2150*/  IMAD.MOV R6, RZ, RZ, -R11 ;  /* 0x000000ffff067224 */ /* 0x000fc800078e0a0b */
[----:B------:R1:W2:Y:S02]  /*2160*/  F2I.FTZ.U32.TRUNC.NTZ R5, R4 ;  /* 0x0000000400057305 */ /* 0x0002a4000021f000 */
[----:B-1----:R-:W-:Y:S02]  /*2170*/  IMAD.MOV.U32 R4, RZ, RZ, RZ ;  /* 0x000000ffff047224 */ /* 0x002fe400078e00ff */
[----:B--2---:R-:W-:-:S04]  /*2180*/  IMAD.MOV R8, RZ, RZ, -R5 ;  /* 0x000000ffff087224 */ /* 0x004fc800078e0a05 */
[----:B------:R-:W-:Y:S01]  /*2190*/  IMAD R9, R8, R7, RZ ;  /* 0x0000000708097224 */ /* 0x000fe200078e02ff */
[----:B------:R-:W-:-:S03]  /*21a0*/  MOV R8, R10 ;  /* 0x0000000a00087202 */ /* 0x000fc60000000f00 */
[----:B------:R-:W-:-:S06]  /*21b0*/  IMAD.HI.U32 R5, R5, R9, R4 ;  /* 0x0000000905057227 */ /* 0x000fcc00078e0004 */
[----:B------:R-:W-:-:S04]  /*21c0*/  IMAD.HI.U32 R29, R5, R8, RZ ;  /* 0x00000008051d7227 */ /* 0x000fc800078e00ff */
[----:B------:R-:W-:-:S05]  /*21d0*/  IMAD R4, R29, R6, R8 ;  /* 0x000000061d047224 */ /* 0x000fca00078e0208 */
[----:B------:R-:W-:-:S13]  /*21e0*/  ISETP.GT.U32.AND P3, PT, R7, R4, PT ;  /* 0x000000040700720c */ /* 0x000fda0003f64070 */
[----:B------:R-:W-:Y:S02]  /*21f0*/  @!P3 IMAD.IADD R4, R4, 0x1, -R7 ;  /* 0x000000010404b824 */ /* 0x000fe400078e0a07 */
[----:B------:R-:W-:Y:S01]  /*2200*/  @!P3 VIADD R29, R29, 0x1 ;  /* 0x000000011d1db836 */ /* 0x000fe20000000000 */
[----:B------:R-:W-:Y:S02]  /*2210*/  ISETP.NE.AND P3, PT, RZ, UR23, PT ;  /* 0x00000017ff007c0c */ /* 0x000fe4000bf65270 */
[----:B------:R-:W-:Y:S02]  /*2220*/  ISETP.GE.U32.AND P2, PT, R4, R7, PT ;  /* 0x000000070400720c */ /* 0x000fe40003f46070 */
[----:B------:R-:W-:-:S04]  /*2230*/  LOP3.LUT R4, R3, UR23, RZ, 0x3c, !PT ;  /* 0x0000001703047c12 */ /* 0x000fc8000f8e3cff */
[----:B------:R-:W-:-:S07]  /*2240*/  ISETP.GE.AND P4, PT, R4, RZ, PT ;  /* 0x000000ff0400720c */ /* 0x000fce0003f86270 */
[----:B------:R-:W-:Y:S01]  /*2250*/  @P2 VIADD R29, R29, 0x1 ;  /* 0x000000011d1d2836 */ /* 0x000fe20000000000 */
[----:B------:R-:W-:-:S05]  /*2260*/  ISETP.GE.AND P2, PT, R27, 0x1, PT ;  /* 0x000000011b00780c */ /* 0x000fca0003f46270 */
[----:B------:R-:W-:Y:S01]  /*2270*/  @!P4 IMAD.MOV R29, RZ, RZ, -R29 ;  /* 0x000000ffff1dc224 */ /* 0x000fe200078e0a1d */
[----:B------:R-:W-:-:S05]  /*2280*/  @!P3 LOP3.LUT R29, RZ, UR23, RZ, 0x33, !PT ;  /* 0x00000017ff1dbc12 */ /* 0x000fca000f8e33ff */
[----:B------:R-:W-:-:S04]  /*2290*/  IMAD.MOV R28, RZ, RZ, -R29 ;  /* 0x000000ffff1c7224 */ /* 0x000fc800078e0a1d */
[----:B------:R-:W-:Y:S01]  /*22a0*/  IMAD R28, R28, UR23, R3 ;  /* 0x000000171c1c7c24 */ /* 0x000fe2000f8e0203 */
[----:B------:R-:W-:Y:S06]  /*22b0*/  @!P2 BRA `(.L_x_23) ;  /* 0x0000000400d8a947 */ /* 0x000fec0003800000 */
[----:B------:R-:W-:Y:S01]  /*22c0*/  ISETP.GE.U32.AND P2, PT, R24, 0xf, PT ;  /* 0x0000000f1800780c */ /* 0x000fe20003f46070 */
[----:B------:R-:W-:Y:S01]  /*22d0*/  BSSY.RECONVERGENT B2, `(.L_x_24) ;  /* 0x000002d000027945 */ /* 0x000fe20003800200 */
[----:B------:R-:W-:Y:S02]  /*22e0*/  HFMA2 R30, -RZ, RZ, 0, 0 ;  /* 0x00000000ff1e7431 */ /* 0x000fe400000001ff */
[----:B------:R-:W-:-:S09]  /*22f0*/  IMAD.MOV.U32 R19, RZ, RZ, RZ ;  /* 0x000000ffff137224 */ /* 0x000fd200078e00ff */
[----:B------:R-:W-:Y:S05]  /*2300*/  @!P2 BRA `(.L_x_25) ;  /* 0x0000000000a4a947 */ /* 0x000fea0003800000 */
[----:B------:R-:W-:Y:S01]  /*2310*/  BSSY.RECONVERGENT B3, `(.L_x_26) ;  /* 0x0000027000037945 */ /* 0x000fe20003800200 */
[----:B------:R-:W-:Y:S02]  /*2320*/  IMAD.MOV.U32 R19, RZ, RZ, RZ ;  /* 0x000000ffff137224 */ /* 0x000fe400078e00ff */
[----:B------:R-:W-:-:S07]  /*2330*/  IMAD.MOV.U32 R30, RZ, RZ, RZ ;  /* 0x000000ffff1e7224 */ /* 0x000fce00078e00ff */
.L_x_27:
[----:B------:R-:W1:Y:S01]  /*2340*/  S2R R5, SR_CgaCtaId ;  /* 0x0000000000057919 */ /* 0x000e620000008800 */
[----:B------:R-:W-:-:S05]  /*2350*/  MOV R4, 0x400 ;  /* 0x0000040000047802 */ /* 0x000fca0000000f00 */
[----:B------:R-:W-:Y:S01]  /*2360*/  VIADD R6, R4, 0x1400 ;  /* 0x0000140004067836 */ /* 0x000fe20000000000 */
[----:B-1----:R-:W-:-:S04]  /*2370*/  LEA R4, R5, R4, 0x18 ;  /* 0x0000000405047211 */ /* 0x002fc800078ec0ff */
[----:B------:R-:W-:Y:S01]  /*2380*/  LEA R7, R5, R6, 0x18 ;  /* 0x0000000605077211 */ /* 0x000fe200078ec0ff */
[----:B------:R-:W-:-:S04]  /*2390*/  IMAD R5, R29, 0x140, R4 ;  /* 0x000001401d057824 */ /* 0x000fc800078e0204 */
[----:B------:R-:W-:Y:S02]  /*23a0*/  IMAD R7, R28, 0x140, R7 ;  /* 0x000001401c077824 */ /* 0x000fe400078e0207 */
[C---:B------:R-:W-:Y:S02]  /*23b0*/  IMAD R32, R30.reuse, 0x4, R5 ;  /* 0x000000041e207824 */ /* 0x040fe400078e0205 */
[C---:B------:R-:W-:Y:S02]  /*23c0*/  IMAD R31, R30.reuse, 0x4, R7 ;  /* 0x000000041e1f7824 */ /* 0x040fe400078e0207 */
[----:B------:R-:W-:Y:S01]  /*23d0*/  VIADD R30, R30, 0x10 ;  /* 0x000000101e1e7836 */ /* 0x000fe20000000000 */
[----:B------:R-:W-:Y:S04]  /*23e0*/  LDS.128 R4, [R32] ;  /* 0x0000000020047984 */ /* 0x000fe80000000c00 */
[----:B0-----:R-:W0:Y:S01]  /*23f0*/  LDS.128 R12, [R31] ;  /* 0x000000001f0c7984 */ /* 0x001e220000000c00 */
[----:B------:R-:W-:-:S03]  /*2400*/  ISETP.NE.AND P2, PT, R30, R21, PT ;  /* 0x000000151e00720c */ /* 0x000fc60003f45270 */
[----:B------:R-:W-:Y:S01]  /*2410*/  LDS.128 R8, [R32+0x10] ;  /* 0x0000100020087984 */ /* 0x000fe20000000c00 */
[----:B0-----:R-:W-:-:S03]  /*2420*/  FFMA R4, R4, R12, R19 ;  /* 0x0000000c04047223 */ /* 0x001fc60000000013 */
[----:B------:R-:W-:Y:S01]  /*2430*/  LDS.128 R16, [R31+0x30] ;  /* 0x000030001f107984 */ /* 0x000fe20000000c00 */
[----:B------:R-:W-:-:S04]  /*2440*/  FFMA R5, R5, R13, R4 ;  /* 0x0000000d05057223 */ /* 0x000fc80000000004 */
[----:B------:R-:W-:-:S04]  /*2450*/  FFMA R6, R6, R14, R5 ;  /* 0x0000000e06067223 */ /* 0x000fc80000000005 */
[----:B------:R-:W-:Y:S02]  /*2460*/  FFMA R7, R7, R15, R6 ;  /* 0x0000000f07077223 */ /* 0x000fe40000000006 */
[----:B------:R-:W0:Y:S02]  /*2470*/  LDS.128 R12, [R31+0x10] ;  /* 0x000010001f0c7984 */ /* 0x000e240000000c00 */
[----:B0-----:R-:W-:Y:S02]  /*2480*/  FFMA R8, R8, R12, R7 ;  /* 0x0000000c08087223 */ /* 0x001fe40000000007 */
[----:B------:R-:W-:Y:S02]  /*2490*/  LDS.128 R4, [R32+0x20] ;  /* 0x0000200020047984 */ /* 0x000fe40000000c00 */
[----:B------:R-:W-:-:S04]  /*24a0*/  FFMA R9, R9, R13, R8 ;  /* 0x0000000d09097223 */ /* 0x000fc80000000008 */
[----:B------:R-:W-:-:S04]  /*24b0*/  FFMA R10, R10, R14, R9 ;  /* 0x0000000e0a0a7223 */ /* 0x000fc80000000009 */
[----:B------:R-:W-:Y:S02]  /*24c0*/  FFMA R15, R11, R15, R10 ;  /* 0x0000000f0b0f7223 */ /* 0x000fe4000000000a */
[----:B------:R-:W0:Y:S02]  /*24d0*/  LDS.128 R8, [R31+0x20] ;  /* 0x000020001f087984 */ /* 0x000e240000000c00 */
[----:B0-----:R-:W-:Y:S02]  /*24e0*/  FFMA R4, R4, R8, R15 ;  /* 0x0000000804047223 */ /* 0x001fe4000000000f */
[----:B------:R-:W0:Y:S02]  /*24f0*/  LDS.128 R12, [R32+0x30] ;  /* 0x00003000200c7984 */ /* 0x000e240000000c00 */
[----:B------:R-:W-:-:S04]  /*2500*/  FFMA R5, R5, R9, R4 ;  /* 0x0000000905057223 */ /* 0x000fc80000000004 */
[----:B------:R-:W-:-:S04]  /*2510*/  FFMA R6, R6, R10, R5 ;  /* 0x0000000a06067223 */ /* 0x000fc80000000005 */
[----:B------:R-:W-:-:S04]  /*2520*/  FFMA R7, R7, R11, R6 ;  /* 0x0000000b07077223 */ /* 0x000fc80000000006 */
[----:B0-----:R-:W-:-:S04]  /*2530*/  FFMA R12, R12, R16, R7 ;  /* 0x000000100c0c7223 */ /* 0x001fc80000000007 */
[----:B------:R-:W-:-:S04]  /*2540*/  FFMA R13, R13, R17, R12 ;  /* 0x000000110d0d7223 */ /* 0x000fc8000000000c */
[----:B------:R-:W-:-:S04]  /*2550*/  FFMA R14, R14, R18, R13 ;  /* 0x000000120e0e7223 */ /* 0x000fc8000000000d */
[----:B------:R-:W-:Y:S01]  /*2560*/  FFMA R19, R15, R19, R14 ;  /* 0x000000130f137223 */ /* 0x000fe2000000000e */
[----:B------:R-:W-:Y:S06]  /*2570*/  @P2 BRA `(.L_x_27) ;  /* 0xfffffffc00702947 */ /* 0x000fec000383ffff */
[----:B------:R-:W-:Y:S05]  /*2580*/  BSYNC.RECONVERGENT B3 ;  /* 0x0000000000037941 */ /* 0x000fea0003800200 */
.L_x_26:
[----:B------:R-:W-:-:S07]  /*2590*/  IMAD.MOV.U32 R30, RZ, RZ, R21 ;  /* 0x000000ffff1e7224 */ /* 0x000fce00078e0015 */
.L_x_25:
[----:B------:R-:W-:Y:S05]  /*25a0*/  BSYNC.RECONVERGENT B2 ;  /* 0x0000000000027941 */ /* 0x000fea0003800200 */
.L_x_24:
[----:B------:R-:W-:-:S13]  /*25b0*/  ISETP.NE.AND P2, PT, R23, RZ, PT ;  /* 0x000000ff1700720c */ /* 0x000fda0003f45270 */
[----:B------:R-:W-:Y:S05]  /*25c0*/  @!P2 BRA `(.L_x_23) ;  /* 0x000000040014a947 */ /* 0x000fea0003800000 */
[----:B------:R-:W-:Y:S01]  /*25d0*/  VIADD R4, R23, 0xffffffff ;  /* 0xffffffff17047836 */ /* 0x000fe20000000000 */
[----:B------:R-:W-:Y:S01]  /*25e0*/  BSSY.RECONVERGENT B2, `(.L_x_28) ;  /* 0x000001a000027945 */ /* 0x000fe20003800200 */
[----:B------:R-:W-:-:S03]  /*25f0*/  ISETP.NE.AND P3, PT, R22, RZ, PT ;  /* 0x000000ff1600720c */ /* 0x000fc60003f65270 */
[----:B------:R-:W-:-:S13]  /*2600*/  ISETP.GE.U32.AND P2, PT, R4, 0x7, PT ;  /* 0x000000070400780c */ /* 0x000fda0003f46070 */
[----:B------:R-:W-:Y:S05]  /*2610*/  @!P2 BRA `(.L_x_29) ;  /* 0x000000000058a947 */ /* 0x000fea0003800000 */
[----:B------:R-:W1:Y:S01]  /*2620*/  S2R R5, SR_CgaCtaId ;  /* 0x0000000000057919 */ /* 0x000e620000008800 */
[----:B------:R-:W-:-:S05]  /*2630*/  MOV R4, 0x400 ;  /* 0x0000040000047802 */ /* 0x000fca0000000f00 */
[----:B------:R-:W-:Y:S01]  /*2640*/  VIADD R6, R4, 0x1400 ;  /* 0x0000140004067836 */ /* 0x000fe20000000000 */
[----:B-1----:R-:W-:-:S04]  /*2650*/  LEA R4, R5, R4, 0x18 ;  /* 0x0000000405047211 */ /* 0x002fc800078ec0ff */
[----:B------:R-:W-:Y:S01]  /*2660*/  LEA R7, R5, R6, 0x18 ;  /* 0x0000000605077211 */ /* 0x000fe200078ec0ff */
[----:B------:R-:W-:-:S04]  /*2670*/  IMAD R5, R29, 0x140, R4 ;  /* 0x000001401d057824 */ /* 0x000fc800078e0204 */
[----:B------:R-:W-:Y:S01]  /*2680*/  IMAD R7, R28, 0x140, R7 ;  /* 0x000001401c077824 */ /* 0x000fe200078e0207 */
[----:B------:R-:W-:-:S03]  /*2690*/  LEA R32, R30, R5, 0x2 ;  /* 0x000000051e207211 */ /* 0x000fc600078e10ff */
[C---:B------:R-:W-:Y:S02]  /*26a0*/  IMAD R31, R30.reuse, 0x4, R7 ;  /* 0x000000041e1f7824 */ /* 0x040fe400078e0207 */
[----:B------:R-:W-:Y:S01]  /*26b0*/  VIADD R30, R30, 0x8 ;  /* 0x000000081e1e7836 */ /* 0x000fe20000000000 */
[----:B------:R-:W-:Y:S04]  /*26c0*/  LDS.128 R4, [R32] ;  /* 0x0000000020047984 */ /* 0x000fe80000000c00 */
[----:B------:R-:W1:Y:S04]  /*26d0*/  LDS.128 R8, [R31] ;  /* 0x000000001f087984 */ /* 0x000e680000000c00 */
[----:B0-----:R-:W-:Y:S01]  /*26e0*/  LDS.128 R12, [R32+0x10] ;  /* 0x00001000200c7984 */ /* 0x001fe20000000c00 */
[----:B-1----:R-:W-:-:S03]  /*26f0*/  FFMA R4, R4, R8, R19 ;  /* 0x0000000804047223 */ /* 0x002fc60000000013 */
[----:B------:R-:W0:Y:S01]  /*2700*/  LDS.128 R16, [R31+0x10] ;  /* 0x000010001f107984 */ /* 0x000e220000000c00 */
[----:B------:R-:W-:-:S04]  /*2710*/  FFMA R5, R5, R9, R4 ;  /* 0x0000000905057223 */ /* 0x000fc80000000004 */
[----:B------:R-:W-:-:S04]  /*2720*/  FFMA R6, R6, R10, R5 ;  /* 0x0000000a06067223 */ /* 0x000fc80000000005 */
[----:B------:R-:W-:-:S04]  /*2730*/  FFMA R7, R7, R11, R6 ;  /* 0x0000000b07077223 */ /* 0x000fc80000000006 */
[----:B0-----:R-:W-:-:S04]  /*2740*/  FFMA R12, R12, R16, R7 ;  /* 0x000000100c0c7223 */ /* 0x001fc80000000007 */
[----:B------:R-:W-:-:S04]  /*2750*/  FFMA R13, R13, R17, R12 ;  /* 0x000000110d0d7223 */ /* 0x000fc8000000000c */
[----:B------:R-:W-:-:S04]  /*2760*/  FFMA R14, R14, R18, R13 ;  /* 0x000000120e0e7223 */ /* 0x000fc8000000000d */
[----:B------:R-:W-:-:S07]  /*2770*/  FFMA R19, R15, R19, R14 ;  /* 0x000000130f137223 */ /* 0x000fce000000000e */
.L_x_29:
[----:B------:R-:W-:Y:S05]  /*2780*/  BSYNC.RECONVERGENT B2 ;  /* 0x0000000000027941 */ /* 0x000fea0003800200 */
.L_x_28:
        /* <DEDUP_REMOVED lines=15> */
[----:B------:R-:W-:Y:S02]  /*2880*/  VIADD R30, R30, 0x4 ;  /* 0x000000041e1e7836 */ /* 0x000fe40000000000 */
[----:B------:R-:W-:Y:S04]  /*2890*/  LDS.128 R4, [R4] ;  /* 0x0000000004047984 */ /* 0x000fe80000000c00 */
[----:B------:R-:W1:Y:S02]  /*28a0*/  LDS.128 R8, [R8] ;  /* 0x0000000008087984 */ /* 0x000e640000000c00 */
[----:B-1----:R-:W-:-:S04]  /*28b0*/  FFMA R12, R4, R8, R19 ;  /* 0x00000008040c7223 */ /* 0x002fc80000000013 */
[----:B------:R-:W-:-:S04]  /*28c0*/  FFMA R5, R5, R9, R12 ;  /* 0x0000000905057223 */ /* 0x000fc8000000000c */
[----:B------:R-:W-:-:S04]  /*28d0*/  FFMA R6, R6, R10, R5 ;  /* 0x0000000a06067223 */ /* 0x000fc80000000005 */
[----:B------:R-:W-:-:S07]  /*28e0*/  FFMA R19, R7, R11, R6 ;  /* 0x0000000b07137223 */ /* 0x000fce0000000006 */
.L_x_31:
[----:B------:R-:W-:Y:S05]  /*28f0*/  BSYNC.RECONVERGENT B2 ;  /* 0x0000000000027941 */ /* 0x000fea0003800200 */
.L_x_30:
[----:B------:R-:W-:Y:S05]  /*2900*/  @!P3 BRA `(.L_x_23) ;  /* 0x000000000044b947 */ /* 0x000fea0003800000 */
[----:B------:R-:W1:Y:S01]  /*2910*/  S2R R5, SR_CgaCtaId ;  /* 0x0000000000057919 */ /* 0x000e620000008800 */
[----:B------:R-:W-:Y:S02]  /*2920*/  MOV R4, 0x400 ;  /* 0x0000040000047802 */ /* 0x000fe40000000f00 */
[----:B------:R-:W-:-:S03]  /*2930*/  ISETP.NE.AND P2, PT, R20, 0x1, PT ;  /* 0x000000011400780c */ /* 0x000fc60003f45270 */
[----:B------:R-:W-:-:S05]  /*2940*/  VIADD R6, R4, 0x1400 ;  /* 0x0000140004067836 */ /* 0x000fca0000000000 */
[C---:B-1----:R-:W-:Y:S02]  /*2950*/  LEA R7, R5.reuse, R6, 0x18 ;  /* 0x0000000605077211 */ /* 0x042fe400078ec0ff */
[----:B------:R-:W-:-:S03]  /*2960*/  LEA R4, R5, R4, 0x18 ;  /* 0x0000000405047211 */ /* 0x000fc600078ec0ff */
[----:B------:R-:W-:Y:S02]  /*2970*/  IMAD R7, R28, 0x140, R7 ;  /* 0x000001401c077824 */ /* 0x000fe400078e0207 */
[----:B------:R-:W-:-:S03]  /*2980*/  IMAD R5, R29, 0x140, R4 ;  /* 0x000001401d057824 */ /* 0x000fc600078e0204 */
[C---:B------:R-:W-:Y:S01]  /*2990*/  LEA R8, R30.reuse, R7, 0x2 ;  /* 0x000000071e087211 */ /* 0x040fe200078e10ff */
[----:B------:R-:W-:-:S05]  /*29a0*/  IMAD R4, R30, 0x4, R5 ;  /* 0x000000041e047824 */ /* 0x000fca00078e0205 */
[----:B------:R-:W-:Y:S04]  /*29b0*/  LDS.128 R8, [R8] ;  /* 0x0000000008087984 */ /* 0x000fe80000000c00 */
[----:B------:R-:W1:Y:S02]  /*29c0*/  LDS.128 R4, [R4] ;  /* 0x0000000004047984 */ /* 0x000e640000000c00 */
[----:B-1----:R-:W-:Y:S01]  /*29d0*/  FFMA R19, R4, R8, R19 ;  /* 0x0000000804137223 */ /* 0x002fe20000000013 */
[----:B------:R-:W-:Y:S06]  /*29e0*/  @!P2 BRA `(.L_x_23) ;  /* 0x00000000000ca947 */ /* 0x000fec0003800000 */
[----:B------:R-:W-:Y:S01]  /*29f0*/  ISETP.NE.AND P2, PT, R20, 0x2, PT ;  /* 0x000000021400780c */ /* 0x000fe20003f45270 */
[----:B------:R-:W-:-:S12]  /*2a00*/  FFMA R19, R5, R9, R19 ;  /* 0x0000000905137223 */ /* 0x000fd80000000013 */
[----:B------:R-:W-:-:S07]  /*2a10*/  @P2 FFMA R19, R6, R10, R19 ;  /* 0x0000000a06132223 */ /* 0x000fce0000000013 */
.L_x_23:
[----:B------:R-:W-:Y:S05]  /*2a20*/  BSYNC.RECONVERGENT B0 ;  /* 0x0000000000007941 */ /* 0x000fea0003800200 */
.L_x_22:
[----:B------:R-:W1:Y:S01]  /*2a30*/  S2UR UR13, SR_CgaCtaId ;  /* 0x00000000000d79c3 */ /* 0x000e620000008800 */
[----:B------:R-:W-:Y:S01]  /*2a40*/  UMOV UR12, 0x400 ;  /* 0x00000400000c7882 */ /* 0x000fe20000000000 */
[----:B------:R-:W-:Y:S01]  /*2a50*/  IMAD.U32 R4, RZ, RZ, UR17 ;  /* 0x00000011ff047e24 */ /* 0x000fe2000f8e00ff */
[----:B------:R-:W-:Y:S01]  /*2a60*/  UIADD3 UR10, UPT, UPT, UR12, 0x5000, URZ ;  /* 0x000050000c0a7890 */ /* 0x000fe2000fffe0ff */
[----:B------:R-:W-:Y:S01]  /*2a70*/  VIADD R5, R28, UR9 ;  /* 0x000000091c057c36 */ /* 0x000fe20008000000 */
[----:B------:R-:W-:Y:S01]  /*2a80*/  UIADD3 UR12, UPT, UPT, UR12, 0x5040, URZ ;  /* 0x000050400c0c7890 */ /* 0x000fe2000fffe0ff */
[----:B------:R-:W-:Y:S02]  /*2a90*/  IMAD R4, R4, 0x10, R29 ;  /* 0x0000001004047824 */ /* 0x000fe400078e021d */
[----:B------:R-:W-:-:S03]  /*2aa0*/  IMAD.MOV.U32 R7, RZ, RZ, 0x437c0000 ;  /* 0x437c0000ff077424 */ /* 0x000fc600078e00ff */
[----:B------:R-:W-:Y:S01]  /*2ab0*/  ISETP.GT.AND P3, PT, R5, R4, PT ;  /* 0x000000040500720c */ /* 0x000fe20003f64270 */
[----:B------:R-:W-:Y:S01]  /*2ac0*/  IMAD.MOV.U32 R5, RZ, RZ, 0x3bbb989d ;  /* 0x3bbb989dff057424 */ /* 0x000fe200078e00ff */
[----:B-1----:R-:W-:Y:S01]  /*2ad0*/  ULEA UR16, UR13, UR10, 0x18 ;  /* 0x0000000a0d107291 */ /* 0x002fe2000f8ec0ff */
[----:B------:R-:W1:Y:S05]  /*2ae0*/  LDCU.U8 UR10, c[0x0][0x3dc] ;  /* 0x00007b80ff0a77ac */ /* 0x000e6a0008000000 */
[----:B------:R-:W-:Y:S01]  /*2af0*/  LEA R6, R29, UR16, 0x2 ;  /* 0x000000101d067c11 */ /* 0x000fe2000f8e10ff */
[----:B------:R-:W-:-:S04]  /*2b00*/  ULEA UR12, UR13, UR12, 0x18 ;  /* 0x0000000c0d0c7291 */ /* 0x000fc8000f8ec0ff */
[----:B------:R-:W2:Y:S01]  /*2b10*/  LDCU UR16, c[0x0][0x3d8] ;  /* 0x00007b00ff1077ac */ /* 0x000ea20008000800 */
[----:B------:R-:W3:Y:S01]  /*2b20*/  LDS R6, [R6] ;  /* 0x0000000006067984 */ /* 0x000ee20000000800 */
[----:B------:R-:W-:-:S05]  /*2b30*/  LEA R29, R29, UR12, 0x6 ;  /* 0x0000000c1d1d7c11 */ /* 0x000fca000f8e30ff */
[----:B------:R-:W-:Y:S01]  /*2b40*/  IMAD R29, R28, 0x4, R29 ;  /* 0x000000041c1d7824 */ /* 0x000fe200078e021d */
[----:B-1----:R-:W-:-:S06]  /*2b50*/  UPRMT UR10, UR10, 0x8880, URZ ;  /* 0x000088800a0a7896 */ /* 0x002fcc00080000ff */
[----:B------:R-:W-:Y:S01]  /*2b60*/  ISETP.NE.AND P2, PT, RZ, UR10, PT ;  /* 0x0000000aff007c0c */ /* 0x000fe2000bf45270 */
[----:B--2---:R-:W-:-:S12]  /*2b70*/  FMUL R19, R19, UR16 ;  /* 0x0000001013137c20 */ /* 0x004fd80008400000 */
[----:B------:R-:W-:-:S05]  /*2b80*/  @P2 FSEL R19, R19, -INF , !P3 ;  /* 0xff80000013132808 */ /* 0x000fca0005800000 */
[----:B---3--:R-:W-:-:S04]  /*2b90*/  FADD R6, R19, -R6 ;  /* 0x8000000613067221 */ /* 0x008fc80000000000 */
[----:B------:R-:W-:-:S04]  /*2ba0*/  FFMA.SAT R4, R6, R5, 0.5 ;  /* 0x3f00000006047423 */ /* 0x000fc80000002005 */
[----:B------:R-:W-:-:S04]  /*2bb0*/  FFMA.RM R4, R4, R7, 12582913 ;  /* 0x4b40000104047423 */ /* 0x000fc80000004007 */
[C---:B------:R-:W-:Y:S01]  /*2bc0*/  FADD R5, R4.reuse, -12583039 ;  /* 0xcb40007f04057421 */ /* 0x040fe20000000000 */
[----:B------:R-:W-:-:S03]  /*2bd0*/  IMAD.SHL.U32 R4, R4, 0x800000, RZ ;  /* 0x0080000004047824 */ /* 0x000fc600078e00ff */
[----:B------:R-:W-:-:S04]  /*2be0*/  FFMA R5, R6, 1.4426950216293334961, -R5 ;  /* 0x3fb8aa3b06057823 */ /* 0x000fc80000000805 */
[----:B------:R-:W-:-:S06]  /*2bf0*/  FFMA R5, R6, 1.925963033500011079e-08, R5 ;  /* 0x32a5706006057823 */ /* 0x000fcc0000000005 */
[----:B------:R-:W1:Y:S02]  /*2c00*/  MUFU.EX2 R5, R5 ;  /* 0x0000000500057308 */ /* 0x000e640000000800 */
[----:B-1----:R-:W-:-:S05]  /*2c10*/  FMUL R4, R4, R5 ;  /* 0x0000000504047220 */ /* 0x002fca0000400000 */
[----:B------:R1:W-:Y:S02]  /*2c20*/  STS [R29], R4 ;  /* 0x000000041d007388 */ /* 0x0003e40000000800 */
.L_x_21:
[----:B------:R-:W-:Y:S05]  /*2c30*/  BSYNC.RECONVERGENT B1 ;  /* 0x0000000000017941 */ /* 0x000fea0003800200 */
.L_x_20:
[----:B------:R-:W-:Y:S01]  /*2c40*/  BAR.SYNC.DEFER_BLOCKING 0x0 ;  /* 0x0000000000007b1d */ /* 0x000fe20000010000 */
[----:B------:R-:W-:-:S05]  /*2c50*/  ISETP.GE.U32.AND P2, PT, R3, UR18, PT ;  /* 0x0000001203007c0c */ /* 0x000fca000bf46070 */
[----:B------:R-:W-:Y:S08]  /*2c60*/  BSSY.RECONVERGENT B1, `(.L_x_32) ;  /* 0x00000aa000017945 */ /* 0x000ff00003800200 */
[----:B------:R-:W-:Y:S05]  /*2c70*/  @P2 BRA `(.L_x_33) ;  /* 0x0000000800a02947 */ /* 0x000fea0003800000 */
[----:B------:R-:W-:Y:S01]  /*2c80*/  ISETP.GE.AND P2, PT, R27, 0x1, PT ;  /* 0x000000011b00780c */ /* 0x000fe20003f46270 */
[----:B------:R-:W-:Y:S01]  /*2c90*/  BSSY.RECONVERGENT B0, `(.L_x_34) ;  /* 0x00000a0000007945 */ /* 0x000fe20003800200 */
[----:B------:R-:W-:-:S11]  /*2ca0*/  IMAD.MOV.U32 R11, RZ, RZ, RZ ;  /* 0x000000ffff0b7224 */ /* 0x000fd600078e00ff */
[----:B------:R-:W-:Y:S05]  /*2cb0*/  @!P2 BRA `(.L_x_35) ;  /* 0x000000080074a947 */ /* 0x000fea0003800000 */
[----:B------:R-:W2:Y:S01]  /*2cc0*/  S2R R5, SR_CgaCtaId ;  /* 0x0000000000057919 */ /* 0x000ea20000008800 */
[----:B-1----:R-:W-:Y:S01]  /*2cd0*/  MOV R4, 0x400 ;  /* 0x0000040000047802 */ /* 0x002fe20000000f00 */
[----:B------:R-:W-:Y:S01]  /*2ce0*/  BSSY.RECONVERGENT B2, `(.L_x_36) ;  /* 0x0000048000027945 */ /* 0x000fe20003800200 */
[----:B------:R-:W-:Y:S01]  /*2cf0*/  ISETP.GE.U32.AND P2, PT, R24, 0xf, PT ;  /* 0x0000000f1800780c */ /* 0x000fe20003f46070 */
[----:B------:R-:W-:Y:S01]  /*2d00*/  IMAD.MOV.U32 R13, RZ, RZ, RZ ;  /* 0x000000ffff0d7224 */ /* 0x000fe200078e00ff */
[----:B------:R-:W-:Y:S01]  /*2d10*/  MOV R11, RZ ;  /* 0x000000ff000b7202 */ /* 0x000fe20000000f00 */
[----:B------:R-:W-:-:S05]  /*2d20*/  VIADD R4, R4, 0x3c00 ;  /* 0x00003c0004047836 */ /* 0x000fca0000000000 */
[----:B--2---:R-:W-:-:S05]  /*2d30*/  LEA R4, R5, R4, 0x18 ;  /* 0x0000000405047211 */ /* 0x004fca00078ec0ff */
[----:B------:R-:W-:Y:S01]  /*2d40*/  IMAD R12, R3, 0x140, R4 ;  /* 0x00000140030c7824 */ /* 0x000fe200078e0204 */
[----:B------:R-:W-:Y:S06]  /*2d50*/  @!P2 BRA `(.L_x_37) ;  /* 0x000000040000a947 */ /* 0x000fec0003800000 */
[----:B------:R-:W-:Y:S01]  /*2d60*/  BSSY.RECONVERGENT B3, `(.L_x_38) ;  /* 0x000003e000037945 */ /* 0x000fe20003800200 */
[----:B------:R-:W-:Y:S02]  /*2d70*/  IMAD.MOV.U32 R11, RZ, RZ, RZ ;  /* 0x000000ffff0b7224 */ /* 0x000fe400078e00ff */
[----:B------:R-:W-:-:S07]  /*2d80*/  IMAD.MOV.U32 R14, RZ, RZ, RZ ;  /* 0x000000ffff0e7224 */ /* 0x000fce00078e00ff */
.L_x_39:
[----:B0-----:R-:W0:Y:S01]  /*2d90*/  LDC.64 R16, c[0x0][0x3a0] ;  /* 0x0000e800ff107b82 */ /* 0x001e220000000a00 */
[----:B------:R-:W-:-:S04]  /*2da0*/  IMAD.IADD R5, R25, 0x1, R14 ;  /* 0x0000000119057824 */ /* 0x000fc800078e020e */
[----:B0-----:R-:W-:-:S05]  /*2db0*/  IMAD.WIDE R16, R5, 0x2, R16 ;  /* 0x0000000205107825 */ /* 0x001fca00078e0210 */
[----:B------:R-:W2:Y:S04]  /*2dc0*/  LDG.E.U16.CONSTANT R15, desc[UR14][R16.64] ;  /* 0x0000000e100f7981 */ /* 0x000ea8000c1e9500 */
[----:B------:R-:W3:Y:S04]  /*2dd0*/  LDG.E.U16.CONSTANT R10, desc[UR14][R16.64+0x2] ;  /* 0x0000020e100a7981 */ /* 0x000ee8000c1e9500 */
[----:B------:R-:W4:Y:S01]  /*2de0*/  LDG.E.U16.CONSTANT R8, desc[UR14][R16.64+0x4] ;  /* 0x0000040e10087981 */ /* 0x000f22000c1e9500 */
[----:B------:R-:W-:-:S03]  /*2df0*/  IMAD R13, R14, 0x4, R12 ;  /* 0x000000040e0d7824 */ /* 0x000fc600078e020c */
[----:B------:R-:W5:Y:S04]  /*2e00*/  LDG.E.U16.CONSTANT R9, desc[UR14][R16.64+0x6] ;  /* 0x0000060e10097981 */ /* 0x000f68000c1e9500 */
[----:B------:R-:W0:Y:S04]  /*2e10*/  LDS.128 R4, [R13] ;  /* 0x000000000d047984 */ /* 0x000e280000000c00 */
[----:B------:R-:W5:Y:S04]  /*2e20*/  LDG.E.U16.CONSTANT R19, desc[UR14][R16.64+0x8] ;  /* 0x0000080e10137981 */ /* 0x000f68000c1e9500 */
[----:B------:R-:W5:Y:S04]  /*2e30*/  LDG.E.U16.CONSTANT R28, desc[UR14][R16.64+0xc] ;  /* 0x00000c0e101c7981 */ /* 0x000f68000c1e9500 */
[----:B------:R-:W5:Y:S01]  /*2e40*/  LDG.E.U16.CONSTANT R29, desc[UR14][R16.64+0x1e] ;  /* 0x00001e0e101d7981 */ /* 0x000f62000c1e9500 */
[----:B--2---:R-:W-:-:S05]  /*2e50*/  HADD2.F32 R15, -RZ, R15.H0_H0 ;  /* 0x2000000fff0f7230 */ /* 0x004fca0000004100 */
[----:B0-----:R-:W-:Y:S02]  /*2e60*/  FFMA R18, R4, R15, R11 ;  /* 0x0000000f04127223 */ /* 0x001fe4000000000b */
[----:B------:R-:W2:Y:S01]  /*2e70*/  LDG.E.U16.CONSTANT R4, desc[UR14][R16.64+0xa] ;  /* 0x00000a0e10047981 */ /* 0x000ea2000c1e9500 */
[----:B---3--:R-:W-:-:S03]  /*2e80*/  HADD2.F32 R11, -RZ, R10.H0_H0 ;  /* 0x2000000aff0b7230 */ /* 0x008fc60000004100 */
[----:B------:R-:W3:Y:S02]  /*2e90*/  LDG.E.U16.CONSTANT R15, desc[UR14][R16.64+0x10] ;  /* 0x0000100e100f7981 */ /* 0x000ee4000c1e9500 */
[----:B------:R-:W-:Y:S02]  /*2ea0*/  FFMA R5, R11, R5, R18 ;  /* 0x000000050b057223 */ /* 0x000fe40000000012 */
[----:B------:R-:W3:Y:S01]  /*2eb0*/  LDG.E.U16.CONSTANT R18, desc[UR14][R16.64+0xe] ;  /* 0x00000e0e10127981 */ /* 0x000ee2000c1e9500 */
[----:B----4-:R-:W-:Y:S02]  /*2ec0*/  HADD2.F32 R8, -RZ, R8.H0_H0 ;  /* 0x20000008ff087230 */ /* 0x010fe40000004100 */
[----:B-----5:R-:W-:-:S03]  /*2ed0*/  HADD2.F32 R9, -RZ, R9.H0_H0 ;  /* 0x20000009ff097230 */ /* 0x020fc60000004100 */
[----:B------:R-:W-:-:S04]  /*2ee0*/  FFMA R6, R8, R6, R5 ;  /* 0x0000000608067223 */ /* 0x000fc80000000005 */
[----:B------:R-:W-:Y:S02]  /*2ef0*/  FFMA R7, R9, R7, R6 ;  /* 0x0000000709077223 */ /* 0x000fe40000000006 */
[----:B------:R-:W0:Y:S01]  /*2f00*/  LDS.128 R8, [R13+0x10] ;  /* 0x000010000d087984 */ /* 0x000e220000000c00 */
[----:B------:R-:W-:Y:S02]  /*2f10*/  HADD2.F32 R19, -RZ, R19.H0_H0 ;  /* 0x20000013ff137230 */ /* 0x000fe40000004100 */
[----:B------:R-:W-:-:S03]  /*2f20*/  HADD2.F32 R28, -RZ, R28.H0_H0 ;  /* 0x2000001cff1c7230 */ /* 0x000fc60000004100 */
[----:B0-----:R-:W-:Y:S02]  /*2f30*/  FFMA R8, R8, R19, R7 ;  /* 0x0000001308087223 */ /* 0x001fe40000000007 */
[----:B------:R-:W4:Y:S01]  /*2f40*/  LDG.E.U16.CONSTANT R19, desc[UR14][R16.64+0x16] ;  /* 0x0000160e10137981 */ /* 0x000f22000c1e9500 */
[----:B--2---:R-:W-:-:S05]  /*2f50*/  HADD2.F32 R5, -RZ, R4.H0_H0 ;  /* 0x20000004ff057230 */ /* 0x004fca0000004100 */
[----:B------:R-:W-:Y:S02]  /*2f60*/  FFMA R5, R5, R9, R8 ;  /* 0x0000000905057223 */ /* 0x000fe40000000008 */
[----:B------:R-:W2:Y:S02]  /*2f70*/  LDG.E.U16.CONSTANT R8, desc[UR14][R16.64+0x12] ;  /* 0x0000120e10087981 */ /* 0x000ea4000c1e9500 */
[----:B------:R-:W-:Y:S02]  /*2f80*/  FFMA R10, R28, R10, R5 ;  /* 0x0000000a1c0a7223 */ /* 0x000fe40000000005 */
[----:B------:R-:W0:Y:S01]  /*2f90*/  LDS.128 R4, [R13+0x20] ;  /* 0x000020000d047984 */ /* 0x000e220000000c00 */
[----:B---3--:R-:W-:-:S03]  /*2fa0*/  HADD2.F32 R9, -RZ, R18.H0_H0 ;  /* 0x20000012ff097230 */ /* 0x008fc60000004100 */
[----:B------:R-:W3:Y:S02]  /*2fb0*/  LDG.E.U16.CONSTANT R18, desc[UR14][R16.64+0x14] ;  /* 0x0000140e10127981 */ /* 0x000ee4000c1e9500 */
[----:B------:R-:W-:Y:S01]  /*2fc0*/  FFMA R9, R9, R11, R10 ;  /* 0x0000000b09097223 */ /* 0x000fe2000000000a */
[----:B------:R-:W-:Y:S01]  /*2fd0*/  HADD2.F32 R10, -RZ, R15.H0_H0 ;  /* 0x2000000fff0a7230 */ /* 0x000fe20000004100 */
[----:B------:R-:W5:Y:S04]  /*2fe0*/  LDG.E.U16.CONSTANT R28, desc[UR14][R16.64+0x1a] ;  /* 0x00001a0e101c7981 */ /* 0x000f68000c1e9500 */
[----:B------:R-:W5:Y:S01]  /*2ff0*/  LDG.E.U16.CONSTANT R15, desc[UR14][R16.64+0x18] ;  /* 0x0000180e100f7981 */ /* 0x000f62000c1e9500 */
[----:B0-----:R-:W-:-:S03]  /*3000*/  FFMA R10, R4, R10, R9 ;  /* 0x0000000a040a7223 */ /* 0x001fc60000000009 */
[----:B------:R-:W5:Y:S01]  /*3010*/  LDG.E.U16.CONSTANT R4, desc[UR14][R16.64+0x1c] ;  /* 0x00001c0e10047981 */ /* 0x000f62000c1e9500 */
[----:B------:R-:W-:Y:S02]  /*3020*/  VIADD R14, R14, 0x10 ;  /* 0x000000100e0e7836 */ /* 0x000fe40000000000 */
[----:B----4-:R-:W-:-:S03]  /*3030*/  HADD2.F32 R19, -RZ, R19.H0_H0 ;  /* 0x20000013ff137230 */ /* 0x010fc60000004100 */
[----:B------:R-:W-:Y:S01]  /*3040*/  ISETP.NE.AND P2, PT, R14, R21, PT ;  /* 0x000000150e00720c */ /* 0x000fe20003f45270 */
[----:B------:R-:W-:Y:S02]  /*3050*/  HADD2.F32 R29, -RZ, R29.H0_H0 ;  /* 0x2000001dff1d7230 */ /* 0x000fe40000004100 */
[----:B--2---:R-:W-:-:S05]  /*3060*/  HADD2.F32 R9, -RZ, R8.H0_H0 ;  /* 0x20000008ff097230 */ /* 0x004fca0000004100 */
[----:B------:R-:W-:Y:S02]  /*3070*/  FFMA R5, R9, R5, R10 ;  /* 0x0000000509057223 */ /* 0x000fe4000000000a */
[----:B------:R-:W0:Y:S01]  /*3080*/  LDS.128 R8, [R13+0x30] ;  /* 0x000030000d087984 */ /* 0x000e220000000c00 */
[----:B---3--:R-:W-:-:S05]  /*3090*/  HADD2.F32 R18, -RZ, R18.H0_H0 ;  /* 0x20000012ff127230 */ /* 0x008fca0000004100 */
[----:B------:R-:W-:Y:S01]  /*30a0*/  FFMA R6, R18, R6, R5 ;  /* 0x0000000612067223 */ /* 0x000fe20000000005 */
[----:B-----5:R-:W-:-:S03]  /*30b0*/  HADD2.F32 R15, -RZ, R15.H0_H0 ;  /* 0x2000000fff0f7230 */ /* 0x020fc60000004100 */
[----:B------:R-:W-:Y:S01]  /*30c0*/  FFMA R7, R19, R7, R6 ;  /* 0x0000000713077223 */ /* 0x000fe20000000006 */
[----:B------:R-:W-:-:S03]  /*30d0*/  HADD2.F32 R5, -RZ, R28.H0_H0 ;  /* 0x2000001cff057230 */ /* 0x000fc60000004100 */
[----:B0-----:R-:W-:Y:S01]  /*30e0*/  FFMA R8, R8, R15, R7 ;  /* 0x0000000f08087223 */ /* 0x001fe20000000007 */
[----:B------:R-:W-:-:S03]  /*30f0*/  HADD2.F32 R4, -RZ, R4.H0_H0 ;  /* 0x20000004ff047230 */ /* 0x000fc60000004100 */
[----:B------:R-:W-:-:S04]  /*3100*/  FFMA R5, R5, R9, R8 ;  /* 0x0000000905057223 */ /* 0x000fc80000000008 */
[----:B------:R-:W-:-:S04]  /*3110*/  FFMA R4, R4, R10, R5 ;  /* 0x0000000a04047223 */ /* 0x000fc80000000005 */
[----:B------:R-:W-:Y:S01]  /*3120*/  FFMA R11, R29, R11, R4 ;  /* 0x0000000b1d0b7223 */ /* 0x000fe20000000004 */
[----:B------:R-:W-:Y:S06]  /*3130*/  @P2 BRA `(.L_x_39) ;  /* 0xfffffffc00142947 */ /* 0x000fec000383ffff */
[----:B------:R-:W-:Y:S05]  /*3140*/  BSYNC.RECONVERGENT B3 ;  /* 0x0000000000037941 */ /* 0x000fea0003800200 */
.L_x_38:
[----:B------:R-:W-:-:S07]  /*3150*/  IMAD.MOV.U32 R13, RZ, RZ, R21 ;  /* 0x000000ffff0d7224 */ /* 0x000fce00078e0015 */
.L_x_37:
[----:B------:R-:W-:Y:S05]  /*3160*/  BSYNC.RECONVERGENT B2 ;  /* 0x0000000000027941 */ /* 0x000fea0003800200 */
.L_x_36:
[----:B------:R-:W-:-:S13]  /*3170*/  ISETP.NE.AND P2, PT, R23, RZ, PT ;  /* 0x000000ff1700720c */ /* 0x000fda0003f45270 */
[----:B------:R-:W-:Y:S05]  /*3180*/  @!P2 BRA `(.L_x_35) ;  /* 0x000000040040a947 */ /* 0x000fea0003800000 */
[----:B------:R-:W-:Y:S01]  /*3190*/  VIADD R4, R23, 0xffffffff ;  /* 0xffffffff17047836 */ /* 0x000fe20000000000 */
[----:B------:R-:W-:Y:S01]  /*31a0*/  BSSY.RECONVERGENT B2, `(.L_x_40) ;  /* 0x0000023000027945 */ /* 0x000fe20003800200 */
[----:B------:R-:W-:-:S03]  /*31b0*/  ISETP.NE.AND P3, PT, R22, RZ, PT ;  /* 0x000000ff1600720c */ /* 0x000fc60003f65270 */
[----:B------:R-:W-:-:S13]  /*31c0*/  ISETP.GE.U32.AND P2, PT, R4, 0x7, PT ;  /* 0x000000070400780c */ /* 0x000fda0003f46070 */
[----:B------:R-:W-:Y:S05]  /*31d0*/  @!P2 BRA `(.L_x_41) ;  /* 0x00000000007ca947 */ /* 0x000fea0003800000 */
[----:B0-----:R-:W0:Y:S01]  /*31e0*/  LDC.64 R14, c[0x0][0x3a0] ;  /* 0x0000e800ff0e7b82 */ /* 0x001e220000000a00 */
[----:B------:R-:W-:-:S04]  /*31f0*/  IMAD.IADD R5, R25, 0x1, R13 ;  /* 0x0000000119057824 */ /* 0x000fc800078e020d */
[----:B0-----:R-:W-:-:S05]  /*3200*/  IMAD.WIDE R14, R5, 0x2, R14 ;  /* 0x00000002050e7825 */ /* 0x001fca00078e020e */
[----:B------:R-:W2:Y:S01]  /*3210*/  LDG.E.U16.CONSTANT R10, desc[UR14][R14.64] ;  /* 0x0000000e0e0a7981 */ /* 0x000ea2000c1e9500 */
[----:B------:R-:W-:-:S03]  /*3220*/  LEA R9, R13, R12, 0x2 ;  /* 0x0000000c0d097211 */ /* 0x000fc600078e10ff */
[----:B------:R-:W3:Y:S04]  /*3230*/  LDG.E.U16.CONSTANT R8, desc[UR14][R14.64+0x2] ;  /* 0x0000020e0e087981 */ /* 0x000ee8000c1e9500 */
[----:B------:R-:W0:Y:S04]  /*3240*/  LDS.128 R4, [R9] ;  /* 0x0000000009047984 */ /* 0x000e280000000c00 */
[----:B------:R-:W4:Y:S04]  /*3250*/  LDG.E.U16.CONSTANT R16, desc[UR14][R14.64+0x4] ;  /* 0x0000040e0e107981 */ /* 0x000f28000c1e9500 */
[----:B------:R-:W5:Y:S04]  /*3260*/  LDG.E.U16.CONSTANT R17, desc[UR14][R14.64+0x6] ;  /* 0x0000060e0e117981 */ /* 0x000f68000c1e9500 */
[----:B------:R-:W5:Y:S04]  /*3270*/  LDG.E.U16.CONSTANT R18, desc[UR14][R14.64+0x8] ;  /* 0x0000080e0e127981 */ /* 0x000f68000c1e9500 */
[----:B------:R-:W5:Y:S04]  /*3280*/  LDG.E.U16.CONSTANT R19, desc[UR14][R14.64+0xa] ;  /* 0x00000a0e0e137981 */ /* 0x000f68000c1e9500 */
[----:B------:R-:W5:Y:S01]  /*3290*/  LDG.E.U16.CONSTANT R28, desc[UR14][R14.64+0xe] ;  /* 0x00000e0e0e1c7981 */ /* 0x000f62000c1e9500 */
[----:B--2---:R-:W-:-:S05]  /*32a0*/  HADD2.F32 R10, -RZ, R10.H0_H0 ;  /* 0x2000000aff0a7230 */ /* 0x004fca0000004100 */
[----:B0-----:R-:W-:Y:S02]  /*32b0*/  FFMA R10, R4, R10, R11 ;  /* 0x0000000a040a7223 */ /* 0x001fe4000000000b */
[----:B------:R-:W2:Y:S01]  /*32c0*/  LDG.E.U16.CONSTANT R4, desc[UR14][R14.64+0xc] ;  /* 0x00000c0e0e047981 */ /* 0x000ea2000c1e9500 */
[----:B---3--:R-:W-:-:S05]  /*32d0*/  HADD2.F32 R11, -RZ, R8.H0_H0 ;  /* 0x20000008ff0b7230 */ /* 0x008fca0000004100 */
[----:B------:R-:W-:Y:S02]  /*32e0*/  FFMA R5, R11, R5, R10 ;  /* 0x000000050b057223 */ /* 0x000fe4000000000a */
[----:B------:R-:W0:Y:S01]  /*32f0*/  LDS.128 R8, [R9+0x10] ;  /* 0x0000100009087984 */ /* 0x000e220000000c00 */
[----:B----4-:R-:W-:Y:S02]  /*3300*/  HADD2.F32 R16, -RZ, R16.H0_H0 ;  /* 0x20000010ff107230 */ /* 0x010fe40000004100 */
[----:B-----5:R-:W-:-:S03]  /*3310*/  HADD2.F32 R17, -RZ, R17.H0_H0 ;  /* 0x20000011ff117230 */ /* 0x020fc60000004100 */
[----:B------:R-:W-:Y:S01]  /*3320*/  FFMA R6, R16, R6, R5 ;  /* 0x0000000610067223 */ /* 0x000fe20000000005 */
[----:B------:R-:W-:-:S03]  /*3330*/  HADD2.F32 R18, -RZ, R18.H0_H0 ;  /* 0x20000012ff127230 */ /* 0x000fc60000004100 */
[----:B------:R-:W-:Y:S01]  /*3340*/  FFMA R7, R17, R7, R6 ;  /* 0x0000000711077223 */ /* 0x000fe20000000006 */
[----:B------:R-:W-:Y:S02]  /*3350*/  HADD2.F32 R19, -RZ, R19.H0_H0 ;  /* 0x20000013ff137230 */ /* 0x000fe40000004100 */
[----:B------:R-:W-:Y:S02]  /*3360*/  HADD2.F32 R5, -RZ, R28.H0_H0 ;  /* 0x2000001cff057230 */ /* 0x000fe40000004100 */
[----:B------:R-:W-:Y:S02]  /*3370*/  VIADD R13, R13, 0x8 ;  /* 0x000000080d0d7836 */ /* 0x000fe40000000000 */
[----:B0-----:R-:W-:-:S04]  /*3380*/  FFMA R8, R8, R18, R7 ;  /* 0x0000001208087223 */ /* 0x001fc80000000007 */
[----:B------:R-:W-:Y:S01]  /*3390*/  FFMA R19, R19, R9, R8 ;  /* 0x0000000913137223 */ /* 0x000fe20000000008 */
[----:B--2---:R-:W-:-:S05]  /*33a0*/  HADD2.F32 R4, -RZ, R4.H0_H0 ;  /* 0x20000004ff047230 */ /* 0x004fca0000004100 */
[----:B------:R-:W-:-:S04]  /*33b0*/  FFMA R4, R4, R10, R19 ;  /* 0x0000000a04047223 */ /* 0x000fc80000000013 */
[----:B------:R-:W-:-:S07]  /*33c0*/  FFMA R11, R5, R11, R4 ;  /* 0x0000000b050b7223 */ /* 0x000fce0000000004 */
.L_x_41:
[----:B------:R-:W-:Y:S05]  /*33d0*/  BSYNC.RECONVERGENT B2 ;  /* 0x0000000000027941 */ /* 0x000fea0003800200 */
.L_x_40:
[----:B------:R-:W-:Y:S05]  /*33e0*/  @!P3 BRA `(.L_x_35) ;  /* 0x0000000000a8b947 */ /* 0x000fea0003800000 */
[----:B------:R-:W-:Y:S01]  /*33f0*/  VIADD R4, R22, 0xffffffff ;  /* 0xffffffff16047836 */ /* 0x000fe20000000000 */
[----:B------:R-:W-:Y:S01]  /*3400*/  BSSY.RECONVERGENT B2, `(.L_x_42) ;  /* 0x0000016000027945 */ /* 0x000fe20003800200 */
[----:B------:R-:W-:-:S03]  /*3410*/  ISETP.NE.AND P3, PT, R20, RZ, PT ;  /* 0x000000ff1400720c */ /* 0x000fc60003f65270 */
[----:B------:R-:W-:-:S13]  /*3420*/  ISETP.GE.U32.AND P2, PT, R4, 0x3, PT ;  /* 0x000000030400780c */ /* 0x000fda0003f46070 */
[----:B------:R-:W-:Y:S05]  /*3430*/  @!P2 BRA `(.L_x_43) ;  /* 0x000000000048a947 */ /* 0x000fea0003800000 */
[----:B------:R-:W1:Y:S01]  /*3440*/  LDC.64 R8, c[0x0][0x3a0] ;  /* 0x0000e800ff087b82 */ /* 0x000e620000000a00 */
[----:B------:R-:W-:-:S04]  /*3450*/  IMAD.IADD R5, R25, 0x1, R13 ;  /* 0x0000000119057824 */ /* 0x000fc800078e020d */
[----:B-1----:R-:W-:-:S05]  /*3460*/  IMAD.WIDE R8, R5, 0x2, R8 ;  /* 0x0000000205087825 */ /* 0x002fca00078e0208 */
[----:B------:R-:W2:Y:S04]  /*3470*/  LDG.E.U16.CONSTANT R10, desc[UR14][R8.64] ;  /* 0x0000000e080a7981 */ /* 0x000ea8000c1e9500 */
[----:B------:R-:W3:Y:S04]  /*3480*/  LDG.E.U16.CONSTANT R14, desc[UR14][R8.64+0x2] ;  /* 0x0000020e080e7981 */ /* 0x000ee8000c1e9500 */
[----:B0-----:R-:W4:Y:S04]  /*3490*/  LDG.E.U16.CONSTANT R16, desc[UR14][R8.64+0x4] ;  /* 0x0000040e08107981 */ /* 0x001f28000c1e9500 */
[----:B------:R-:W5:Y:S01]  /*34a0*/  LDG.E.U16.CONSTANT R17, desc[UR14][R8.64+0x6] ;  /* 0x0000060e08117981 */ /* 0x000f62000c1e9500 */
[----:B------:R-:W-:-:S02]  /*34b0*/  IMAD R4, R13, 0x4, R12 ;  /* 0x000000040d047824 */ /* 0x000fc400078e020c */
[----:B------:R-:W-:-:S04]  /*34c0*/  VIADD R13, R13, 0x4 ;  /* 0x000000040d0d7836 */ /* 0x000fc80000000000 */
[----:B------:R-:W0:Y:S01]  /*34d0*/  LDS.128 R4, [R4] ;  /* 0x0000000004047984 */ /* 0x000e220000000c00 */
[----:B--2---:R-:W-:Y:S02]  /*34e0*/  HADD2.F32 R10, -RZ, R10.H0_H0 ;  /* 0x2000000aff0a7230 */ /* 0x004fe40000004100 */
[----:B---3--:R-:W-:-:S03]  /*34f0*/  HADD2.F32 R15, -RZ, R14.H0_H0 ;  /* 0x2000000eff0f7230 */ /* 0x008fc60000004100 */
[----:B0-----:R-:W-:Y:S01]  /*3500*/  FFMA R10, R4, R10, R11 ;  /* 0x0000000a040a7223 */ /* 0x001fe2000000000b */
[----:B----4-:R-:W-:-:S03]  /*3510*/  HADD2.F32 R16, -RZ, R16.H0_H0 ;  /* 0x20000010ff107230 */ /* 0x010fc60000004100 */
[----:B------:R-:W-:Y:S01]  /*3520*/  FFMA R5, R15, R5, R10 ;  /* 0x000000050f057223 */ /* 0x000fe2000000000a */
[----:B-----5:R-:W-:-:S03]  /*3530*/  HADD2.F32 R17, -RZ, R17.H0_H0 ;  /* 0x20000011ff117230 */ /* 0x020fc60000004100 */
[----:B------:R-:W-:-:S04]  /*3540*/  FFMA R6, R16, R6, R5 ;  /* 0x0000000610067223 */ /* 0x000fc80000000005 */
[----:B------:R-:W-:-:S07]  /*3550*/  FFMA R11, R17, R7, R6 ;  /* 0x00000007110b7223 */ /* 0x000fce0000000006 */
.L_x_43:
[----:B------:R-:W-:Y:S05]  /*3560*/  BSYNC.RECONVERGENT B2 ;  /* 0x0000000000027941 */ /* 0x000fea0003800200 */
.L_x_42:
[----:B------:R-:W-:Y:S05]  /*3570*/  @!P3 BRA `(.L_x_35) ;  /* 0x000000000044b947 */ /* 0x000fea0003800000 */
[----:B------:R-:W1:Y:S01]  /*3580*/  LDC.64 R8, c[0x0][0x3a0] ;  /* 0x0000e800ff087b82 */ /* 0x000e620000000a00 */
[----:B------:R-:W-:-:S04]  /*3590*/  IMAD.IADD R5, R25, 0x1, R13 ;  /* 0x0000000119057824 */ /* 0x000fc800078e020d */
[----:B-1----:R-:W-:-:S05]  /*35a0*/  IMAD.WIDE R8, R5, 0x2, R8 ;  /* 0x0000000205087825 */ /* 0x002fca00078e0208 */
[----:B------:R-:W2:Y:S01]  /*35b0*/  LDG.E.U16.CONSTANT R10, desc[UR14][R8.64] ;  /* 0x0000000e080a7981 */ /* 0x000ea2000c1e9500 */
[----:B------:R-:W-:Y:S01]  /*35c0*/  IMAD R4, R13, 0x4, R12 ;  /* 0x000000040d047824 */ /* 0x000fe200078e020c */
[----:B------:R-:W-:-:S05]  /*35d0*/  ISETP.NE.AND P2, PT, R20, 0x1, PT ;  /* 0x000000011400780c */ /* 0x000fca0003f45270 */
[----:B------:R-:W1:Y:S01]  /*35e0*/  LDS.128 R4, [R4] ;  /* 0x0000000004047984 */ /* 0x000e620000000c00 */
[----:B--2---:R-:W-:-:S05]  /*35f0*/  HADD2.F32 R10, -RZ, R10.H0_H0 ;  /* 0x2000000aff0a7230 */ /* 0x004fca0000004100 */
[----:B-1----:R-:W-:Y:S02]  /*3600*/  FFMA R11, R4, R10, R11 ;  /* 0x0000000a040b7223 */ /* 0x002fe4000000000b */
[----:B------:R-:W-:Y:S05]  /*3610*/  @!P2 BRA `(.L_x_35) ;  /* 0x00000000001ca947 */ /* 0x000fea0003800000 */
[----:B------:R-:W-:Y:S01]  /*3620*/  ISETP.NE.AND P2, PT, R20, 0x2, PT ;  /* 0x000000021400780c */ /* 0x000fe20003f45270 */
[----:B------:R-:W2:-:S12]  /*3630*/  LDG.E.U16.CONSTANT R4, desc[UR14][R8.64+0x2] ;  /* 0x0000020e08047981 */ /* 0x000e98000c1e9500 */
[----:B------:R-:W3:Y:S01]  /*3640*/  @P2 LDG.E.U16.CONSTANT R7, desc[UR14][R8.64+0x4] ;  /* 0x0000040e08072981 */ /* 0x000ee2000c1e9500 */
[----:B--2---:R-:W-:-:S05]  /*3650*/  HADD2.F32 R4, -RZ, R4.H0_H0 ;  /* 0x20000004ff047230 */ /* 0x004fca0000004100 */
[----:B------:R-:W-:Y:S01]  /*3660*/  FFMA R11, R4, R5, R11 ;  /* 0x00000005040b7223 */ /* 0x000fe2000000000b */
[----:B---3--:R-:W-:-:S05]  /*3670*/  @P2 HADD2.F32 R10, -RZ, R7.H0_H0 ;  /* 0x20000007ff0a2230 */ /* 0x008fca0000004100 */
[----:B------:R-:W-:-:S07]  /*3680*/  @P2 FFMA R11, R10, R6, R11 ;  /* 0x000000060a0b2223 */ /* 0x000fce000000000b */
.L_x_35:
[----:B------:R-:W-:Y:S05]  /*3690*/  BSYNC.RECONVERGENT B0 ;  /* 0x0000000000007941 */ /* 0x000fea0003800200 */
.L_x_34:
[----:B------:R-:W2:Y:S01]  /*36a0*/  S2UR UR12, SR_CgaCtaId ;  /* 0x00000000000c79c3 */ /* 0x000ea20000008800 */
[----:B------:R-:W-:Y:S02]  /*36b0*/  UMOV UR10, 0x400 ;  /* 0x00000400000a7882 */ /* 0x000fe40000000000 */
[----:B------:R-:W-:-:S04]  /*36c0*/  UIADD3 UR10, UPT, UPT, UR10, 0x5440, URZ ;  /* 0x000054400a0a7890 */ /* 0x000fc8000fffe0ff */
[----:B--2---:R-:W-:-:S06]  /*36d0*/  ULEA UR10, UR12, UR10, 0x18 ;  /* 0x0000000a0c0a7291 */ /* 0x004fcc000f8ec0ff */
[----:B-1----:R-:W-:-:S05]  /*36e0*/  LEA R4, R3, UR10, 0x2 ;  /* 0x0000000a03047c11 */ /* 0x002fca000f8e10ff */
[----:B------:R2:W-:Y:S02]  /*36f0*/  STS [R4], R11 ;  /* 0x0000000b04007388 */ /* 0x0005e40000000800 */
.L_x_33:
[----:B------:R-:W-:Y:S05]  /*3700*/  BSYNC.RECONVERGENT B1 ;  /* 0x0000000000017941 */ /* 0x000fea0003800200 */
.L_x_32:
[----:B------:R-:W-:Y:S06]  /*3710*/  BAR.SYNC.DEFER_BLOCKING 0x0 ;  /* 0x0000000000007b1d */ /* 0x000fec0000010000 */
[----:B------:R-:W-:Y:S04]  /*3720*/  BSSY.RECONVERGENT B1, `(.L_x_44) ;  /* 0x00000a6000017945 */ /* 0x000fe80003800200 */
[----:B------:R-:W-:Y:S05]  /*3730*/  @P1 BRA `(.L_x_45) ;  /* 0x0000000800901947 */ /* 0x000fea0003800000 */
[----:B------:R-:W-:Y:S01]  /*3740*/  IABS R6, UR23 ;  /* 0x0000001700067c13 */ /* 0x000fe20008000000 */
[----:B------:R-:W-:Y:S01]  /*3750*/  BSSY.RECONVERGENT B0, `(.L_x_46) ;  /* 0x0000090000007945 */ /* 0x000fe20003800200 */
[----:B------:R-:W-:Y:S01]  /*3760*/  IABS R8, R3 ;  /* 0x0000000300087213 */ /* 0x000fe20000000000 */
[----:B------:R-:W-:Y:S01]  /*3770*/  IMAD.MOV.U32 R19, RZ, RZ, RZ ;  /* 0x000000ffff137224 */ /* 0x000fe200078e00ff */
[----:B------:R-:W3:Y:S01]  /*3780*/  I2F.RP R7, R6 ;  /* 0x0000000600077306 */ /* 0x000ee20000209400 */
[----:B------:R-:W-:-:S07]  /*3790*/  IABS R10, UR23 ;  /* 0x00000017000a7c13 */ /* 0x000fce0008000000 */
[----:B---3--:R-:W1:Y:S02]  /*37a0*/  MUFU.RCP R7, R7 ;  /* 0x0000000700077308 */ /* 0x008e640000001000 */
[----:B-12---:R-:W-:-:S06]  /*37b0*/  VIADD R4, R7, 0xffffffe ;  /* 0x0ffffffe07047836 */ /* 0x006fcc0000000000 */
[----:B------:R1:W2:Y:S02]  /*37c0*/  F2I.FTZ.U32.TRUNC.NTZ R5, R4 ;  /* 0x0000000400057305 */ /* 0x0002a4000021f000 */
[----:B-1----:R-:W-:Y:S02]  /*37d0*/  HFMA2 R4, -RZ, RZ, 0, 0 ;  /* 0x00000000ff047431 */ /* 0x002fe400000001ff */
[----:B--2---:R-:W-:-:S04]  /*37e0*/  IMAD.MOV R9, RZ, RZ, -R5 ;  /* 0x000000ffff097224 */ /* 0x004fc800078e0a05 */
[----:B------:R-:W-:-:S04]  /*37f0*/  IMAD R9, R9, R6, RZ ;  /* 0x0000000609097224 */ /* 0x000fc800078e02ff */
[----:B------:R-:W-:Y:S01]  /*3800*/  IMAD.HI.U32 R9, R5, R9, R4 ;  /* 0x0000000905097227 */ /* 0x000fe200078e0004 */
[----:B------:R-:W-:-:S03]  /*3810*/  LOP3.LUT R4, R3, UR23, RZ, 0x3c, !PT ;  /* 0x0000001703047c12 */ /* 0x000fc6000f8e3cff */
[----:B------:R-:W-:Y:S01]  /*3820*/  IMAD.MOV R5, RZ, RZ, -R10 ;  /* 0x000000ffff057224 */ /* 0x000fe200078e0a0a */
[----:B------:R-:W-:Y:S01]  /*3830*/  ISETP.GE.AND P3, PT, R4, RZ, PT ;  /* 0x000000ff0400720c */ /* 0x000fe20003f66270 */
[----:B------:R-:W-:-:S04]  /*3840*/  IMAD.HI.U32 R29, R9, R8, RZ ;  /* 0x00000008091d7227 */ /* 0x000fc800078e00ff */
[----:B------:R-:W-:-:S05]  /*3850*/  IMAD R5, R29, R5, R8 ;  /* 0x000000051d057224 */ /* 0x000fca00078e0208 */
[----:B------:R-:W-:-:S13]  /*3860*/  ISETP.GT.U32.AND P1, PT, R6, R5, PT ;  /* 0x000000050600720c */ /* 0x000fda0003f24070 */
[----:B------:R-:W-:Y:S02]  /*3870*/  @!P1 IMAD.IADD R5, R5, 0x1, -R6 ;  /* 0x0000000105059824 */ /* 0x000fe400078e0a06 */
[----:B------:R-:W-:Y:S01]  /*3880*/  @!P1 VIADD R29, R29, 0x1 ;  /* 0x000000011d1d9836 */ /* 0x000fe20000000000 */
[----:B------:R-:W-:Y:S02]  /*3890*/  ISETP.NE.AND P1, PT, RZ, UR23, PT ;  /* 0x00000017ff007c0c */ /* 0x000fe4000bf25270 */
[----:B------:R-:W-:-:S13]  /*38a0*/  ISETP.GE.U32.AND P2, PT, R5, R6, PT ;  /* 0x000000060500720c */ /* 0x000fda0003f46070 */
[----:B------:R-:W-:-:S04]  /*38b0*/  @P2 VIADD R29, R29, 0x1 ;  /* 0x000000011d1d2836 */ /* 0x000fc80000000000 */
[----:B------:R-:W-:Y:S01]  /*38c0*/  @!P3 IMAD.MOV R29, RZ, RZ, -R29 ;  /* 0x000000ffff1db224 */ /* 0x000fe200078e0a1d */
[----:B------:R-:W-:Y:S02]  /*38d0*/  @!P1 LOP3.LUT R29, RZ, UR23, RZ, 0x33, !PT ;  /* 0x00000017ff1d9c12 */ /* 0x000fe4000f8e33ff */
[----:B------:R-:W-:-:S03]  /*38e0*/  ISETP.GE.AND P1, PT, R27, 0x1, PT ;  /* 0x000000011b00780c */ /* 0x000fc60003f26270 */
[----:B------:R-:W-:-:S04]  /*38f0*/  IMAD.MOV R28, RZ, RZ, -R29 ;  /* 0x000000ffff1c7224 */ /* 0x000fc800078e0a1d */
[----:B------:R-:W-:-:S06]  /*3900*/  IMAD R28, R28, UR23, R3 ;  /* 0x000000171c1c7c24 */ /* 0x000fcc000f8e0203 */
[----:B------:R-:W-:Y:S05]  /*3910*/  @!P1 BRA `(.L_x_47) ;  /* 0x0000000400cc9947 */ /* 0x000fea0003800000 */
[----:B------:R-:W1:Y:S01]  /*3920*/  S2R R5, SR_CgaCtaId ;  /* 0x0000000000057919 */ /* 0x000e620000008800 */
[----:B------:R-:W-:Y:S01]  /*3930*/  MOV R4, 0x400 ;  /* 0x0000040000047802 */ /* 0x000fe20000000f00 */
[----:B------:R-:W-:Y:S01]  /*3940*/  BSSY.RECONVERGENT B2, `(.L_x_48) ;  /* 0x000002f000027945 */ /* 0x000fe20003800200 */
[----:B------:R-:W-:Y:S01]  /*3950*/  ISETP.GE.U32.AND P1, PT, R24, 0xf, PT ;  /* 0x0000000f1800780c */ /* 0x000fe20003f26070 */
[----:B------:R-:W-:Y:S01]  /*3960*/  IMAD.MOV.U32 R19, RZ, RZ, RZ ;  /* 0x000000ffff137224 */ /* 0x000fe200078e00ff */
[----:B------:R-:W-:Y:S01]  /*3970*/  MOV R31, RZ ;  /* 0x000000ff001f7202 */ /* 0x000fe20000000f00 */
[----:B------:R-:W-:-:S05]  /*3980*/  VIADD R4, R4, 0x2800 ;  /* 0x0000280004047836 */ /* 0x000fca0000000000 */
[----:B-1----:R-:W-:-:S05]  /*3990*/  LEA R5, R5, R4, 0x18 ;  /* 0x0000000405057211 */ /* 0x002fca00078ec0ff */
[----:B------:R-:W-:Y:S01]  /*39a0*/  IMAD R30, R28, 0x140, R5 ;  /* 0x000001401c1e7824 */ /* 0x000fe200078e0205 */
[----:B------:R-:W-:Y:S06]  /*39b0*/  @!P1 BRA `(.L_x_49) ;  /* 0x00000000009c9947 */ /* 0x000fec0003800000 */
[----:B------:R-:W-:Y:S01]  /*39c0*/  BSSY.RECONVERGENT B3, `(.L_x_50) ;  /* 0x0000025000037945 */ /* 0x000fe20003800200 */
[----:B------:R-:W-:Y:S02]  /*39d0*/  IMAD.MOV.U32 R19, RZ, RZ, RZ ;  /* 0x000000ffff137224 */ /* 0x000fe400078e00ff */
[----:B------:R-:W-:-:S07]  /*39e0*/  IMAD.MOV.U32 R31, RZ, RZ, RZ ;  /* 0x000000ffff1f7224 */ /* 0x000fce00078e00ff */
.L_x_51:
[----:B------:R-:W1:Y:S01]  /*39f0*/  S2R R5, SR_CgaCtaId ;  /* 0x0000000000057919 */ /* 0x000e620000008800 */
[----:B------:R-:W-:Y:S01]  /*3a00*/  MOV R4, 0x400 ;  /* 0x0000040000047802 */ /* 0x000fe20000000f00 */
[----:B------:R-:W-:-:S04]  /*3a10*/  IMAD R33, R31, 0x4, R30 ;  /* 0x000000041f217824 */ /* 0x000fc800078e021e */
[----:B------:R-:W-:Y:S01]  /*3a20*/  VIADD R4, R4, 0x3c00 ;  /* 0x00003c0004047836 */ /* 0x000fe20000000000 */
[----:B------:R-:W-:Y:S04]  /*3a30*/  LDS.128 R8, [R33+0x10] ;  /* 0x0000100021087984 */ /* 0x000fe80000000c00 */
[----:B-1----:R-:W-:-:S05]  /*3a40*/  LEA R4, R5, R4, 0x18 ;  /* 0x0000000405047211 */ /* 0x002fca00078ec0ff */
[----:B------:R-:W-:-:S04]  /*3a50*/  IMAD R4, R29, 0x140, R4 ;  /* 0x000001401d047824 */ /* 0x000fc800078e0204 */
[C---:B------:R-:W-:Y:S02]  /*3a60*/  IMAD R32, R31.reuse, 0x4, R4 ;  /* 0x000000041f207824 */ /* 0x040fe400078e0204 */
[----:B------:R-:W-:Y:S01]  /*3a70*/  LDS.128 R4, [R33] ;  /* 0x0000000021047984 */ /* 0x000fe20000000c00 */
[----:B------:R-:W-:-:S03]  /*3a80*/  VIADD R31, R31, 0x10 ;  /* 0x000000101f1f7836 */ /* 0x000fc60000000000 */
[----:B0-----:R-:W0:Y:S02]  /*3a90*/  LDS.128 R12, [R32] ;  /* 0x00000000200c7984 */ /* 0x001e240000000c00 */
[----:B------:R-:W-:Y:S01]  /*3aa0*/  ISETP.NE.AND P1, PT, R31, R21, PT ;  /* 0x000000151f00720c */ /* 0x000fe20003f25270 */
[----:B0-----:R-:W-:Y:S02]  /*3ab0*/  FFMA R4, R12, R4, R19 ;  /* 0x000000040c047223 */ /* 0x001fe40000000013 */
[----:B------:R-:W-:Y:S02]  /*3ac0*/  LDS.128 R16, [R32+0x30] ;  /* 0x0000300020107984 */ /* 0x000fe40000000c00 */
        /* <DEDUP_REMOVED lines=21> */
.L_x_50:
[----:B------:R-:W-:-:S07]  /*3c20*/  IMAD.MOV.U32 R31, RZ, RZ, R21 ;  /* 0x000000ffff1f7224 */ /* 0x000fce00078e0015 */
.L_x_49:
[----:B------:R-:W-:Y:S05]  /*3c30*/  BSYNC.RECONVERGENT B2 ;  /* 0x0000000000027941 */ /* 0x000fea0003800200 */
.L_x_48:
        /* <DEDUP_REMOVED lines=8> */
[----:B------:R-:W-:Y:S02]  /*3cc0*/  MOV R4, 0x400 ;  /* 0x0000040000047802 */ /* 0x000fe40000000f00 */
[----:B------:R-:W-:-:S03]  /*3cd0*/  LEA R33, R31, R30, 0x2 ;  /* 0x0000001e1f217211 */ /* 0x000fc600078e10ff */
[----:B------:R-:W-:Y:S02]  /*3ce0*/  VIADD R4, R4, 0x3c00 ;  /* 0x00003c0004047836 */ /* 0x000fe40000000000 */
[----:B0-----:R-:W-:Y:S03]  /*3cf0*/  LDS.128 R12, [R33+0x10] ;  /* 0x00001000210c7984 */ /* 0x001fe60000000c00 */
[----:B-1----:R-:W-:-:S05]  /*3d00*/  LEA R4, R5, R4, 0x18 ;  /* 0x0000000405047211 */ /* 0x002fca00078ec0ff */
[----:B------:R-:W-:-:S04]  /*3d10*/  IMAD R4, R29, 0x140, R4 ;  /* 0x000001401d047824 */ /* 0x000fc800078e0204 */
[C---:B------:R-:W-:Y:S02]  /*3d20*/  IMAD R32, R31.reuse, 0x4, R4 ;  /* 0x000000041f207824 */ /* 0x040fe400078e0204 */
[----:B------:R-:W-:Y:S01]  /*3d30*/  LDS.128 R4, [R33] ;  /* 0x0000000021047984 */ /* 0x000fe20000000c00 */
[----:B------:R-:W-:-:S03]  /*3d40*/  VIADD R31, R31, 0x8 ;  /* 0x000000081f1f7836 */ /* 0x000fc60000000000 */
[----:B------:R-:W0:Y:S02]  /*3d50*/  LDS.128 R8, [R32] ;  /* 0x0000000020087984 */ /* 0x000e240000000c00 */
        /* <DEDUP_REMOVED lines=8> */
[----:B------:R-:W-:-:S07]  /*3de0*/  FFMA R19, R19, R15, R14 ;  /* 0x0000000f13137223 */ /* 0x000fce000000000e */
.L_x_53:
[----:B------:R-:W-:Y:S05]  /*3df0*/  BSYNC.RECONVERGENT B2 ;  /* 0x0000000000027941 */ /* 0x000fea0003800200 */
.L_x_52:
        /* <DEDUP_REMOVED lines=8> */
[----:B------:R-:W-:-:S05]  /*3e80*/  VIADD R4, R4, 0x3c00 ;  /* 0x00003c0004047836 */ /* 0x000fca0000000000 */
[----:B-1----:R-:W-:-:S05]  /*3e90*/  LEA R4, R5, R4, 0x18 ;  /* 0x0000000405047211 */ /* 0x002fca00078ec0ff */
        /* <DEDUP_REMOVED lines=10> */
.L_x_55:
[----:B------:R-:W-:Y:S05]  /*3f40*/  BSYNC.RECONVERGENT B2 ;  /* 0x0000000000027941 */ /* 0x000fea0003800200 */
.L_x_54:
[----:B------:R-:W-:Y:S05]  /*3f50*/  @!P2 BRA `(.L_x_47) ;  /* 0x00000000003ca947 */ /* 0x000fea0003800000 */
[----:B------:R-:W1:Y:S01]  /*3f60*/  S2R R5, SR_CgaCtaId ;  /* 0x0000000000057919 */ /* 0x000e620000008800 */
[----:B------:R-:W-:Y:S02]  /*3f70*/  MOV R4, 0x400 ;  /* 0x0000040000047802 */ /* 0x000fe40000000f00 */
[----:B------:R-:W-:-:S03]  /*3f80*/  ISETP.NE.AND P1, PT, R20, 0x1, PT ;  /* 0x000000011400780c */ /* 0x000fc60003f25270 */
[----:B------:R-:W-:-:S05]  /*3f90*/  VIADD R4, R4, 0x3c00 ;  /* 0x00003c0004047836 */ /* 0x000fca0000000000 */
[----:B-1----:R-:W-:-:S05]  /*3fa0*/  LEA R4, R5, R4, 0x18 ;  /* 0x0000000405047211 */ /* 0x002fca00078ec0ff */
[----:B------:R-:W-:Y:S02]  /*3fb0*/  IMAD R8, R29, 0x140, R4 ;  /* 0x000001401d087824 */ /* 0x000fe400078e0204 */
[----:B------:R-:W-:-:S03]  /*3fc0*/  IMAD R4, R31, 0x4, R30 ;  /* 0x000000041f047824 */ /* 0x000fc600078e021e */
[----:B------:R-:W-:-:S03]  /*3fd0*/  LEA R8, R31, R8, 0x2 ;  /* 0x000000081f087211 */ /* 0x000fc600078e10ff */
[----:B------:R-:W-:Y:S04]  /*3fe0*/  LDS.128 R4, [R4] ;  /* 0x0000000004047984 */ /* 0x000fe80000000c00 */
[----:B------:R-:W1:Y:S02]  /*3ff0*/  LDS.128 R8, [R8] ;  /* 0x0000000008087984 */ /* 0x000e640000000c00 */
[----:B-1----:R-:W-:Y:S01]  /*4000*/  FFMA R19, R8, R4, R19 ;  /* 0x0000000408137223 */ /* 0x002fe20000000013 */
[----:B------:R-:W-:Y:S06]  /*4010*/  @!P1 BRA `(.L_x_47) ;  /* 0x00000000000c9947 */ /* 0x000fec0003800000 */
[----:B------:R-:W-:Y:S01]  /*4020*/  ISETP.NE.AND P1, PT, R20, 0x2, PT ;  /* 0x000000021400780c */ /* 0x000fe20003f25270 */
[----:B------:R-:W-:-:S12]  /*4030*/  FFMA R19, R9, R5, R19 ;  /* 0x0000000509137223 */ /* 0x000fd80000000013 */
[----:B------:R-:W-:-:S07]  /*4040*/  @P1 FFMA R19, R10, R6, R19 ;  /* 0x000000060a131223 */ /* 0x000fce0000000013 */
.L_x_47:
[----:B------:R-:W-:Y:S05]  /*4050*/  BSYNC.RECONVERGENT B0 ;  /* 0x0000000000007941 */ /* 0x000fea0003800200 */
.L_x_46:
[----:B------:R-:W1:Y:S01]  /*4060*/  S2UR UR13, SR_CgaCtaId ;  /* 0x00000000000d79c3 */ /* 0x000e620000008800 */
[----:B------:R-:W-:Y:S02]  /*4070*/  UMOV UR10, 0x400 ;  /* 0x00000400000a7882 */ /* 0x000fe40000000000 */
[----:B------:R-:W-:Y:S02]  /*4080*/  UIADD3 UR12, UPT, UPT, UR10, 0x5040, URZ ;  /* 0x000050400a0c7890 */ /* 0x000fe4000fffe0ff */
[----:B------:R-:W-:Y:S02]  /*4090*/  UIADD3 UR16, UPT, UPT, UR10, 0x5440, URZ ;  /* 0x000054400a107890 */ /* 0x000fe4000fffe0ff */
[----:B------:R-:W-:Y:S02]  /*40a0*/  UIADD3 UR10, UPT, UPT, UR10, 0x5480, URZ ;  /* 0x000054800a0a7890 */ /* 0x000fe4000fffe0ff */
[----:B-1----:R-:W-:Y:S02]  /*40b0*/  ULEA UR12, UR13, UR12, 0x18 ;  /* 0x0000000c0d0c7291 */ /* 0x002fe4000f8ec0ff */
[----:B------:R-:W-:-:S02]  /*40c0*/  ULEA UR16, UR13, UR16, 0x18 ;  /* 0x000000100d107291 */ /* 0x000fc4000f8ec0ff */
[----:B------:R-:W-:Y:S02]  /*40d0*/  ULEA UR10, UR13, UR10, 0x18 ;  /* 0x0000000a0d0a7291 */ /* 0x000fe4000f8ec0ff */
[C---:B------:R-:W-:Y:S02]  /*40e0*/  LEA R5, R29.reuse, UR12, 0x6 ;  /* 0x0000000c1d057c11 */ /* 0x040fe4000f8e30ff */
[C---:B------:R-:W-:Y:S02]  /*40f0*/  LEA R4, R29.reuse, UR16, 0x2 ;  /* 0x000000101d047c11 */ /* 0x040fe4000f8e10ff */
[----:B------:R-:W-:Y:S01]  /*4100*/  LEA R29, R29, UR10, 0x6 ;  /* 0x0000000a1d1d7c11 */ /* 0x000fe2000f8e30ff */
[----:B------:R-:W-:-:S03]  /*4110*/  IMAD R5, R28, 0x4, R5 ;  /* 0x000000041c057824 */ /* 0x000fc600078e0205 */
[----:B------:R-:W1:Y:S01]  /*4120*/  LDS R4, [R4] ;  /* 0x0000000004047984 */ /* 0x000e620000000800 */
[----:B------:R-:W-:-:S03]  /*4130*/  IMAD R29, R28, 0x4, R29 ;  /* 0x000000041c1d7824 */ /* 0x000fc600078e021d */
[----:B------:R-:W2:Y:S01]  /*4140*/  LDS R5, [R5] ;  /* 0x0000000005057984 */ /* 0x000ea20000000800 */
[----:B-1----:R-:W-:-:S04]  /*4150*/  FADD R6, -R4, R19 ;  /* 0x0000001304067221 */ /* 0x002fc80000000100 */
[----:B--2---:R-:W-:-:S05]  /*4160*/  FMUL R6, R5, R6 ;  /* 0x0000000605067220 */ /* 0x004fca0000400000 */
[----:B------:R3:W-:Y:S02]  /*4170*/  STS [R29], R6 ;  /* 0x000000061d007388 */ /* 0x0007e40000000800 */
.L_x_45:
[----:B------:R-:W-:Y:S05]  /*4180*/  BSYNC.RECONVERGENT B1 ;  /* 0x0000000000017941 */ /* 0x000fea0003800200 */
.L_x_44:
[----:B------:R-:W-:Y:S06]  /*4190*/  BAR.SYNC.DEFER_BLOCKING 0x0 ;  /* 0x0000000000007b1d */ /* 0x000fec0000010000 */
[----:B------:R-:W-:Y:S04]  /*41a0*/  BSSY.RECONVERGENT B0, `(.L_x_56) ;  /* 0x0000092000007945 */ /* 0x000fe80003800200 */
[----:B------:R-:W-:Y:S05]  /*41b0*/  @!P0 BRA `(.L_x_57) ;  /* 0x0000000800408947 */ /* 0x000fea0003800000 */
[----:B------:R-:W4:Y:S01]  /*41c0*/  LDCU UR12, c[0x0][0x3d0] ;  /* 0x00007a00ff0c77ac */ /* 0x000f220008000800 */
[----:B------:R-:W-:Y:S01]  /*41d0*/  IMAD.MOV.U32 R12, RZ, RZ, RZ ;  /* 0x000000ffff0c7224 */ /* 0x000fe200078e00ff */
[----:B------:R-:W-:Y:S02]  /*41e0*/  UIADD3 UR10, UPT, UPT, UR9, 0x10, URZ ;  /* 0x00000010090a7890 */ /* 0x000fe4000fffe0ff */
[----:B------:R-:W-:Y:S02]  /*41f0*/  UIADD3 UR13, UPT, UPT, UR11, -0x1, URZ ;  /* 0xffffffff0b0d7890 */ /* 0x000fe4000fffe0ff */
[----:B------:R-:W-:-:S04]  /*4200*/  UIADD3 UR16, UPT, UPT, UR22, -0x1, URZ ;  /* 0xffffffff16107890 */ /* 0x000fc8000fffe0ff */
[----:B------:R-:W-:Y:S02]  /*4210*/  UISETP.GE.U32.AND UP2, UPT, UR16, 0x3, UPT ;  /* 0x000000031000788c */ /* 0x000fe4000bf46070 */
[----:B----4-:R-:W-:-:S04]  /*4220*/  UISETP.LT.AND UP1, UPT, UR10, UR12, UPT ;  /* 0x0000000c0a00728c */ /* 0x010fc8000bf21270 */
[----:B------:R-:W-:Y:S02]  /*4230*/  USEL UR12, UR10, UR12, UP1 ;  /* 0x0000000c0a0c7287 */ /* 0x000fe40008800000 */
[----:B------:R-:W-:Y:S02]  /*4240*/  UISETP.GE.U32.AND UP1, UPT, UR13, 0x7, UPT ;  /* 0x000000070d00788c */ /* 0x000fe4000bf26070 */
[----:B------:R-:W-:Y:S02]  /*4250*/  UIMAD UR10, UR4, -0x10, UR12 ;  /* 0xfffffff0040a78a4 */ /* 0x000fe4000f8e020c */
[----:B------:R-:W-:Y:S02]  /*4260*/  ULOP3.LUT UR12, UR12, 0x3, URZ, 0xc0, !UPT ;  /* 0x000000030c0c7892 */ /* 0x000fe4000f8ec0ff */
[----:B------:R-:W-:Y:S02]  /*4270*/  UIADD3 UR13, UPT, UPT, UR10, -0x1, URZ ;  /* 0xffffffff0a0d7890 */ /* 0x000fe4000fffe0ff */
[----:B------:R-:W-:-:S02]  /*4280*/  UIADD3 UR10, UPT, UPT, -UR11, UR10, URZ ;  /* 0x0000000a0b0a7290 */ /* 0x000fc4000fffe1ff */
[----:B------:R-:W-:-:S11]  /*4290*/  UISETP.GE.U32.AND UP3, UPT, UR13, 0xf, UPT ;  /* 0x0000000f0d00788c */ /* 0x000fd6000bf66070 */
.L_x_63:
[----:B------:R-:W-:Y:S01]  /*42a0*/  UISETP.GE.AND UP4, UPT, UR23, 0x1, UPT ;  /* 0x000000011700788c */ /* 0x000fe2000bf86270 */
[----:B----4-:R-:W-:-:S08]  /*42b0*/  IMAD.MOV.U32 R7, RZ, RZ, RZ ;  /* 0x000000ffff077224 */ /* 0x010fd000078e00ff */
[----:B------:R-:W-:Y:S05]  /*42c0*/  BRA.U !UP4, `(.L_x_58) ;  /* 0x000000050cd47547 */ /* 0x000fea000b800000 */
[----:B------:R-:W4:Y:S01]  /*42d0*/  S2R R5, SR_CgaCtaId ;  /* 0x0000000000057919 */ /* 0x000f220000008800 */
[----:B-12---:R-:W-:Y:S01]  /*42e0*/  MOV R4, 0x400 ;  /* 0x0000040000047802 */ /* 0x006fe20000000f00 */
[----:B------:R-:W-:-:S04]  /*42f0*/  IMAD.MOV.U32 R7, RZ, RZ, RZ ;  /* 0x000000ffff077224 */ /* 0x000fc800078e00ff */
[----:B------:R-:W-:-:S05]  /*4300*/  VIADD R4, R4, 0x1400 ;  /* 0x0000140004047836 */ /* 0x000fca0000000000 */
[----:B----4-:R-:W-:Y:S01]  /*4310*/  LEA R5, R5, R4, 0x18 ;  /* 0x0000000405057211 */ /* 0x010fe200078ec0ff */
[----:B------:R-:W-:-:S04]  /*4320*/  IMAD.MOV.U32 R4, RZ, RZ, RZ ;  /* 0x000000ffff047224 */ /* 0x000fc800078e00ff */
[----:B------:R-:W-:Y:S01]  /*4330*/  IMAD R13, R12, 0x4, R5 ;  /* 0x000000040c0d7824 */ /* 0x000fe200078e0205 */
[----:B------:R-:W-:Y:S06]  /*4340*/  BRA.U !UP3, `(.L_x_59) ;  /* 0x000000010bb07547 */ /* 0x000fec000b800000 */
[----:B------:R-:W-:Y:S01]  /*4350*/  IMAD.MOV.U32 R7, RZ, RZ, RZ ;  /* 0x000000ffff077224 */ /* 0x000fe200078e00ff */
[----:B0-----:R-:W-:-:S07]  /*4360*/  MOV R15, RZ ;  /* 0x000000ff000f7202 */ /* 0x001fce0000000f00 */
.L_x_60:
[C---:B------:R-:W-:Y:S02]  /*4370*/  IMAD R14, R15.reuse, 0x140, R13 ;  /* 0x000001400f0e7824 */ /* 0x040fe400078e020d */
[C---:B------:R-:W-:Y:S02]  /*4380*/  IMAD R16, R15.reuse, 0x4, R26 ;  /* 0x000000040f107824 */ /* 0x040fe400078e021a */
[----:B------:R-:W-:Y:S01]  /*4390*/  VIADD R15, R15, 0x10 ;  /* 0x000000100f0f7836 */ /* 0x000fe20000000000 */
[----:B------:R-:W-:Y:S04]  /*43a0*/  LDS R4, [R14] ;  /* 0x000000000e047984 */ /* 0x000fe80000000800 */
[----:B------:R-:W0:Y:S01]  /*43b0*/  LDS.128 R8, [R16] ;  /* 0x0000000010087984 */ /* 0x000e220000000c00 */
[----:B------:R-:W-:-:S03]  /*43c0*/  ISETP.NE.AND P1, PT, R15, UR10, PT ;  /* 0x0000000a0f007c0c */ /* 0x000fc6000bf25270 */
[----:B------:R-:W1:Y:S04]  /*43d0*/  LDS R5, [R14+0x140] ;  /* 0x000140000e057984 */ /* 0x000e680000000800 */
[----:B------:R-:W2:Y:S04]  /*43e0*/  LDS R17, [R14+0x280] ;  /* 0x000280000e117984 */ /* 0x000ea80000000800 */
[----:B------:R-:W-:Y:S04]  /*43f0*/  LDS R18, [R14+0x640] ;  /* 0x000640000e127984 */ /* 0x000fe80000000800 */
[----:B------:R-:W-:Y:S01]  /*4400*/  LDS R19, [R14+0x1180] ;  /* 0x001180000e137984 */ /* 0x000fe20000000800 */
[----:B0-----:R-:W-:-:S03]  /*4410*/  FFMA R4, R8, R4, R7 ;  /* 0x0000000408047223 */ /* 0x001fc60000000007 */
[----:B------:R-:W0:Y:S01]  /*4420*/  LDS R8, [R14+0x3c0] ;  /* 0x0003c0000e087984 */ /* 0x000e220000000800 */
[----:B-1----:R-:W-:-:S03]  /*4430*/  FFMA R28, R5, R9, R4 ;  /* 0x00000009051c7223 */ /* 0x002fc60000000004 */
[----:B------:R-:W-:Y:S01]  /*4440*/  LDS R9, [R14+0x500] ;  /* 0x000500000e097984 */ /* 0x000fe20000000800 */
[----:B--2---:R-:W-:-:S03]  /*4450*/  FFMA R17, R17, R10, R28 ;  /* 0x0000000a11117223 */ /* 0x004fc6000000001c */
[----:B---3--:R-:W1:Y:S01]  /*4460*/  LDS.128 R4, [R16+0x10] ;  /* 0x0000100010047984 */ /* 0x008e620000000c00 */
[----:B0-----:R-:W-:-:S03]  /*4470*/  FFMA R11, R8, R11, R17 ;  /* 0x0000000b080b7223 */ /* 0x001fc60000000011 */
[----:B------:R-:W0:Y:S01]  /*4480*/  LDS R17, [R14+0x780] ;  /* 0x000780000e117984 */ /* 0x000e220000000800 */
[----:B-1----:R-:W-:-:S03]  /*4490*/  FFMA R9, R4, R9, R11 ;  /* 0x0000000904097223 */ /* 0x002fc6000000000b */
[----:B------:R-:W1:Y:S01]  /*44a0*/  LDS R4, [R14+0x8c0] ;  /* 0x0008c0000e047984 */ /* 0x000e620000000800 */
[----:B------:R-:W-:-:S03]  /*44b0*/  FFMA R28, R18, R5, R9 ;  /* 0x00000005121c7223 */ /* 0x000fc60000000009 */
[----:B------:R-:W-:Y:S04]  /*44c0*/  LDS R5, [R14+0xa00] ;  /* 0x000a00000e057984 */ /* 0x000fe80000000800 */
[----:B------:R-:W2:Y:S04]  /*44d0*/  LDS.128 R8, [R16+0x20] ;  /* 0x0000200010087984 */ /* 0x000ea80000000c00 */
[----:B------:R-:W3:Y:S01]  /*44e0*/  LDS R18, [R14+0xb40] ;  /* 0x000b40000e127984 */ /* 0x000ee20000000800 */
[----:B0-----:R-:W-:-:S03]  /*44f0*/  FFMA R17, R17, R6, R28 ;  /* 0x0000000611117223 */ /* 0x001fc6000000001c */
[----:B------:R-:W-:Y:S01]  /*4500*/  LDS R28, [R14+0x12c0] ;  /* 0x0012c0000e1c7984 */ /* 0x000fe20000000800 */
[----:B-1----:R-:W-:-:S03]  /*4510*/  FFMA R7, R4, R7, R17 ;  /* 0x0000000704077223 */ /* 0x002fc60000000011 */
[----:B------:R-:W0:Y:S01]  /*4520*/  LDS R17, [R14+0xc80] ;  /* 0x000c80000e117984 */ /* 0x000e220000000800 */
[----:B--2---:R-:W-:-:S03]  /*4530*/  FFMA R5, R8, R5, R7 ;  /* 0x0000000508057223 */ /* 0x004fc60000000007 */
[----:B------:R-:W1:Y:S01]  /*4540*/  LDS R8, [R14+0xdc0] ;  /* 0x000dc0000e087984 */ /* 0x000e620000000800 */
[----:B---3--:R-:W-:-:S03]  /*4550*/  FFMA R30, R18, R9, R5 ;  /* 0x00000009121e7223 */ /* 0x008fc60000000005 */
[----:B------:R-:W-:Y:S04]  /*4560*/  LDS R9, [R14+0xf00] ;  /* 0x000f00000e097984 */ /* 0x000fe80000000800 */
[----:B------:R-:W2:Y:S04]  /*4570*/  LDS.128 R4, [R16+0x30] ;  /* 0x0000300010047984 */ /* 0x000ea80000000c00 */
[----:B------:R-:W3:Y:S01]  /*4580*/  LDS R18, [R14+0x1040] ;  /* 0x001040000e127984 */ /* 0x000ee20000000800 */
[----:B0-----:R-:W-:-:S04]  /*4590*/  FFMA R17, R17, R10, R30 ;  /* 0x0000000a11117223 */ /* 0x001fc8000000001e */
[----:B-1----:R-:W-:-:S04]  /*45a0*/  FFMA R11, R8, R11, R17 ;  /* 0x0000000b080b7223 */ /* 0x002fc80000000011 */
[----:B--2---:R-:W-:-:S04]  /*45b0*/  FFMA R9, R4, R9, R11 ;  /* 0x0000000904097223 */ /* 0x004fc8000000000b */
[----:B---3--:R-:W-:-:S04]  /*45c0*/  FFMA R18, R18, R5, R9 ;  /* 0x0000000512127223 */ /* 0x008fc80000000009 */
[----:B------:R-:W-:-:S04]  /*45d0*/  FFMA R19, R19, R6, R18 ;  /* 0x0000000613137223 */ /* 0x000fc80000000012 */
[----:B------:R-:W-:Y:S01]  /*45e0*/  FFMA R7, R28, R7, R19 ;  /* 0x000000071c077223 */ /* 0x000fe20000000013 */
[----:B------:R-:W-:Y:S06]  /*45f0*/  @P1 BRA `(.L_x_60) ;  /* 0xfffffffc005c1947 */ /* 0x000fec000383ffff */
[----:B------:R-:W-:-:S07]  /*4600*/  IMAD.U32 R4, RZ, RZ, UR10 ;  /* 0x0000000aff047e24 */ /* 0x000fce000f8e00ff */
.L_x_59:
[----:B------:R-:W-:-:S09]  /*4610*/  UISETP.NE.AND UP4, UPT, UR11, URZ, UPT ;  /* 0x000000ff0b00728c */ /* 0x000fd2000bf85270 */
[----:B------:R-:W-:Y:S05]  /*4620*/  BRA.U !UP4, `(.L_x_58) ;  /* 0x000000010cfc7547 */ /* 0x000fea000b800000 */
[----:B------:R-:W-:Y:S01]  /*4630*/  UISETP.NE.AND UP4, UPT, UR22, URZ, UPT ;  /* 0x000000ff1600728c */ /* 0x000fe2000bf85270 */
[----:B------:R-:W-:Y:S10]  /*4640*/  BRA.U !UP1, `(.L_x_61) ;  /* 0x00000001096c7547 */ /* 0x000ff4000b800000 */
[C---:B------:R-:W-:Y:S02]  /*4650*/  IMAD R11, R4.reuse, 0x4, R26 ;  /* 0x00000004040b7824 */ /* 0x040fe400078e021a */
[C---:B------:R-:W-:Y:S02]  /*4660*/  IMAD R10, R4.reuse, 0x140, R13 ;  /* 0x00000140040a7824 */ /* 0x040fe400078e020d */
[----:B------:R-:W-:Y:S01]  /*4670*/  VIADD R4, R4, 0x8 ;  /* 0x0000000804047836 */ /* 0x000fe20000000000 */
[----:B------:R-:W-:Y:S04]  /*4680*/  LDS R14, [R11] ;  /* 0x000000000b0e7984 */ /* 0x000fe80000000800 */
[----:B0-----:R-:W0:Y:S04]  /*4690*/  LDS R15, [R10] ;  /* 0x000000000a0f7984 */ /* 0x001e280000000800 */
[----:B------:R-:W-:Y:S04]  /*46a0*/  LDS R16, [R11+0x4] ;  /* 0x000004000b107984 */ /* 0x000fe80000000800 */
[----:B------:R-:W1:Y:S04]  /*46b0*/  LDS R17, [R10+0x140] ;  /* 0x000140000a117984 */ /* 0x000e680000000800 */
[----:B------:R-:W-:Y:S04]  /*46c0*/  LDS R5, [R11+0x8] ;  /* 0x000008000b057984 */ /* 0x000fe80000000800 */
[----:B---3--:R-:W2:Y:S04]  /*46d0*/  LDS R6, [R10+0x280] ;  /* 0x000280000a067984 */ /* 0x008ea80000000800 */
[----:B------:R-:W-:Y:S04]  /*46e0*/  LDS R8, [R11+0xc] ;  /* 0x00000c000b087984 */ /* 0x000fe80000000800 */
[----:B------:R-:W3:Y:S04]  /*46f0*/  LDS R9, [R10+0x3c0] ;  /* 0x0003c0000a097984 */ /* 0x000ee80000000800 */
[----:B------:R-:W-:Y:S04]  /*4700*/  LDS R18, [R10+0x640] ;  /* 0x000640000a127984 */ /* 0x000fe80000000800 */
[----:B------:R-:W-:Y:S04]  /*4710*/  LDS R19, [R11+0x1c] ;  /* 0x00001c000b137984 */ /* 0x000fe80000000800 */
[----:B------:R-:W-:Y:S01]  /*4720*/  LDS R28, [R10+0x8c0] ;  /* 0x0008c0000a1c7984 */ /* 0x000fe20000000800 */
[----:B0-----:R-:W-:-:S03]  /*4730*/  FFMA R15, R14, R15, R7 ;  /* 0x0000000f0e0f7223 */ /* 0x001fc60000000007 */
[----:B------:R-:W-:Y:S04]  /*4740*/  LDS R7, [R11+0x10] ;  /* 0x000010000b077984 */ /* 0x000fe80000000800 */
[----:B------:R-:W0:Y:S01]  /*4750*/  LDS R14, [R10+0x500] ;  /* 0x000500000a0e7984 */ /* 0x000e220000000800 */
[----:B-1----:R-:W-:-:S03]  /*4760*/  FFMA R30, R16, R17, R15 ;  /* 0x00000011101e7223 */ /* 0x002fc6000000000f */
[----:B------:R-:W1:Y:S04]  /*4770*/  LDS R17, [R11+0x14] ;  /* 0x000014000b117984 */ /* 0x000e680000000800 */
[----:B------:R-:W-:Y:S01]  /*4780*/  LDS R15, [R11+0x18] ;  /* 0x000018000b0f7984 */ /* 0x000fe20000000800 */
[----:B--2---:R-:W-:-:S03]  /*4790*/  FFMA R5, R5, R6, R30 ;  /* 0x0000000605057223 */ /* 0x004fc6000000001e */
[----:B------:R-:W2:Y:S01]  /*47a0*/  LDS R16, [R10+0x780] ;  /* 0x000780000a107984 */ /* 0x000ea20000000800 */
[----:B---3--:R-:W-:-:S04]  /*47b0*/  FFMA R8, R8, R9, R5 ;  /* 0x0000000908087223 */ /* 0x008fc80000000005 */
[----:B0-----:R-:W-:-:S04]  /*47c0*/  FFMA R8, R7, R14, R8 ;  /* 0x0000000e07087223 */ /* 0x001fc80000000008 */
[----:B-1----:R-:W-:-:S04]  /*47d0*/  FFMA R8, R17, R18, R8 ;  /* 0x0000001211087223 */ /* 0x002fc80000000008 */
[----:B--2---:R-:W-:-:S04]  /*47e0*/  FFMA R8, R15, R16, R8 ;  /* 0x000000100f087223 */ /* 0x004fc80000000008 */
[----:B------:R-:W-:-:S07]  /*47f0*/  FFMA R7, R19, R28, R8 ;  /* 0x0000001c13077223 */ /* 0x000fce0000000008 */
.L_x_61:
[----:B------:R-:W-:Y:S05]  /*4800*/  BRA.U !UP4, `(.L_x_58) ;  /* 0x000000010c847547 */ /* 0x000fea000b800000 */
[----:B------:R-:W-:Y:S01]  /*4810*/  UISETP.NE.AND UP4, UPT, UR12, URZ, UPT ;  /* 0x000000ff0c00728c */ /* 0x000fe2000bf85270 */
[----:B------:R-:W-:Y:S10]  /*4820*/  BRA.U !UP2, `(.L_x_62) ;  /* 0x000000010a3c7547 */ /* 0x000ff4000b800000 */
[C---:B------:R-:W-:Y:S02]  /*4830*/  IMAD R5, R4.reuse, 0x4, R26 ;  /* 0x0000000404057824 */ /* 0x040fe400078e021a */
[C---:B------:R-:W-:Y:S02]  /*4840*/  IMAD R8, R4.reuse, 0x140, R13 ;  /* 0x0000014004087824 */ /* 0x040fe400078e020d */
[----:B------:R-:W-:Y:S01]  /*4850*/  VIADD R4, R4, 0x4 ;  /* 0x0000000404047836 */ /* 0x000fe20000000000 */
[----:B---3--:R-:W-:Y:S04]  /*4860*/  LDS R6, [R5] ;  /* 0x0000000005067984 */ /* 0x008fe80000000800 */
[----:B------:R-:W1:Y:S04]  /*4870*/  LDS R9, [R8] ;  /* 0x0000000008097984 */ /* 0x000e680000000800 */
[----:B------:R-:W-:Y:S04]  /*4880*/  LDS R11, [R5+0x4] ;  /* 0x00000400050b7984 */ /* 0x000fe80000000800 */
[----:B------:R-:W2:Y:S04]  /*4890*/  LDS R10, [R8+0x140] ;  /* 0x00014000080a7984 */ /* 0x000ea80000000800 */
[----:B0-----:R-:W-:Y:S04]  /*48a0*/  LDS R15, [R5+0x8] ;  /* 0x00000800050f7984 */ /* 0x001fe80000000800 */
[----:B------:R-:W0:Y:S04]  /*48b0*/  LDS R14, [R8+0x280] ;  /* 0x00028000080e7984 */ /* 0x000e280000000800 */
[----:B------:R-:W-:Y:S04]  /*48c0*/  LDS R17, [R5+0xc] ;  /* 0x00000c0005117984 */ /* 0x000fe80000000800 */
[----:B------:R-:W3:Y:S01]  /*48d0*/  LDS R16, [R8+0x3c0] ;  /* 0x0003c00008107984 */ /* 0x000ee20000000800 */
[----:B-1----:R-:W-:-:S04]  /*48e0*/  FFMA R6, R6, R9, R7 ;  /* 0x0000000906067223 */ /* 0x002fc80000000007 */
[----:B--2---:R-:W-:-:S04]  /*48f0*/  FFMA R6, R11, R10, R6 ;  /* 0x0000000a0b067223 */ /* 0x004fc80000000006 */
[----:B0-----:R-:W-:-:S04]  /*4900*/  FFMA R6, R15, R14, R6 ;  /* 0x0000000e0f067223 */ /* 0x001fc80000000006 */
[----:B---3--:R-:W-:-:S07]  /*4910*/  FFMA R7, R17, R16, R6 ;  /* 0x0000001011077223 */ /* 0x008fce0000000006 */
.L_x_62:
[----:B------:R-:W-:Y:S05]  /*4920*/  BRA.U !UP4, `(.L_x_58) ;  /* 0x000000010c3c7547 */ /* 0x000fea000b800000 */
[C---:B------:R-:W-:Y:S01]  /*4930*/  IMAD R9, R4.reuse, 0x4, R26 ;  /* 0x0000000404097824 */ /* 0x040fe200078e021a */
[----:B------:R-:W-:Y:S01]  /*4940*/  UISETP.NE.AND UP4, UPT, UR12, 0x1, UPT ;  /* 0x000000010c00788c */ /* 0x000fe2000bf85270 */
[----:B------:R-:W-:-:S03]  /*4950*/  IMAD R13, R4, 0x140, R13 ;  /* 0x00000140040d7824 */ /* 0x000fc600078e020d */
[----:B------:R-:W-:Y:S04]  /*4960*/  LDS R4, [R9] ;  /* 0x0000000009047984 */ /* 0x000fe80000000800 */
[----:B------:R-:W1:Y:S02]  /*4970*/  LDS R5, [R13] ;  /* 0x000000000d057984 */ /* 0x000e640000000800 */
[----:B-1----:R-:W-:Y:S01]  /*4980*/  FFMA R7, R4, R5, R7 ;  /* 0x0000000504077223 */ /* 0x002fe20000000007 */
[----:B------:R-:W-:Y:S06]  /*4990*/  BRA.U !UP4, `(.L_x_58) ;  /* 0x000000010c207547 */ /* 0x000fec000b800000 */
[----:B------:R-:W-:Y:S01]  /*49a0*/  UISETP.NE.AND UP4, UPT, UR12, 0x2, UPT ;  /* 0x000000020c00788c */ /* 0x000fe2000bf85270 */
[----:B------:R-:W-:Y:S04]  /*49b0*/  LDS R4, [R9+0x4] ;  /* 0x0000040009047984 */ /* 0x000fe80000000800 */
[----:B------:R-:W1:Y:S01]  /*49c0*/  LDS R5, [R13+0x140] ;  /* 0x000140000d057984 */ /* 0x000e620000000800 */
[----:B------:R-:W-:-:S13]  /*49d0*/  PLOP3.LUT P1, PT, PT, PT, UP4, 0x80, 0x8 ;  /* 0x000000000008781c */ /* 0x000fda0003f2f048 */
[----:B---3--:R-:W-:Y:S04]  /*49e0*/  @P1 LDS R6, [R9+0x8] ;  /* 0x0000080009061984 */ /* 0x008fe80000000800 */
[----:B------:R-:W2:Y:S01]  /*49f0*/  @P1 LDS R8, [R13+0x280] ;  /* 0x000280000d081984 */ /* 0x000ea20000000800 */
[----:B-1----:R-:W-:-:S04]  /*4a00*/  FFMA R7, R4, R5, R7 ;  /* 0x0000000504077223 */ /* 0x002fc80000000007 */
[----:B--2---:R-:W-:-:S07]  /*4a10*/  @P1 FFMA R7, R6, R8, R7 ;  /* 0x0000000806071223 */ /* 0x004fce0000000007 */
.L_x_58:
[C---:B-12---:R-:W-:Y:S01]  /*4a20*/  LEA R4, R12.reuse, UR7, 0x2 ;  /* 0x000000070c047c11 */ /* 0x046fe2000f8e10ff */
[----:B------:R-:W1:Y:S04]  /*4a30*/  LDCU UR13, c[0x0][0x3d8] ;  /* 0x00007b00ff0d77ac */ /* 0x000e680008000800 */
[----:B---3--:R-:W1:Y:S01]  /*4a40*/  LDL R6, [R4] ;  /* 0x0000000004067983 */ /* 0x008e620000100800 */
[----:B------:R-:W2:Y:S01]  /*4a50*/  LDCU UR16, c[0x0][0x3d4] ;  /* 0x00007a80ff1077ac */ /* 0x000ea20008000800 */
[----:B------:R-:W-:Y:S01]  /*4a60*/  VIADD R12, R12, 0x1 ;  /* 0x000000010c0c7836 */ /* 0x000fe20000000000 */
[----:B--2---:R-:W-:-:S04]  /*4a70*/  MOV R27, UR16 ;  /* 0x00000010001b7c02 */ /* 0x004fc80008000f00 */
[----:B------:R-:W-:Y:S01]  /*4a80*/  ISETP.NE.AND P1, PT, R12, R27, PT ;  /* 0x0000001b0c00720c */ /* 0x000fe20003f25270 */
[----:B-1----:R-:W-:-:S05]  /*4a90*/  FFMA R7, R7, UR13, R6 ;  /* 0x0000000d07077c23 */ /* 0x002fca0008000006 */
[----:B------:R4:W-:Y:S07]  /*4aa0*/  STL [R4], R7 ;  /* 0x0000000704007387 */ /* 0x0009ee0000100800 */
[----:B------:R-:W-:Y:S05]  /*4ab0*/  @P1 BRA `(.L_x_63) ;  /* 0xfffffff400f81947 */ /* 0x000fea000383ffff */
.L_x_57:
[----:B------:R-:W-:Y:S05]  /*4ac0*/  BSYNC.RECONVERGENT B0 ;  /* 0x0000000000007941 */ /* 0x000fea0003800200 */
.L_x_56:
[----:B------:R-:W-:Y:S01]  /*4ad0*/  ISETP.GE.AND P1, PT, R3, UR23, PT ;  /* 0x0000001703007c0c */ /* 0x000fe2000bf26270 */
[----:B------:R-:W-:-:S12]  /*4ae0*/  BSSY.RECONVERGENT B0, `(.L_x_64) ;  /* 0x00005c9000007945 */ /* 0x000fd80003800200 */
[----:B------:R-:W-:Y:S05]  /*4af0*/  @P1 BRA `(.L_x_65) ;  /* 0x0000005c001c1947 */ /* 0x000fea0003800000 */
[----:B------:R0:W-:Y:S01]  /*4b00*/  STL.128 [R1+0x140], RZ ;  /* 0x000140ff01007387 */ /* 0x0001e20000100c00 */
[----:B------:R-:W-:Y:S01]  /*4b10*/  ISETP.GE.AND P1, PT, R27, 0x1, PT ;  /* 0x000000011b00780c */ /* 0x000fe20003f26270 */
[----:B------:R-:W-:Y:S02]  /*4b20*/  BSSY.RECONVERGENT B1, `(.L_x_66) ;  /* 0x0000146000017945 */ /* 0x000fe40003800200 */
        /* <DEDUP_REMOVED lines=39> */
[----:B------:R-:W-:Y:S05]  /*4da0*/  @!P1 BRA `(.L_x_67) ;  /* 0x0000001000749947 */ /* 0x000fea0003800000 */
[----:B------:R-:W-:-:S07]  /*4db0*/  IMAD.MOV.U32 R5, RZ, RZ, RZ ;  /* 0x000000ffff057224 */ /* 0x000fce00078e00ff */
.L_x_73:
[----:B-12-4-:R-:W-:Y:S01]  /*4dc0*/  IMAD R4, R5, 0x4, R2 ;  /* 0x0000000405047824 */ /* 0x016fe200078e0202 */
[----:B------:R-:W1:Y:S01]  /*4dd0*/  S2R R7, SR_CgaCtaId ;  /* 0x0000000000077919 */ /* 0x000e620000008800 */
[----:B------:R-:W2:Y:S03]  /*4de0*/  LDCU UR10, c[0x0][0x3d4] ;  /* 0x00007a80ff0a77ac */ /* 0x000ea60008000800 */
[----:B------:R4:W5:Y:S01]  /*4df0*/  LDL R19, [R4] ;  /* 0x0000000004137983 */ /* 0x0009620000100800 */
[----:B---3--:R-:W-:Y:S01]  /*4e00*/  MOV R6, 0x400 ;  /* 0x0000040000067802 */ /* 0x008fe20000000f00 */
[----:B------:R-:W-:Y:S01]  /*4e10*/  UISETP.GE.U32.AND UP1, UPT, UR18, 0x10, UPT ;  /* 0x000000101200788c */ /* 0x000fe2000bf26070 */
[----:B------:R-:W-:Y:S01]  /*4e20*/  IMAD.MOV.U32 R8, RZ, RZ, RZ ;  /* 0x000000ffff087224 */ /* 0x000fe200078e00ff */
[----:B------:R-:W-:Y:S01]  /*4e30*/  ULOP3.LUT UR22, UR18, 0x7ffffff0, URZ, 0xc0, !UPT ;  /* 0x7ffffff012167892 */ /* 0x000fe2000f8ec0ff */
[----:B-1----:R-:W-:Y:S01]  /*4e40*/  LEA R6, R7, R6, 0x18 ;  /* 0x0000000607067211 */ /* 0x002fe200078ec0ff */
[----:B------:R-:W-:-:S04]  /*4e50*/  IMAD R7, R3, -0x3c, R26 ;  /* 0xffffffc403077824 */ /* 0x000fc800078e021a */
[C---:B------:R-:W-:Y:S02]  /*4e60*/  IMAD R6, R5.reuse, 0x4, R6 ;  /* 0x0000000405067824 */ /* 0x040fe400078e0206 */
[----:B------:R-:W-:-:S05]  /*4e70*/  VIADD R5, R5, 0x1 ;  /* 0x0000000105057836 */ /* 0x000fca0000000000 */
[----:B--2---:R-:W-:Y:S01]  /*4e80*/  ISETP.NE.AND P2, PT, R5, UR10, PT ;  /* 0x0000000a05007c0c */ /* 0x004fe2000bf45270 */
[----:B----4-:R-:W-:-:S12]  /*4e90*/  BRA.U !UP1, `(.L_x_68) ;  /* 0x0000000109dc7547 */ /* 0x010fd8000b800000 */
[----:B------:R-:W-:-:S07]  /*4ea0*/  IMAD.MOV.U32 R8, RZ, RZ, RZ ;  /* 0x000000ffff087224 */ /* 0x000fce00078e00ff */
.L_x_69:
[C---:B------:R-:W-:Y:S02]  /*4eb0*/  IMAD R10, R8.reuse, 0x40, R7 ;  /* 0x00000040080a7824 */ /* 0x040fe400078e0207 */
[C---:B------:R-:W-:Y:S02]  /*4ec0*/  IMAD R9, R8.reuse, 0x140, R6 ;  /* 0x0000014008097824 */ /* 0x040fe400078e0206 */
[----:B------:R-:W-:Y:S01]  /*4ed0*/  VIADD R8, R8, 0x10 ;  /* 0x0000001008087836 */ /* 0x000fe20000000000 */
[----:B------:R-:W-:Y:S04]  /*4ee0*/  LDS R12, [R10] ;  /* 0x000000000a0c7984 */ /* 0x000fe80000000800 */
[----:B------:R-:W1:Y:S01]  /*4ef0*/  LDS R11, [R9] ;  /* 0x00000000090b7984 */ /* 0x000e620000000800 */
[----:B------:R-:W-:-:S03]  /*4f00*/  ISETP.NE.AND P1, PT, R8, UR22, PT ;  /* 0x0000001608007c0c */ /* 0x000fc6000bf25270 */
[----:B0-----:R-:W-:Y:S04]  /*4f10*/  LDS R16, [R10+0x40] ;  /* 0x000040000a107984 */ /* 0x001fe80000000800 */
[----:B------:R-:W0:Y:S04]  /*4f20*/  LDS R15, [R9+0x140] ;  /* 0x00014000090f7984 */ /* 0x000e280000000800 */
[----:B------:R-:W-:Y:S04]  /*4f30*/  LDS R14, [R10+0x80] ;  /* 0x000080000a0e7984 */ /* 0x000fe80000000800 */
[----:B------:R-:W2:Y:S04]  /*4f40*/  LDS R13, [R9+0x280] ;  /* 0x00028000090d7984 */ /* 0x000ea80000000800 */
[----:B------:R-:W-:Y:S04]  /*4f50*/  LDS R18, [R10+0x140] ;  /* 0x000140000a127984 */ /* 0x000fe80000000800 */
[----:B------:R-:W-:Y:S01]  /*4f60*/  LDS R17, [R9+0x640] ;  /* 0x0006400009117984 */ /* 0x000fe20000000800 */
[----:B-1---5:R-:W-:-:S03]  /*4f70*/  FFMA R19, R12, R11, R19 ;  /* 0x0000000b0c137223 */ /* 0x022fc60000000013 */
[----:B------:R-:W-:Y:S04]  /*4f80*/  LDS R11, [R10+0xc0] ;  /* 0x0000c0000a0b7984 */ /* 0x000fe80000000800 */
[----:B------:R-:W1:Y:S01]  /*4f90*/  LDS R12, [R9+0x3c0] ;  /* 0x0003c000090c7984 */ /* 0x000e620000000800 */
[----:B0-----:R-:W-:-:S03]  /*4fa0*/  FFMA R19, R16, R15, R19 ;  /* 0x0000000f10137223 */ /* 0x001fc60000000013 */
[----:B------:R-:W-:Y:S04]  /*4fb0*/  LDS R15, [R10+0x100] ;  /* 0x000100000a0f7984 */ /* 0x000fe80000000800 */
[----:B------:R-:W0:Y:S01]  /*4fc0*/  LDS R16, [R9+0x500] ;  /* 0x0005000009107984 */ /* 0x000e220000000800 */
[----:B--2---:R-:W-:-:S03]  /*4fd0*/  FFMA R28, R14, R13, R19 ;  /* 0x0000000d0e1c7223 */ /* 0x004fc60000000013 */
[----:B------:R-:W-:Y:S04]  /*4fe0*/  LDS R13, [R10+0x180] ;  /* 0x000180000a0d7984 */ /* 0x000fe80000000800 */
[----:B------:R-:W2:Y:S04]  /*4ff0*/  LDS R14, [R9+0x780] ;  /* 0x00078000090e7984 */ /* 0x000ea80000000800 */
[----:B------:R-:W-:Y:S01]  /*5000*/  LDS R19, [R10+0x3c0] ;  /* 0x0003c0000a137984 */ /* 0x000fe20000000800 */
[----:B-1----:R-:W-:-:S03]  /*5010*/  FFMA R12, R11, R12, R28 ;  /* 0x0000000c0b0c7223 */ /* 0x002fc6000000001c */
[----:B------:R-:W-:Y:S01]  /*5020*/  LDS R11, [R10+0x1c0] ;  /* 0x0001c0000a0b7984 */ /* 0x000fe20000000800 */
[----:B0-----:R-:W-:-:S03]  /*5030*/  FFMA R15, R15, R16, R12 ;  /* 0x000000100f0f7223 */ /* 0x001fc6000000000c */
[----:B------:R-:W0:Y:S01]  /*5040*/  LDS R12, [R9+0x8c0] ;  /* 0x0008c000090c7984 */ /* 0x000e220000000800 */
[----:B------:R-:W-:-:S03]  /*5050*/  FFMA R18, R18, R17, R15 ;  /* 0x0000001112127223 */ /* 0x000fc6000000000f */
[----:B------:R-:W-:Y:S01]  /*5060*/  LDS R15, [R10+0x200] ;  /* 0x000200000a0f7984 */ /* 0x000fe20000000800 */
[----:B--2---:R-:W-:-:S03]  /*5070*/  FFMA R28, R13, R14, R18 ;  /* 0x0000000e0d1c7223 */ /* 0x004fc60000000012 */
[----:B------:R-:W1:Y:S04]  /*5080*/  LDS R16, [R9+0xa00] ;  /* 0x000a000009107984 */ /* 0x000e680000000800 */
[----:B------:R-:W-:Y:S04]  /*5090*/  LDS R18, [R10+0x240] ;  /* 0x000240000a127984 */ /* 0x000fe80000000800 */
[----:B------:R-:W2:Y:S04]  /*50a0*/  LDS R17, [R9+0xb40] ;  /* 0x000b400009117984 */ /* 0x000ea80000000800 */
[----:B------:R-:W-:Y:S04]  /*50b0*/  LDS R13, [R10+0x280] ;  /* 0x000280000a0d7984 */ /* 0x000fe80000000800 */
[----:B------:R-:W3:Y:S01]  /*50c0*/  LDS R14, [R9+0xc80] ;  /* 0x000c8000090e7984 */ /* 0x000ee20000000800 */
[----:B0-----:R-:W-:-:S03]  /*50d0*/  FFMA R12, R11, R12, R28 ;  /* 0x0000000c0b0c7223 */ /* 0x001fc6000000001c */
[----:B------:R-:W-:Y:S04]  /*50e0*/  LDS R11, [R10+0x2c0] ;  /* 0x0002c0000a0b7984 */ /* 0x000fe80000000800 */
[----:B------:R-:W-:Y:S01]  /*50f0*/  LDS R28, [R9+0x12c0] ;  /* 0x0012c000091c7984 */ /* 0x000fe20000000800 */
[----:B-1----:R-:W-:-:S03]  /*5100*/  FFMA R15, R15, R16, R12 ;  /* 0x000000100f0f7223 */ /* 0x002fc6000000000c */
[----:B------:R-:W0:Y:S04]  /*5110*/  LDS R12, [R9+0xdc0] ;  /* 0x000dc000090c7984 */ /* 0x000e280000000800 */
[----:B------:R-:W-:Y:S01]  /*5120*/  LDS R16, [R9+0xf00] ;  /* 0x000f000009107984 */ /* 0x000fe20000000800 */
[----:B--2---:R-:W-:-:S03]  /*5130*/  FFMA R18, R18, R17, R15 ;  /* 0x0000001112127223 */ /* 0x004fc6000000000f */
[----:B------:R-:W1:Y:S04]  /*5140*/  LDS R15, [R10+0x300] ;  /* 0x000300000a0f7984 */ /* 0x000e680000000800 */
[----:B------:R-:W-:Y:S01]  /*5150*/  LDS R17, [R10+0x340] ;  /* 0x000340000a117984 */ /* 0x000fe20000000800 */
[----:B---3--:R-:W-:-:S03]  /*5160*/  FFMA R30, R13, R14, R18 ;  /* 0x0000000e0d1e7223 */ /* 0x008fc60000000012 */
[----:B------:R-:W2:Y:S04]  /*5170*/  LDS R18, [R9+0x1040] ;  /* 0x0010400009127984 */ /* 0x000ea80000000800 */
[----:B------:R-:W-:Y:S04]  /*5180*/  LDS R13, [R10+0x380] ;  /* 0x000380000a0d7984 */ /* 0x000fe80000000800 */
[----:B------:R-:W3:Y:S01]  /*5190*/  LDS R14, [R9+0x1180] ;  /* 0x00118000090e7984 */ /* 0x000ee20000000800 */
[----:B0-----:R-:W-:-:S04]  /*51a0*/  FFMA R12, R11, R12, R30 ;  /* 0x0000000c0b0c7223 */ /* 0x001fc8000000001e */
[----:B-1----:R-:W-:-:S04]  /*51b0*/  FFMA R12, R15, R16, R12 ;  /* 0x000000100f0c7223 */ /* 0x002fc8000000000c */
[----:B--2---:R-:W-:-:S04]  /*51c0*/  FFMA R12, R17, R18, R12 ;  /* 0x00000012110c7223 */ /* 0x004fc8000000000c */
[----:B---3--:R-:W-:-:S04]  /*51d0*/  FFMA R12, R13, R14, R12 ;  /* 0x0000000e0d0c7223 */ /* 0x008fc8000000000c */
[----:B------:R-:W-:Y:S01]  /*51e0*/  FFMA R19, R19, R28, R12 ;  /* 0x0000001c13137223 */ /* 0x000fe2000000000c */
[----:B------:R-:W-:Y:S06]  /*51f0*/  @P1 BRA `(.L_x_69) ;  /* 0xfffffffc002c1947 */ /* 0x000fec000383ffff */
[----:B------:R-:W-:-:S07]  /*5200*/  IMAD.U32 R8, RZ, RZ, UR22 ;  /* 0x00000016ff087e24 */ /* 0x000fce000f8e00ff */
.L_x_68:
[----:B------:R-:W-:Y:S02]  /*5210*/  UISETP.NE.AND UP2, UPT, UR19, URZ, UPT ;  /* 0x000000ff1300728c */ /* 0x000fe4000bf45270 */
[----:B------:R-:W-:Y:S02]  /*5220*/  UIADD3 UR12, UPT, UPT, UR20, -0x1, URZ ;  /* 0xffffffff140c7890 */ /* 0x000fe4000fffe0ff */
[----:B------:R-:W-:-:S05]  /*5230*/  UIADD3 UR13, UPT, UPT, UR19, -0x1, URZ ;  /* 0xffffffff130d7890 */ /* 0x000fca000fffe0ff */
[----:B------:R-:W-:Y:S07]  /*5240*/  BRA.U !UP2, `(.L_x_70) ;  /* 0x000000050a047547 */ /* 0x000fee000b800000 */
[----:B------:R-:W-:Y:S02]  /*5250*/  UISETP.GE.U32.AND UP3, UPT, UR13, 0x7, UPT ;  /* 0x000000070d00788c */ /* 0x000fe4000bf66070 */
[----:B------:R-:W-:-:S07]  /*5260*/  UISETP.NE.AND UP4, UPT, UR20, URZ, UPT ;  /* 0x000000ff1400728c */ /* 0x000fce000bf85270 */
[----:B------:R-:W-:Y:S05]  /*5270*/  BRA.U !UP3, `(.L_x_71) ;  /* 0x000000010b6c7547 */ /* 0x000fea000b800000 */
[C---:B------:R-:W-:Y:S01]  /*5280*/  LEA R10, R8.reuse, R7, 0x6 ;  /* 0x00000007080a7211 */ /* 0x040fe200078e30ff */
[C---:B------:R-:W-:Y:S02]  /*5290*/  IMAD R9, R8.reuse, 0x140, R6 ;  /* 0x0000014008097824 */ /* 0x040fe400078e0206 */
[----:B------:R-:W-:Y:S02]  /*52a0*/  VIADD R8, R8, 0x8 ;  /* 0x0000000808087836 */ /* 0x000fe40000000000 */
[----:B------:R-:W-:Y:S04]  /*52b0*/  LDS R12, [R10] ;  /* 0x000000000a0c7984 */ /* 0x000fe80000000800 */
[----:B------:R-:W1:Y:S04]  /*52c0*/  LDS R11, [R9] ;  /* 0x00000000090b7984 */ /* 0x000e680000000800 */
[----:B0-----:R-:W-:Y:S04]  /*52d0*/  LDS R16, [R10+0x40] ;  /* 0x000040000a107984 */ /* 0x001fe80000000800 */
[----:B------:R-:W0:Y:S04]  /*52e0*/  LDS R15, [R9+0x140] ;  /* 0x00014000090f7984 */ /* 0x000e280000000800 */
[----:B------:R-:W-:Y:S04]  /*52f0*/  LDS R14, [R10+0x80] ;  /* 0x000080000a0e7984 */ /* 0x000fe80000000800 */
[----:B------:R-:W2:Y:S04]  /*5300*/  LDS R13, [R9+0x280] ;  /* 0x00028000090d7984 */ /* 0x000ea80000000800 */
[----:B------:R-:W-:Y:S04]  /*5310*/  LDS R17, [R10+0x140] ;  /* 0x000140000a117984 */ /* 0x000fe80000000800 */
        /* <DEDUP_REMOVED lines=11> */
[----:B------:R-:W3:Y:S01]  /*53d0*/  LDS R19, [R10+0x1c0] ;  /* 0x0001c0000a137984 */ /* 0x000ee20000000800 */
[----:B-1----:R-:W-:-:S04]  /*53e0*/  FFMA R12, R11, R12, R30 ;  /* 0x0000000c0b0c7223 */ /* 0x002fc8000000001e */
[----:B0-----:R-:W-:-:S04]  /*53f0*/  FFMA R12, R15, R16, R12 ;  /* 0x000000100f0c7223 */ /* 0x001fc8000000000c */
[----:B------:R-:W-:-:S04]  /*5400*/  FFMA R12, R17, R18, R12 ;  /* 0x00000012110c7223 */ /* 0x000fc8000000000c */
[----:B--2---:R-:W-:-:S04]  /*5410*/  FFMA R12, R13, R14, R12 ;  /* 0x0000000e0d0c7223 */ /* 0x004fc8000000000c */
[----:B---3--:R-:W-:-:S07]  /*5420*/  FFMA R19, R19, R28, R12 ;  /* 0x0000001c13137223 */ /* 0x008fce000000000c */
.L_x_71:
[----:B------:R-:W-:Y:S05]  /*5430*/  BRA.U !UP4, `(.L_x_70) ;  /* 0x000000010c887547 */ /* 0x000fea000b800000 */
[----:B------:R-:W-:Y:S02]  /*5440*/  UISETP.GE.U32.AND UP3, UPT, UR12, 0x3, UPT ;  /* 0x000000030c00788c */ /* 0x000fe4000bf66070 */
[----:B------:R-:W-:-:S07]  /*5450*/  UISETP.NE.AND UP4, UPT, UR21, URZ, UPT ;  /* 0x000000ff1500728c */ /* 0x000fce000bf85270 */
[----:B------:R-:W-:Y:S05]  /*5460*/  BRA.U !UP3, `(.L_x_72) ;  /* 0x000000010b3c7547 */ /* 0x000fea000b800000 */
[C---:B------:R-:W-:Y:S02]  /*5470*/  IMAD R9, R8.reuse, 0x40, R7 ;  /* 0x0000004008097824 */ /* 0x040fe400078e0207 */
[C---:B------:R-:W-:Y:S02]  /*5480*/  IMAD R11, R8.reuse, 0x140, R6 ;  /* 0x00000140080b7824 */ /* 0x040fe400078e0206 */
[----:B------:R-:W-:Y:S01]  /*5490*/  VIADD R8, R8, 0x4 ;  /* 0x0000000408087836 */ /* 0x000fe20000000000 */
[----:B------:R-:W-:Y:S04]  /*54a0*/  LDS R10, [R9] ;  /* 0x00000000090a7984 */ /* 0x000fe80000000800 */
[----:B------:R-:W1:Y:S04]  /*54b0*/  LDS R12, [R11] ;  /* 0x000000000b0c7984 */ /* 0x000e680000000800 */
[----:B------:R-:W-:Y:S04]  /*54c0*/  LDS R13, [R9+0x40] ;  /* 0x00004000090d7984 */ /* 0x000fe80000000800 */
[----:B------:R-:W2:Y:S04]  /*54d0*/  LDS R14, [R11+0x140] ;  /* 0x000140000b0e7984 */ /* 0x000ea80000000800 */
[----:B0-----:R-:W-:Y:S04]  /*54e0*/  LDS R15, [R9+0x80] ;  /* 0x00008000090f7984 */ /* 0x001fe80000000800 */
[----:B------:R-:W0:Y:S04]  /*54f0*/  LDS R16, [R11+0x280] ;  /* 0x000280000b107984 */ /* 0x000e280000000800 */
[----:B------:R-:W-:Y:S04]  /*5500*/  LDS R17, [R9+0xc0] ;  /* 0x0000c00009117984 */ /* 0x000fe80000000800 */
[----:B------:R-:W3:Y:S01]  /*5510*/  LDS R18, [R11+0x3c0] ;  /* 0x0003c0000b127984 */ /* 0x000ee20000000800 */
[----:B-1---5:R-:W-:-:S04]  /*5520*/  FFMA R10, R10, R12, R19 ;  /* 0x0000000c0a0a7223 */ /* 0x022fc80000000013 */
[----:B--2---:R-:W-:-:S04]  /*5530*/  FFMA R10, R13, R14, R10 ;  /* 0x0000000e0d0a7223 */ /* 0x004fc8000000000a */
[----:B0-----:R-:W-:-:S04]  /*5540*/  FFMA R10, R15, R16, R10 ;  /* 0x000000100f0a7223 */ /* 0x001fc8000000000a */
[----:B---3--:R-:W-:-:S07]  /*5550*/  FFMA R19, R17, R18, R10 ;  /* 0x0000001211137223 */ /* 0x008fce000000000a */
.L_x_72:
[----:B------:R-:W-:Y:S05]  /*5560*/  BRA.U !UP4, `(.L_x_70) ;  /* 0x000000010c3c7547 */ /* 0x000fea000b800000 */
[C---:B------:R-:W-:Y:S01]  /*5570*/  IMAD R10, R8.reuse, 0x40, R7 ;  /* 0x00000040080a7824 */ /* 0x040fe200078e0207 */
[----:B------:R-:W-:Y:S01]  /*5580*/  UISETP.NE.AND UP3, UPT, UR21, 0x1, UPT ;  /* 0x000000011500788c */ /* 0x000fe2000bf65270 */
[----:B------:R-:W-:-:S03]  /*5590*/  IMAD R11, R8, 0x140, R6 ;  /* 0x00000140080b7824 */ /* 0x000fc600078e0206 */
[----:B------:R-:W-:Y:S04]  /*55a0*/  LDS R6, [R10] ;  /* 0x000000000a067984 */ /* 0x000fe80000000800 */
[----:B------:R-:W1:Y:S02]  /*55b0*/  LDS R7, [R11] ;  /* 0x000000000b077984 */ /* 0x000e640000000800 */
[----:B-1---5:R-:W-:Y:S01]  /*55c0*/  FFMA R19, R6, R7, R19 ;  /* 0x0000000706137223 */ /* 0x022fe20000000013 */
[----:B------:R-:W-:Y:S06]  /*55d0*/  BRA.U !UP3, `(.L_x_70) ;  /* 0x000000010b207547 */ /* 0x000fec000b800000 */
[----:B------:R-:W-:Y:S01]  /*55e0*/  UISETP.NE.AND UP3, UPT, UR21, 0x2, UPT ;  /* 0x000000021500788c */ /* 0x000fe2000bf65270 */
[----:B------:R-:W-:Y:S04]  /*55f0*/  LDS R6, [R10+0x40] ;  /* 0x000040000a067984 */ /* 0x000fe80000000800 */
[----:B------:R-:W1:Y:S01]  /*5600*/  LDS R7, [R11+0x140] ;  /* 0x000140000b077984 */ /* 0x000e620000000800 */
[----:B------:R-:W-:-:S13]  /*5610*/  PLOP3.LUT P1, PT, PT, PT, UP3, 0x80, 0x8 ;  /* 0x000000000008781c */ /* 0x000fda0003f2f038 */
[----:B------:R-:W-:Y:S04]  /*5620*/  @P1 LDS R8, [R10+0x80] ;  /* 0x000080000a081984 */ /* 0x000fe80000000800 */
[----:B------:R-:W2:Y:S01]  /*5630*/  @P1 LDS R9, [R11+0x280] ;  /* 0x000280000b091984 */ /* 0x000ea20000000800 */
[----:B-1----:R-:W-:-:S04]  /*5640*/  FFMA R19, R6, R7, R19 ;  /* 0x0000000706137223 */ /* 0x002fc80000000013 */
[----:B--2---:R-:W-:-:S07]  /*5650*/  @P1 FFMA R19, R8, R9, R19 ;  /* 0x0000000908131223 */ /* 0x004fce0000000013 */
.L_x_70:
[----:B------:R-:W1:Y:S02]  /*5660*/  LDCU UR10, c[0x0][0x3d8] ;  /* 0x00007b00ff0a77ac */ /* 0x000e640008000800 */
[----:B-1---5:R-:W-:-:S05]  /*5670*/  FMUL R19, R19, UR10 ;  /* 0x0000000a13137c20 */ /* 0x022fca0008400000 */
[----:B------:R1:W-:Y:S01]  /*5680*/  STL [R4], R19 ;  /* 0x0000001304007387 */ /* 0x0003e20000100800 */
[----:B------:R-:W-:Y:S05]  /*5690*/  @P2 BRA `(.L_x_73) ;  /* 0xfffffff400c82947 */ /* 0x000fea000383ffff */
[----:B-1----:R-:W-:-:S07]  /*56a0*/  IMAD.MOV.U32 R4, RZ, RZ, RZ ;  /* 0x000000ffff047224 */ /* 0x002fce00078e00ff */
.L_x_79:
[----:B-1----:R-:W-:Y:S01]  /*56b0*/  IMAD R5, R4, 0x4, R0 ;  /* 0x0000000404057824 */ /* 0x002fe200078e0200 */
[----:B------:R-:W1:Y:S01]  /*56c0*/  S2R R7, SR_CgaCtaId ;  /* 0x0000000000077919 */ /* 0x000e620000008800 */
[----:B------:R-:W2:Y:S01]  /*56d0*/  S2UR UR11, SR_CgaCtaId ;  /* 0x00000000000b79c3 */ /* 0x000ea20000008800 */
[----:B------:R-:W3:Y:S02]  /*56e0*/  LDCU UR16, c[0x0][0x3d4] ;  /* 0x00007a80ff1077ac */ /* 0x000ee40008000800 */
[----:B------:R4:W5:Y:S01]  /*56f0*/  LDL R12, [R5] ;  /* 0x00000000050c7983 */ /* 0x0009620000100800 */
[----:B------:R-:W-:Y:S01]  /*5700*/  MOV R6, 0x400 ;  /* 0x0000040000067802 */ /* 0x000fe20000000f00 */
[----:B------:R-:W-:Y:S02]  /*5710*/  UMOV UR10, 0x400 ;  /* 0x00000400000a7882 */ /* 0x000fe40000000000 */
[----:B------:R-:W-:Y:S02]  /*5720*/  UIADD3 UR10, UPT, UPT, UR10, 0x5040, URZ ;  /* 0x000050400a0a7890 */ /* 0x000fe4000fffe0ff */
[----:B------:R-:W-:-:S02]  /*5730*/  VIADD R6, R6, 0x3c00 ;  /* 0x00003c0006067836 */ /* 0x000fc40000000000 */
[----:B---3--:R-:W-:Y:S01]  /*5740*/  IMAD.U32 R27, RZ, RZ, UR16 ;  /* 0x00000010ff1b7e24 */ /* 0x008fe2000f8e00ff */
[----:B--2---:R-:W-:-:S06]  /*5750*/  ULEA UR10, UR11, UR10, 0x18 ;  /* 0x0000000a0b0a7291 */ /* 0x004fcc000f8ec0ff */
[----:B------:R-:W-:Y:S02]  /*5760*/  LEA R9, R3, UR10, 0x2 ;  /* 0x0000000a03097c11 */ /* 0x000fe4000f8e10ff */
[----:B-1----:R-:W-:Y:S01]  /*5770*/  LEA R7, R7, R6, 0x18 ;  /* 0x0000000607077211 */ /* 0x002fe200078ec0ff */
[----:B------:R-:W-:-:S04]  /*5780*/  IMAD.MOV.U32 R6, RZ, RZ, RZ ;  /* 0x000000ffff067224 */ /* 0x000fc800078e00ff */
[C---:B------:R-:W-:Y:S01]  /*5790*/  IMAD R7, R4.reuse, 0x4, R7 ;  /* 0x0000000404077824 */ /* 0x040fe200078e0207 */
[----:B------:R-:W-:-:S04]  /*57a0*/  IADD3 R4, PT, PT, R4, 0x1, RZ ;  /* 0x0000000104047810 */ /* 0x000fc80007ffe0ff */
[----:B------:R-:W-:Y:S01]  /*57b0*/  ISETP.NE.AND P2, PT, R4, R27, PT ;  /* 0x0000001b0400720c */ /* 0x000fe20003f45270 */
[----:B----4-:R-:W-:-:S12]  /*57c0*/  BRA.U !UP1, `(.L_x_74) ;  /* 0x0000000109dc7547 */ /* 0x010fd8000b800000 */
[----:B------:R-:W-:-:S07]  /*57d0*/  IMAD.MOV.U32 R6, RZ, RZ, RZ ;  /* 0x000000ffff067224 */ /* 0x000fce00078e00ff */
.L_x_75:
[C---:B------:R-:W-:Y:S02]  /*57e0*/  IMAD R10, R6.reuse, 0x40, R9 ;  /* 0x00000040060a7824 */ /* 0x040fe400078e0209 */
[C---:B------:R-:W-:Y:S02]  /*57f0*/  IMAD R8, R6.reuse, 0x140, R7 ;  /* 0x0000014006087824 */ /* 0x040fe400078e0207 */
[----:B------:R-:W-:Y:S01]  /*5800*/  VIADD R6, R6, 0x10 ;  /* 0x0000001006067836 */ /* 0x000fe20000000000 */
[----:B------:R-:W-:Y:S04]  /*5810*/  LDS R13, [R10] ;  /* 0x000000000a0d7984 */ /* 0x000fe80000000800 */
[----:B0-----:R-:W0:Y:S01]  /*5820*/  LDS R15, [R8] ;  /* 0x00000000080f7984 */ /* 0x001e220000000800 */
[----:B------:R-:W-:-:S03]  /*5830*/  ISETP.NE.AND P1, PT, R6, UR22, PT ;  /* 0x0000001606007c0c */ /* 0x000fc6000bf25270 */
[----:B------:R-:W-:Y:S04]  /*5840*/  LDS R16, [R10+0x40] ;  /* 0x000040000a107984 */ /* 0x000fe80000000800 */
[----:B------:R-:W1:Y:S04]  /*5850*/  LDS R17, [R8+0x140] ;  /* 0x0001400008117984 */ /* 0x000e680000000800 */
[----:B------:R-:W-:Y:S04]  /*5860*/  LDS R11, [R10+0x80] ;  /* 0x000080000a0b7984 */ /* 0x000fe80000000800 */
[----:B------:R-:W2:Y:S04]  /*5870*/  LDS R14, [R8+0x280] ;  /* 0x00028000080e7984 */ /* 0x000ea80000000800 */
[----:B------:R-:W-:Y:S01]  /*5880*/  LDS R19, [R10+0x3c0] ;  /* 0x0003c0000a137984 */ /* 0x000fe20000000800 */
[----:B0----5:R-:W-:-:S03]  /*5890*/  FFMA R15, R13, R15, R12 ;  /* 0x0000000f0d0f7223 */ /* 0x021fc6000000000c */
[----:B------:R-:W-:Y:S04]  /*58a0*/  LDS R13, [R10+0xc0] ;  /* 0x0000c0000a0d7984 */ /* 0x000fe80000000800 */
[----:B------:R-:W0:Y:S01]  /*58b0*/  LDS R12, [R8+0x3c0] ;  /* 0x0003c000080c7984 */ /* 0x000e220000000800 */
[----:B-1----:R-:W-:-:S03]  /*58c0*/  FFMA R18, R16, R17, R15 ;  /* 0x0000001110127223 */ /* 0x002fc6000000000f */
[----:B------:R-:W-:Y:S04]  /*58d0*/  LDS R15, [R10+0x100] ;  /* 0x000100000a0f7984 */ /* 0x000fe80000000800 */
[----:B------:R-:W1:Y:S01]  /*58e0*/  LDS R16, [R8+0x500] ;  /* 0x0005000008107984 */ /* 0x000e620000000800 */
[----:B--2---:R-:W-:-:S03]  /*58f0*/  FFMA R18, R11, R14, R18 ;  /* 0x0000000e0b127223 */ /* 0x004fc60000000012 */
[----:B------:R-:W-:Y:S04]  /*5900*/  LDS R11, [R10+0x140] ;  /* 0x000140000a0b7984 */ /* 0x000fe80000000800 */
[----:B------:R-:W2:Y:S01]  /*5910*/  LDS R14, [R8+0x640] ;  /* 0x00064000080e7984 */ /* 0x000ea20000000800 */
[----:B0-----:R-:W-:-:S03]  /*5920*/  FFMA R18, R13, R12, R18 ;  /* 0x0000000c0d127223 */ /* 0x001fc60000000012 */
        /* <DEDUP_REMOVED lines=16> */
[----:B------:R-:W2:Y:S04]  /*5a30*/  LDS R11, [R8+0xdc0] ;  /* 0x000dc000080b7984 */ /* 0x000ea80000000800 */
[----:B------:R-:W-:Y:S01]  /*5a40*/  LDS R18, [R8+0x12c0] ;  /* 0x0012c00008127984 */ /* 0x000fe20000000800 */
        /* <DEDUP_REMOVED lines=9> */
[----:B0-----:R-:W-:-:S04]  /*5ae0*/  FFMA R12, R12, R13, R11 ;  /* 0x0000000d0c0c7223 */ /* 0x001fc8000000000b */
[----:B-1----:R-:W-:-:S04]  /*5af0*/  FFMA R12, R15, R16, R12 ;  /* 0x000000100f0c7223 */ /* 0x002fc8000000000c */
[----:B--2---:R-:W-:-:S04]  /*5b00*/  FFMA R12, R17, R14, R12 ;  /* 0x0000000e110c7223 */ /* 0x004fc8000000000c */
[----:B------:R-:W-:Y:S01]  /*5b10*/  FFMA R12, R19, R18, R12 ;  /* 0x00000012130c7223 */ /* 0x000fe2000000000c */
[----:B------:R-:W-:Y:S06]  /*5b20*/  @P1 BRA `(.L_x_75) ;  /* 0xfffffffc002c1947 */ /* 0x000fec000383ffff */
[----:B------:R-:W-:-:S07]  /*5b30*/  IMAD.U32 R6, RZ, RZ, UR22 ;  /* 0x00000016ff067e24 */ /* 0x000fce000f8e00ff */
.L_x_74:
        /* <DEDUP_REMOVED lines=27> */
[----:B-1----:R-:W-:-:S04]  /*5cf0*/  FFMA R12, R15, R16, R12 ;  /* 0x000000100f0c7223 */ /* 0x002fc8000000000c */
[----:B--2---:R-:W-:-:S04]  /*5d00*/  FFMA R11, R11, R14, R12 ;  /* 0x0000000e0b0b7223 */ /* 0x004fc8000000000c */
[----:B0-----:R-:W-:-:S04]  /*5d10*/  FFMA R11, R18, R13, R11 ;  /* 0x0000000d120b7223 */ /* 0x001fc8000000000b */
[----:B------:R-:W-:-:S07]  /*5d20*/  FFMA R12, R28, R17, R11 ;  /* 0x000000111c0c7223 */ /* 0x000fce000000000b */
.L_x_77:
        /* <DEDUP_REMOVED lines=10> */
[----:B0-----:R-:W0:Y:S04]  /*5dd0*/  LDS R15, [R10+0x140] ;  /* 0x000140000a0f7984 */ /* 0x001e280000000800 */
[----:B------:R-:W-:Y:S04]  /*5de0*/  LDS R16, [R8+0x80] ;  /* 0x0000800008107984 */ /* 0x000fe80000000800 */
[----:B------:R-:W2:Y:S04]  /*5df0*/  LDS R17, [R10+0x280] ;  /* 0x000280000a117984 */ /* 0x000ea80000000800 */
[----:B------:R-:W-:Y:S04]  /*5e00*/  LDS R18, [R8+0xc0] ;  /* 0x0000c00008127984 */ /* 0x000fe80000000800 */
[----:B------:R-:W3:Y:S01]  /*5e10*/  LDS R19, [R10+0x3c0] ;  /* 0x0003c0000a137984 */ /* 0x000ee20000000800 */
[----:B-1---5:R-:W-:-:S04]  /*5e20*/  FFMA R11, R11, R13, R12 ;  /* 0x0000000d0b0b7223 */ /* 0x022fc8000000000c */
[----:B0-----:R-:W-:-:S04]  /*5e30*/  FFMA R11, R14, R15, R11 ;  /* 0x0000000f0e0b7223 */ /* 0x001fc8000000000b */
[----:B--2---:R-:W-:-:S04]  /*5e40*/  FFMA R11, R16, R17, R11 ;  /* 0x00000011100b7223 */ /* 0x004fc8000000000b */
[----:B---3--:R-:W-:-:S07]  /*5e50*/  FFMA R12, R18, R19, R11 ;  /* 0x00000013120c7223 */ /* 0x008fce000000000b */
.L_x_78:
[----:B------:R-:W-:Y:S05]  /*5e60*/  BRA.U !UP4, `(.L_x_76) ;  /* 0x000000010c3c7547 */ /* 0x000fea000b800000 */
[C---:B------:R-:W-:Y:S01]  /*5e70*/  LEA R10, R6.reuse, R9, 0x6 ;  /* 0x00000009060a7211 */ /* 0x040fe200078e30ff */
[----:B------:R-:W-:Y:S01]  /*5e80*/  IMAD R11, R6, 0x140, R7 ;  /* 0x00000140060b7824 */ /* 0x000fe200078e0207 */
[----:B------:R-:W-:-:S03]  /*5e90*/  UISETP.NE.AND UP3, UPT, UR21, 0x1, UPT ;  /* 0x000000011500788c */ /* 0x000fc6000bf65270 */
        /* <DEDUP_REMOVED lines=12> */
.L_x_76:
[----:B-----5:R1:W-:Y:S01]  /*5f60*/  STL [R5], R12 ;  /* 0x0000000c05007387 */ /* 0x0203e20000100800 */
[----:B------:R-:W-:Y:S05]  /*5f70*/  @P2 BRA `(.L_x_79) ;  /* 0xfffffff400cc2947 */ /* 0x000fea000383ffff */
.L_x_67:
[----:B------:R-:W-:Y:S05]  /*5f80*/  BSYNC.RECONVERGENT B1 ;  /* 0x0000000000017941 */ /* 0x000fea0003800200 */
.L_x_66:
[----:B------:R-:W-:Y:S01]  /*5f90*/  ISETP.GE.AND P1, PT, R27, 0x1, PT ;  /* 0x000000011b00780c */ /* 0x000fe20003f26270 */
[----:B-12-4-:R-:W-:-:S04]  /*5fa0*/  VIADD R4, R3, UR9 ;  /* 0x0000000903047c36 */ /* 0x016fc80008000000 */
[----:B------:R-:W-:-:S08]  /*5fb0*/  IMAD R27, R4, R27, UR8 ;  /* 0x00000008041b7e24 */ /* 0x000fd0000f8e021b */
[----:B------:R-:W-:Y:S05]  /*5fc0*/  @!P1 BRA `(.L_x_65) ;  /* 0x0000004400e89947 */ /* 0x000fea0003800000 */
[----:B------:R-:W-:Y:S01]  /*5fd0*/  ISETP.GE.U32.AND P1, PT, R24, 0xf, PT ;  /* 0x0000000f1800780c */ /* 0x000fe20003f26070 */
[----:B------:R-:W-:Y:S01]  /*5fe0*/  BSSY.RECONVERGENT B2, `(.L_x_80) ;  /* 0x0000239000027945 */ /* 0x000fe20003800200 */
[----:B------:R-:W-:-:S11]  /*5ff0*/  IMAD.MOV.U32 R12, RZ, RZ, RZ ;  /* 0x000000ffff0c7224 */ /* 0x000fd600078e00ff */
[----:B------:R-:W-:Y:S05]  /*6000*/  @!P1 BRA `(.L_x_81) ;  /* 0x0000002000d89947 */ /* 0x000fea0003800000 */
[----:B------:R-:W-:Y:S01]  /*6010*/  BSSY.RECONVERGENT B1, `(.L_x_82) ;  /* 0x0000234000017945 */ /* 0x000fe20003800200 */
[----:B------:R-:W-:-:S07]  /*6020*/  IMAD.MOV.U32 R12, RZ, RZ, RZ ;  /* 0x000000ffff0c7224 */ /* 0x000fce00078e00ff */
.L_x_147:
[----:B------:R-:W-:Y:S01]  /*6030*/  LEA R11, R12, UR7, 0x2 ;  /* 0x000000070c0b7c11 */ /* 0x000fe2000f8e10ff */
[----:B---3--:R-:W1:Y:S01]  /*6040*/  LDC.64 R6, c[0x0][0x3b8] ;  /* 0x0000ee00ff067b82 */ /* 0x008e620000000a00 */
[----:B------:R-:W-:-:S03]  /*6050*/  IMAD.IADD R9, R27, 0x1, R12 ;  /* 0x000000011b097824 */ /* 0x000fc600078e020c */
[----:B------:R-:W2:Y:S01]  /*6060*/  LDL R8, [R11+0x140] ;  /* 0x000140000b087983 */ /* 0x000ea20000100800 */
[----:B-1----:R-:W-:-:S04]  /*6070*/  IMAD.WIDE R6, R9, 0x2, R6 ;  /* 0x0000000209067825 */ /* 0x002fc800078e0206 */
[----:B------:R-:W-:Y:S01]  /*6080*/  IMAD.MOV.U32 R5, RZ, RZ, R7 ;  /* 0x000000ffff057224 */ /* 0x000fe200078e0007 */
[----:B------:R-:W-:-:S05]  /*6090*/  LOP3.LUT R4, R6, 0xfffffffd, RZ, 0xc0, !PT ;  /* 0xfffffffd06047812 */ /* 0x000fca00078ec0ff */
[----:B------:R1:W5:Y:S01]  /*60a0*/  LD.E R13, desc[UR14][R4.64] ;  /* 0x0000000e040d7980 */ /* 0x000362000c101900 */
[----:B------:R-:W-:-:S04]  /*60b0*/  LOP3.LUT R10, R6, 0x2, RZ, 0xc0, !PT ;  /* 0x00000002060a7812 */ /* 0x000fc800078ec0ff */
[----:B------:R-:W-:Y:S01]  /*60c0*/  ISETP.EQ.U32.AND P1, PT, R10, RZ, PT ;  /* 0x000000ff0a00720c */ /* 0x000fe20003f22070 */
[----:B------:R-:W-:Y:S01]  /*60d0*/  IMAD.MOV.U32 R10, RZ, RZ, 0x3254 ;  /* 0x00003254ff0a7424 */ /* 0x000fe200078e00ff */
[----:B------:R-:W-:Y:S04]  /*60e0*/  BSSY.RECONVERGENT B3, `(.L_x_83) ;  /* 0x0000009000037945 */ /* 0x000fe80003800200 */
[----:B0-----:R-:W-:Y:S02]  /*60f0*/  SEL R16, R10, 0x7610, P1 ;  /* 0x000076100a107807 */ /* 0x001fe40000800000 */
[----:B-12---:R-:W-:-:S07]  /*6100*/  F2FP.F16.F32.PACK_AB R14, RZ, R8 ;  /* 0x00000008ff0e723e */ /* 0x006fce00000000ff */
.L_x_84:
[----:B-----5:R-:W-:-:S05]  /*6110*/  HADD2 R8, R13, R14.H0_H0 ;  /* 0x2000000e0d087230 */ /* 0x020fca0000000000 */
[----:B------:R-:W-:-:S05]  /*6120*/  PRMT R15, R13, R16, R8 ;  /* 0x000000100d0f7216 */ /* 0x000fca0000000008 */
[----:B------:R-:W2:Y:S02]  /*6130*/  ATOM.E.CAS.STRONG.GPU PT, R8, [R4], R13, R15 ;  /* 0x0000000d0408738b */ /* 0x000ea400001ee10f */
[----:B--2---:R-:W-:Y:S01]  /*6140*/  ISETP.NE.U32.AND P1, PT, R8, R13, PT ;  /* 0x0000000d0800720c */ /* 0x004fe20003f25070 */
[----:B------:R-:W-:-:S12]  /*6150*/  IMAD.MOV.U32 R13, RZ, RZ, R8 ;  /* 0x000000ffff0d7224 */ /* 0x000fd800078e0008 */
[----:B------:R-:W-:Y:S05]  /*6160*/  @P1 BRA `(.L_x_84) ;  /* 0xfffffffc00e81947 */ /* 0x000fea000383ffff */
[----:B------:R-:W-:Y:S05]  /*6170*/  BSYNC.RECONVERGENT B3 ;  /* 0x0000000000037941 */ /* 0x000fea0003800200 */
.L_x_83:
[----:B------:R-:W2:Y:S01]  /*6180*/  LDL R8, [R11+0x280] ;  /* 0x000280000b087983 */ /* 0x000ea20000100800 */
[----:B------:R-:W0:Y:S02]  /*6190*/  LDC.64 R6, c[0x0][0x3c0] ;  /* 0x0000f000ff067b82 */ /* 0x000e240000000a00 */
[----:B0-----:R-:W-:-:S04]  /*61a0*/  IMAD.WIDE R6, R9, 0x2, R6 ;  /* 0x0000000209067825 */ /* 0x001fc800078e0206 */
[----:B------:R-:W-:Y:S01]  /*61b0*/  IMAD.MOV.U32 R5, RZ, RZ, R7 ;  /* 0x000000ffff057224 */ /* 0x000fe200078e0007 */
[----:B------:R-:W-:-:S05]  /*61c0*/  LOP3.LUT R4, R6, 0xfffffffd, RZ, 0xc0, !PT ;  /* 0xfffffffd06047812 */ /* 0x000fca00078ec0ff */
[----:B------:R0:W5:Y:S01]  /*61d0*/  LD.E R13, desc[UR14][R4.64] ;  /* 0x0000000e040d7980 */ /* 0x000162000c101900 */
[----:B------:R-:W-:Y:S01]  /*61e0*/  LOP3.LUT R9, R6, 0x2, RZ, 0xc0, !PT ;  /* 0x0000000206097812 */ /* 0x000fe200078ec0ff */
[----:B------:R-:W-:Y:S03]  /*61f0*/  BSSY.RECONVERGENT B3, `(.L_x_85) ;  /* 0x000000a000037945 */ /* 0x000fe60003800200 */
[----:B------:R-:W-:-:S04]  /*6200*/  ISETP.EQ.U32.AND P1, PT, R9, RZ, PT ;  /* 0x000000ff0900720c */ /* 0x000fc80003f22070 */
[----:B------:R-:W-:Y:S02]  /*6210*/  SEL R15, R10, 0x7610, P1 ;  /* 0x000076100a0f7807 */ /* 0x000fe40000800000 */
[----:B0-2---:R-:W-:-:S07]  /*6220*/  F2FP.F16.F32.PACK_AB R14, RZ, R8 ;  /* 0x00000008ff0e723e */ /* 0x005fce00000000ff */
.L_x_86:
[----:B-----5:R-:W-:-:S05]  /*6230*/  HADD2 R8, R13, R14.H0_H0 ;  /* 0x2000000e0d087230 */ /* 0x020fca0000000000 */
[----:B------:R-:W-:-:S05]  /*6240*/  PRMT R9, R13, R15, R8 ;  /* 0x0000000f0d097216 */ /* 0x000fca0000000008 */
[----:B------:R-:W2:Y:S02]  /*6250*/  ATOM.E.CAS.STRONG.GPU PT, R8, [R4], R13, R9 ;  /* 0x0000000d0408738b */ /* 0x000ea400001ee109 */
[----:B--2---:R-:W-:Y:S01]  /*6260*/  ISETP.NE.U32.AND P1, PT, R8, R13, PT ;  /* 0x0000000d0800720c */ /* 0x004fe20003f25070 */
[----:B------:R-:W-:-:S12]  /*6270*/  IMAD.MOV.U32 R13, RZ, RZ, R8 ;  /* 0x000000ffff0d7224 */ /* 0x000fd800078e0008 */
[----:B------:R-:W-:Y:S05]  /*6280*/  @P1 BRA `(.L_x_86) ;  /* 0xfffffffc00e81947 */ /* 0x000fea000383ffff */
[----:B------:R-:W-:Y:S05]  /*6290*/  BSYNC.RECONVERGENT B3 ;  /* 0x0000000000037941 */ /* 0x000fea0003800200 */
.L_x_85:
[----:B------:R-:W2:Y:S01]  /*62a0*/  LDL R13, [R11+0x144] ;  /* 0x000144000b0d7983 */ /* 0x000ea20000100800 */
[----:B------:R-:W0:Y:S01]  /*62b0*/  LDCU.64 UR10, c[0x0][0x3b8] ;  /* 0x00007700ff0a77ac */ /* 0x000e220008000a00 */
[----:B------:R-:W-:-:S04]  /*62c0*/  IADD3 R7, P1, PT, R27, R12, RZ ;  /* 0x0000000c1b077210 */ /* 0x000fc80007f3e0ff */
[----:B------:R-:W-:Y:S02]  /*62d0*/  LEA.HI.X.SX32 R4, R27, RZ, 0x1, P1 ;  /* 0x000000ff1b047211 */ /* 0x000fe400008f0eff */
[C---:B------:R-:W-:Y:S02]  /*62e0*/  SHF.L.U32 R6, R7.reuse, 0x1, RZ ;  /* 0x0000000107067819 */ /* 0x040fe400000006ff */
[----:B------:R-:W-:Y:S02]  /*62f0*/  SHF.L.U64.HI R7, R7, 0x1, R4 ;  /* 0x0000000107077819 */ /* 0x000fe40000010204 */
[----:B0-----:R-:W-:-:S04]  /*6300*/  IADD3 R9, P1, PT, R6, UR10, RZ ;  /* 0x0000000a06097c10 */ /* 0x001fc8000ff3e0ff */
[----:B------:R-:W-:Y:S02]  /*6310*/  IADD3.X R8, PT, PT, R7, UR11, RZ, P1, !PT ;  /* 0x0000000b07087c10 */ /* 0x000fe40008ffe4ff */
[----:B------:R-:W-:-:S04]  /*6320*/  IADD3 R17, P1, PT, R9, 0x2, RZ ;  /* 0x0000000209117810 */ /* 0x000fc80007f3e0ff */
[----:B------:R-:W-:Y:S01]  /*6330*/  LOP3.LUT R4, R17, 0xfffffffd, RZ, 0xc0, !PT ;  /* 0xfffffffd11047812 */ /* 0x000fe200078ec0ff */
[----:B------:R-:W-:-:S05]  /*6340*/  IMAD.X R5, RZ, RZ, R8, P1 ;  /* 0x000000ffff057224 */ /* 0x000fca00008e0608 */
[----:B------:R0:W5:Y:S01]  /*6350*/  LD.E R15, desc[UR14][R4.64] ;  /* 0x0000000e040f7980 */ /* 0x000162000c101900 */
[----:B------:R-:W-:Y:S01]  /*6360*/  LOP3.LUT R14, R17, 0x2, RZ, 0xc0, !PT ;  /* 0x00000002110e7812 */ /* 0x000fe200078ec0ff */
[----:B------:R-:W-:Y:S03]  /*6370*/  BSSY.RECONVERGENT B3, `(.L_x_87) ;  /* 0x000000a000037945 */ /* 0x000fe60003800200 */
[----:B------:R-:W-:-:S04]  /*6380*/  ISETP.EQ.U32.AND P1, PT, R14, RZ, PT ;  /* 0x000000ff0e00720c */ /* 0x000fc80003f22070 */
[----:B------:R-:W-:Y:S02]  /*6390*/  SEL R16, R10, 0x7610, P1 ;  /* 0x000076100a107807 */ /* 0x000fe40000800000 */
[----:B0-2---:R-:W-:-:S07]  /*63a0*/  F2FP.F16.F32.PACK_AB R13, RZ, R13 ;  /* 0x0000000dff0d723e */ /* 0x005fce00000000ff */
.L_x_88:
[----:B-----5:R-:W-:-:S05]  /*63b0*/  HADD2 R14, R15, R13.H0_H0 ;  /* 0x2000000d0f0e7230 */ /* 0x020fca0000000000 */
[----:B------:R-:W-:-:S06]  /*63c0*/  PRMT R14, R15, R16, R14 ;  /* 0x000000100f0e7216 */ /* 0x000fcc000000000e */
[----:B------:R-:W2:Y:S02]  /*63d0*/  ATOM.E.CAS.STRONG.GPU PT, R14, [R4], R15, R14 ;  /* 0x0000000f040e738b */ /* 0x000ea400001ee10e */
[----:B--2---:R-:W-:Y:S01]  /*63e0*/  ISETP.NE.U32.AND P1, PT, R14, R15, PT ;  /* 0x0000000f0e00720c */ /* 0x004fe20003f25070 */
[----:B------:R-:W-:-:S12]  /*63f0*/  IMAD.MOV.U32 R15, RZ, RZ, R14 ;  /* 0x000000ffff0f7224 */ /* 0x000fd800078e000e */
[----:B------:R-:W-:Y:S05]  /*6400*/  @P1 BRA `(.L_x_88) ;  /* 0xfffffffc00e81947 */ /* 0x000fea000383ffff */
[----:B------:R-:W-:Y:S05]  /*6410*/  BSYNC.RECONVERGENT B3 ;  /* 0x0000000000037941 */ /* 0x000fea0003800200 */
.L_x_87:
[----:B------:R-:W2:Y:S01]  /*6420*/  LDL R13, [R11+0x284] ;  /* 0x000284000b0d7983 */ /* 0x000ea20000100800 */
[----:B------:R-:W0:Y:S02]  /*6430*/  LDCU.64 UR10, c[0x0][0x3c0] ;  /* 0x00007800ff0a77ac */ /* 0x000e240008000a00 */
        /* <DEDUP_REMOVED lines=11> */
.L_x_90:
[----:B-----5:R-:W-:-:S05]  /*64f0*/  HADD2 R14, R15, R13.H0_H0 ;  /* 0x2000000d0f0e7230 */ /* 0x020fca0000000000 */
[----:B------:R-:W-:-:S06]  /*6500*/  PRMT R14, R15, R16, R14 ;  /* 0x000000100f0e7216 */ /* 0x000fcc000000000e */
[----:B------:R-:W2:Y:S02]  /*6510*/  ATOM.E.CAS.STRONG.GPU PT, R14, [R6], R15, R14 ;  /* 0x0000000f060e738b */ /* 0x000ea400001ee10e */
[----:B--2---:R-:W-:Y:S01]  /*6520*/  ISETP.NE.U32.AND P1, PT, R14, R15, PT ;  /* 0x0000000f0e00720c */ /* 0x004fe20003f25070 */
[----:B------:R-:W-:-:S12]  /*6530*/  IMAD.MOV.U32 R15, RZ, RZ, R14 ;  /* 0x000000ffff0f7224 */ /* 0x000fd800078e000e */
[----:B------:R-:W-:Y:S05]  /*6540*/  @P1 BRA `(.L_x_90) ;  /* 0xfffffffc00e81947 */ /* 0x000fea000383ffff */
[----:B------:R-:W-:Y:S05]  /*6550*/  BSYNC.RECONVERGENT B3 ;  /* 0x0000000000037941 */ /* 0x000fea0003800200 */
.L_x_89:
[----:B------:R-:W2:Y:S01]  /*6560*/  LDL R13, [R11+0x148] ;  /* 0x000148000b0d7983 */ /* 0x000ea20000100800 */
        /* <DEDUP_REMOVED lines=9> */
.L_x_92:
[----:B-----5:R-:W-:-:S05]  /*6600*/  HADD2 R14, R15, R13.H0_H0 ;  /* 0x2000000d0f0e7230 */ /* 0x020fca0000000000 */
[----:B------:R-:W-:-:S06]  /*6610*/  PRMT R14, R15, R16, R14 ;  /* 0x000000100f0e7216 */ /* 0x000fcc000000000e */
[----:B------:R-:W2:Y:S02]  /*6620*/  ATOM.E.CAS.STRONG.GPU PT, R14, [R6], R15, R14 ;  /* 0x0000000f060e738b */ /* 0x000ea400001ee10e */
[----:B--2---:R-:W-:Y:S01]  /*6630*/  ISETP.NE.U32.AND P1, PT, R14, R15, PT ;  /* 0x0000000f0e00720c */ /* 0x004fe20003f25070 */
[----:B------:R-:W-:-:S12]  /*6640*/  IMAD.MOV.U32 R15, RZ, RZ, R14 ;  /* 0x000000ffff0f7224 */ /* 0x000fd800078e000e */
[----:B------:R-:W-:Y:S05]  /*6650*/  @P1 BRA `(.L_x_92) ;  /* 0xfffffffc00e81947 */ /* 0x000fea000383ffff */
[----:B------:R-:W-:Y:S05]  /*6660*/  BSYNC.RECONVERGENT B3 ;  /* 0x0000000000037941 */ /* 0x000fea0003800200 */
.L_x_91:
        /* <DEDUP_REMOVED lines=10> */
.L_x_94:
[----:B-----5:R-:W-:-:S05]  /*6710*/  HADD2 R14, R15, R13.H0_H0 ;  /* 0x2000000d0f0e7230 */ /* 0x020fca0000000000 */
[----:B------:R-:W-:-:S06]  /*6720*/  PRMT R14, R15, R16, R14 ;  /* 0x000000100f0e7216 */ /* 0x000fcc000000000e */
[----:B------:R-:W2:Y:S02]  /*6730*/  ATOM.E.CAS.STRONG.GPU PT, R14, [R6], R15, R14 ;  /* 0x0000000f060e738b */ /* 0x000ea400001ee10e */
[----:B--2---:R-:W-:Y:S01]  /*6740*/  ISETP.NE.U32.AND P1, PT, R14, R15, PT ;  /* 0x0000000f0e00720c */ /* 0x004fe20003f25070 */
[----:B------:R-:W-:-:S12]  /*6750*/  IMAD.MOV.U32 R15, RZ, RZ, R14 ;  /* 0x000000ffff0f7224 */ /* 0x000fd800078e000e */
[----:B------:R-:W-:Y:S05]  /*6760*/  @P1 BRA `(.L_x_94) ;  /* 0xfffffffc00e81947 */ /* 0x000fea000383ffff */
[----:B------:R-:W-:Y:S05]  /*6770*/  BSYNC.RECONVERGENT B3 ;  /* 0x0000000000037941 */ /* 0x000fea0003800200 */
.L_x_93:
        /* <DEDUP_REMOVED lines=10> */
.L_x_96:
[----:B-----5:R-:W-:-:S05]  /*6820*/  HADD2 R14, R15, R13.H0_H0 ;  /* 0x2000000d0f0e7230 */ /* 0x020fca0000000000 */
[----:B------:R-:W-:-:S06]  /*6830*/  PRMT R14, R15, R16, R14 ;  /* 0x000000100f0e7216 */ /* 0x000fcc000000000e */
[----:B------:R-:W2:Y:S02]  /*6840*/  ATOM.E.CAS.STRONG.GPU PT, R14, [R6], R15, R14 ;  /* 0x0000000f060e738b */ /* 0x000ea400001ee10e */
[----:B--2---:R-:W-:Y:S02]  /*6850*/  ISETP.NE.U32.AND P1, PT, R14, R15, PT ;  /* 0x0000000f0e00720c */ /* 0x004fe40003f25070 */
[----:B------:R-:W-:-:S11]  /*6860*/  MOV R15, R14 ;  /* 0x0000000e000f7202 */ /* 0x000fd60000000f00 */
[----:B------:R-:W-:Y:S05]  /*6870*/  @P1 BRA `(.L_x_96) ;  /* 0xfffffffc00e81947 */ /* 0x000fea000383ffff */
[----:B------:R-:W-:Y:S05]  /*6880*/  BSYNC.RECONVERGENT B3 ;  /* 0x0000000000037941 */ /* 0x000fea0003800200 */
.L_x_95:
        /* <DEDUP_REMOVED lines=10> */
.L_x_98:
[----:B-----5:R-:W-:-:S05]  /*6930*/  HADD2 R14, R15, R13.H0_H0 ;  /* 0x2000000d0f0e7230 */ /* 0x020fca0000000000 */
[----:B------:R-:W-:-:S06]  /*6940*/  PRMT R14, R15, R16, R14 ;  /* 0x000000100f0e7216 */ /* 0x000fcc000000000e */
[----:B------:R-:W2:Y:S02]  /*6950*/  ATOM.E.CAS.STRONG.GPU PT, R14, [R6], R15, R14 ;  /* 0x0000000f060e738b */ /* 0x000ea400001ee10e */
[----:B--2---:R-:W-:Y:S01]  /*6960*/  ISETP.NE.U32.AND P1, PT, R14, R15, PT ;  /* 0x0000000f0e00720c */ /* 0x004fe20003f25070 */
[----:B------:R-:W-:-:S12]  /*6970*/  IMAD.MOV.U32 R15, RZ, RZ, R14 ;  /* 0x000000ffff0f7224 */ /* 0x000fd800078e000e */
[----:B------:R-:W-:Y:S05]  /*6980*/  @P1 BRA `(.L_x_98) ;  /* 0xfffffffc00e81947 */ /* 0x000fea000383ffff */
[----:B------:R-:W-:Y:S05]  /*6990*/  BSYNC.RECONVERGENT B3 ;  /* 0x0000000000037941 */ /* 0x000fea0003800200 */
.L_x_97:
        /* <DEDUP_REMOVED lines=10> */
.L_x_100:
[----:B-----5:R-:W-:-:S05]  /*6a40*/  HADD2 R14, R15, R13.H0_H0 ;  /* 0x2000000d0f0e7230 */ /* 0x020fca0000000000 */
[----:B------:R-:W-:-:S06]  /*6a50*/  PRMT R14, R15, R16, R14 ;  /* 0x000000100f0e7216 */ /* 0x000fcc000000000e */
[----:B------:R-:W2:Y:S02]  /*6a60*/  ATOM.E.CAS.STRONG.GPU PT, R14, [R6], R15, R14 ;  /* 0x0000000f060e738b */ /* 0x000ea400001ee10e */
[----:B--2---:R-:W-:Y:S01]  /*6a70*/  ISETP.NE.U32.AND P1, PT, R14, R15, PT ;  /* 0x0000000f0e00720c */ /* 0x004fe20003f25070 */
[----:B------:R-:W-:-:S12]  /*6a80*/  IMAD.MOV.U32 R15, RZ, RZ, R14 ;  /* 0x000000ffff0f7224 */ /* 0x000fd800078e000e */
[----:B------:R-:W-:Y:S05]  /*6a90*/  @P1 BRA `(.L_x_100) ;  /* 0xfffffffc00e81947 */ /* 0x000fea000383ffff */
[----:B------:R-:W-:Y:S05]  /*6aa0*/  BSYNC.RECONVERGENT B3 ;  /* 0x0000000000037941 */ /* 0x000fea0003800200 */
.L_x_99:
        /* <DEDUP_REMOVED lines=10> */
.L_x_102:
[----:B-----5:R-:W-:-:S05]  /*6b50*/  HADD2 R14, R15, R13.H0_H0 ;  /* 0x2000000d0f0e7230 */ /* 0x020fca0000000000 */
[----:B------:R-:W-:-:S06]  /*6b60*/  PRMT R14, R15, R16, R14 ;  /* 0x000000100f0e7216 */ /* 0x000fcc000000000e */
[----:B------:R-:W2:Y:S02]  /*6b70*/  ATOM.E.CAS.STRONG.GPU PT, R14, [R6], R15, R14 ;  /* 0x0000000f060e738b */ /* 0x000ea400001ee10e */
[----:B--2---:R-:W-:Y:S01]  /*6b80*/  ISETP.NE.U32.AND P1, PT, R14, R15, PT ;  /* 0x0000000f0e00720c */ /* 0x004fe20003f25070 */
[----:B------:R-:W-:-:S12]  /*6b90*/  IMAD.MOV.U32 R15, RZ, RZ, R14 ;  /* 0x000000ffff0f7224 */ /* 0x000fd800078e000e */
[----:B------:R-:W-:Y:S05]  /*6ba0*/  @P1 BRA `(.L_x_102) ;  /* 0xfffffffc00e81947 */ /* 0x000fea000383ffff */
[----:B------:R-:W-:Y:S05]  /*6bb0*/  BSYNC.RECONVERGENT B3 ;  /* 0x0000000000037941 */ /* 0x000fea0003800200 */
.L_x_101:
        /* <DEDUP_REMOVED lines=10> */
.L_x_104:
[----:B-----5:R-:W-:-:S05]  /*6c60*/  HADD2 R14, R15, R13.H0_H0 ;  /* 0x2000000d0f0e7230 */ /* 0x020fca0000000000 */
[----:B------:R-:W-:-:S06]  /*6c70*/  PRMT R14, R15, R16, R14 ;  /* 0x000000100f0e7216 */ /* 0x000fcc000000000e */
[----:B------:R-:W2:Y:S02]  /*6c80*/  ATOM.E.CAS.STRONG.GPU PT, R14, [R6], R15, R14 ;  /* 0x0000000f060e738b */ /* 0x000ea400001ee10e */
[----:B--2---:R-:W-:Y:S01]  /*6c90*/  ISETP.NE.U32.AND P1, PT, R14, R15, PT ;  /* 0x0000000f0e00720c */ /* 0x004fe20003f25070 */
[----:B------:R-:W-:-:S12]  /*6ca0*/  IMAD.MOV.U32 R15, RZ, RZ, R14 ;  /* 0x000000ffff0f7224 */ /* 0x000fd800078e000e */
[----:B------:R-:W-:Y:S05]  /*6cb0*/  @P1 BRA `(.L_x_104) ;  /* 0xfffffffc00e81947 */ /* 0x000fea000383ffff */
[----:B------:R-:W-:Y:S05]  /*6cc0*/  BSYNC.RECONVERGENT B3 ;  /* 0x0000000000037941 */ /* 0x000fea0003800200 */
.L_x_103:
        /* <DEDUP_REMOVED lines=10> */
.L_x_106:
[----:B-----5:R-:W-:-:S05]  /*6d70*/  HADD2 R14, R15, R13.H0_H0 ;  /* 0x2000000d0f0e7230 */ /* 0x020fca0000000000 */
[----:B------:R-:W-:-:S06]  /*6d80*/  PRMT R14, R15, R16, R14 ;  /* 0x000000100f0e7216 */ /* 0x000fcc000000000e */
[----:B------:R-:W2:Y:S02]  /*6d90*/  ATOM.E.CAS.STRONG.GPU PT, R14, [R6], R15, R14 ;  /* 0x0000000f060e738b */ /* 0x000ea400001ee10e */
[----:B--2---:R-:W-:Y:S02]  /*6da0*/  ISETP.NE.U32.AND P1, PT, R14, R15, PT ;  /* 0x0000000f0e00720c */ /* 0x004fe40003f25070 */
[----:B------:R-:W-:-:S11]  /*6db0*/  MOV R15, R14 ;  /* 0x0000000e000f7202 */ /* 0x000fd60000000f00 */
[----:B------:R-:W-:Y:S05]  /*6dc0*/  @P1 BRA `(.L_x_106) ;  /* 0xfffffffc00e81947 */ /* 0x000fea000383ffff */
[----:B------:R-:W-:Y:S05]  /*6dd0*/  BSYNC.RECONVERGENT B3 ;  /* 0x0000000000037941 */ /* 0x000fea0003800200 */
.L_x_105:
        /* <DEDUP_REMOVED lines=10> */
.L_x_108:
[----:B-----5:R-:W-:-:S05]  /*6e80*/  HADD2 R14, R15, R13.H0_H0 ;  /* 0x2000000d0f0e7230 */ /* 0x020fca0000000000 */
[----:B------:R-:W-:-:S06]  /*6e90*/  PRMT R14, R15, R16, R14 ;  /* 0x000000100f0e7216 */ /* 0x000fcc000000000e */
[----:B------:R-:W2:Y:S02]  /*6ea0*/  ATOM.E.CAS.STRONG.GPU PT, R14, [R6], R15, R14 ;  /* 0x0000000f060e738b */ /* 0x000ea400001ee10e */
[----:B--2---:R-:W-:Y:S01]  /*6eb0*/  ISETP.NE.U32.AND P1, PT, R14, R15, PT ;  /* 0x0000000f0e00720c */ /* 0x004fe20003f25070 */
[----:B------:R-:W-:-:S12]  /*6ec0*/  IMAD.MOV.U32 R15, RZ, RZ, R14 ;  /* 0x000000ffff0f7224 */ /* 0x000fd800078e000e */
[----:B------:R-:W-:Y:S05]  /*6ed0*/  @P1 BRA `(.L_x_108) ;  /* 0xfffffffc00e81947 */ /* 0x000fea000383ffff */
[----:B------:R-:W-:Y:S05]  /*6ee0*/  BSYNC.RECONVERGENT B3 ;  /* 0x0000000000037941 */ /* 0x000fea0003800200 */
.L_x_107:
        /* <DEDUP_REMOVED lines=10> */
.L_x_110:
[----:B-----5:R-:W-:-:S05]  /*6f90*/  HADD2 R14, R15, R13.H0_H0 ;  /* 0x2000000d0f0e7230 */ /* 0x020fca0000000000 */
[----:B------:R-:W-:-:S06]  /*6fa0*/  PRMT R14, R15, R16, R14 ;  /* 0x000000100f0e7216 */ /* 0x000fcc000000000e */
[----:B------:R-:W2:Y:S02]  /*6fb0*/  ATOM.E.CAS.STRONG.GPU PT, R14, [R6], R15, R14 ;  /* 0x0000000f060e738b */ /* 0x000ea400001ee10e */
[----:B--2---:R-:W-:Y:S01]  /*6fc0*/  ISETP.NE.U32.AND P1, PT, R14, R15, PT ;  /* 0x0000000f0e00720c */ /* 0x004fe20003f25070 */
[----:B------:R-:W-:-:S12]  /*6fd0*/  IMAD.MOV.U32 R15, RZ, RZ, R14 ;  /* 0x000000ffff0f7224 */ /* 0x000fd800078e000e */
[----:B------:R-:W-:Y:S05]  /*6fe0*/  @P1 BRA `(.L_x_110) ;  /* 0xfffffffc00e81947 */ /* 0x000fea000383ffff */
[----:B------:R-:W-:Y:S05]  /*6ff0*/  BSYNC.RECONVERGENT B3 ;  /* 0x0000000000037941 */ /* 0x000fea0003800200 */
.L_x_109:
        /* <DEDUP_REMOVED lines=10> */
.L_x_112:
[----:B-----5:R-:W-:-:S05]  /*70a0*/  HADD2 R14, R15, R13.H0_H0 ;  /* 0x2000000d0f0e7230 */ /* 0x020fca0000000000 */
[----:B------:R-:W-:-:S06]  /*70b0*/  PRMT R14, R15, R16, R14 ;  /* 0x000000100f0e7216 */ /* 0x000fcc000000000e */
[----:B------:R-:W2:Y:S02]  /*70c0*/  ATOM.E.CAS.STRONG.GPU PT, R14, [R6], R15, R14 ;  /* 0x0000000f060e738b */ /* 0x000ea400001ee10e */
[----:B--2---:R-:W-:Y:S01]  /*70d0*/  ISETP.NE.U32.AND P1, PT, R14, R15, PT ;  /* 0x0000000f0e00720c */ /* 0x004fe20003f25070 */
[----:B------:R-:W-:-:S12]  /*70e0*/  IMAD.MOV.U32 R15, RZ, RZ, R14 ;  /* 0x000000ffff0f7224 */ /* 0x000fd800078e000e */
[----:B------:R-:W-:Y:S05]  /*70f0*/  @P1 BRA `(.L_x_112) ;  /* 0xfffffffc00e81947 */ /* 0x000fea000383ffff */
[----:B------:R-:W-:Y:S05]  /*7100*/  BSYNC.RECONVERGENT B3 ;  /* 0x0000000000037941 */ /* 0x000fea0003800200 */
.L_x_111:
        /* <DEDUP_REMOVED lines=10> */
.L_x_114:
[----:B-----5:R-:W-:-:S05]  /*71b0*/  HADD2 R14, R15, R13.H0_H0 ;  /* 0x2000000d0f0e7230 */ /* 0x020fca0000000000 */
[----:B------:R-:W-:-:S06]  /*71c0*/  PRMT R14, R15, R16, R14 ;  /* 0x000000100f0e7216 */ /* 0x000fcc000000000e */
[----:B------:R-:W2:Y:S02]  /*71d0*/  ATOM.E.CAS.STRONG.GPU PT, R14, [R6], R15, R14 ;  /* 0x0000000f060e738b */ /* 0x000ea400001ee10e */
[----:B--2---:R-:W-:Y:S01]  /*71e0*/  ISETP.NE.U32.AND P1, PT, R14, R15, PT ;  /* 0x0000000f0e00720c */ /* 0x004fe20003f25070 */
[----:B------:R-:W-:-:S12]  /*71f0*/  IMAD.MOV.U32 R15, RZ, RZ, R14 ;  /* 0x000000ffff0f7224 */ /* 0x000fd800078e000e */
[----:B------:R-:W-:Y:S05]  /*7200*/  @P1 BRA `(.L_x_114) ;  /* 0xfffffffc00e81947 */ /* 0x000fea000383ffff */
[----:B------:R-:W-:Y:S05]  /*7210*/  BSYNC.RECONVERGENT B3 ;  /* 0x0000000000037941 */ /* 0x000fea0003800200 */
.L_x_113:
        /* <DEDUP_REMOVED lines=10> */
.L_x_116:
[----:B-----5:R-:W-:-:S05]  /*72c0*/  HADD2 R14, R15, R13.H0_H0 ;  /* 0x2000000d0f0e7230 */ /* 0x020fca0000000000 */
[----:B------:R-:W-:-:S06]  /*72d0*/  PRMT R14, R15, R16, R14 ;  /* 0x000000100f0e7216 */ /* 0x000fcc000000000e */
[----:B------:R-:W2:Y:S02]  /*72e0*/  ATOM.E.CAS.STRONG.GPU PT, R14, [R6], R15, R14 ;  /* 0x0000000f060e738b */ /* 0x000ea400001ee10e */
[----:B--2---:R-:W-:Y:S02]  /*72f0*/  ISETP.NE.U32.AND P1, PT, R14, R15, PT ;  /* 0x0000000f0e00720c */ /* 0x004fe40003f25070 */
[----:B------:R-:W-:-:S11]  /*7300*/  MOV R15, R14 ;  /* 0x0000000e000f7202 */ /* 0x000fd60000000f00 */
[----:B------:R-:W-:Y:S05]  /*7310*/  @P1 BRA `(.L_x_116) ;  /* 0xfffffffc00e81947 */ /* 0x000fea000383ffff */
[----:B------:R-:W-:Y:S05]  /*7320*/  BSYNC.RECONVERGENT B3 ;  /* 0x0000000000037941 */ /* 0x000fea0003800200 */
.L_x_115:
        /* <DEDUP_REMOVED lines=10> */
.L_x_118:
[----:B-----5:R-:W-:-:S05]  /*73d0*/  HADD2 R14, R15, R13.H0_H0 ;  /* 0x2000000d0f0e7230 */ /* 0x020fca0000000000 */
[----:B------:R-:W-:-:S06]  /*73e0*/  PRMT R14, R15, R16, R14 ;  /* 0x000000100f0e7216 */ /* 0x000fcc000000000e */
[----:B------:R-:W2:Y:S02]  /*73f0*/  ATOM.E.CAS.STRONG.GPU PT, R14, [R6], R15, R14 ;  /* 0x0000000f060e738b */ /* 0x000ea400001ee10e */
[----:B--2---:R-:W-:Y:S01]  /*7400*/  ISETP.NE.U32.AND P1, PT, R14, R15, PT ;  /* 0x0000000f0e00720c */ /* 0x004fe20003f25070 */
[----:B------:R-:W-:-:S12]  /*7410*/  IMAD.MOV.U32 R15, RZ, RZ, R14 ;  /* 0x000000ffff0f7224 */ /* 0x000fd800078e000e */
[----:B------:R-:W-:Y:S05]  /*7420*/  @P1 BRA `(.L_x_118) ;  /* 0xfffffffc00e81947 */ /* 0x000fea000383ffff */
[----:B------:R-:W-:Y:S05]  /*7430*/  BSYNC.RECONVERGENT B3 ;  /* 0x0000000000037941 */ /* 0x000fea0003800200 */
.L_x_117:
        /* <DEDUP_REMOVED lines=10> */
.L_x_120:
[----:B-----5:R-:W-:-:S05]  /*74e0*/  HADD2 R14, R15, R13.H0_H0 ;  /* 0x2000000d0f0e7230 */ /* 0x020fca0000000000 */
[----:B------:R-:W-:-:S06]  /*74f0*/  PRMT R14, R15, R16, R14 ;  /* 0x000000100f0e7216 */ /* 0x000fcc000000000e */
[----:B------:R-:W2:Y:S02]  /*7500*/  ATOM.E.CAS.STRONG.GPU PT, R14, [R6], R15, R14 ;  /* 0x0000000f060e738b */ /* 0x000ea400001ee10e */
[----:B--2---:R-:W-:Y:S01]  /*7510*/  ISETP.NE.U32.AND P1, PT, R14, R15, PT ;  /* 0x0000000f0e00720c */ /* 0x004fe20003f25070 */
[----:B------:R-:W-:-:S12]  /*7520*/  IMAD.MOV.U32 R15, RZ, RZ, R14 ;  /* 0x000000ffff0f7224 */ /* 0x000fd800078e000e */
[----:B------:R-:W-:Y:S05]  /*7530*/  @P1 BRA `(.L_x_120) ;  /* 0xfffffffc00e81947 */ /* 0x000fea000383ffff */
[----:B------:R-:W-:Y:S05]  /*7540*/  BSYNC.RECONVERGENT B3 ;  /* 0x0000000000037941 */ /* 0x000fea0003800200 */
.L_x_119:
        /* <DEDUP_REMOVED lines=10> */
.L_x_122:
[----:B-----5:R-:W-:-:S05]  /*75f0*/  HADD2 R14, R15, R13.H0_H0 ;  /* 0x2000000d0f0e7230 */ /* 0x020fca0000000000 */
[----:B------:R-:W-:-:S06]  /*7600*/  PRMT R14, R15, R16, R14 ;  /* 0x000000100f0e7216 */ /* 0x000fcc000000000e */
[----:B------:R-:W2:Y:S02]  /*7610*/  ATOM.E.CAS.STRONG.GPU PT, R14, [R6], R15, R14 ;  /* 0x0000000f060e738b */ /* 0x000ea400001ee10e */
[----:B--2---:R-:W-:Y:S01]  /*7620*/  ISETP.NE.U32.AND P1, PT, R14, R15, PT ;  /* 0x0000000f0e00720c */ /* 0x004fe20003f25070 */
[----:B------:R-:W-:-:S12]  /*7630*/  IMAD.MOV.U32 R15, RZ, RZ, R14 ;  /* 0x000000ffff0f7224 */ /* 0x000fd800078e000e */
[----:B------:R-:W-:Y:S05]  /*7640*/  @P1 BRA `(.L_x_122) ;  /* 0xfffffffc00e81947 */ /* 0x000fea000383ffff */
[----:B------:R-:W-:Y:S05]  /*7650*/  BSYNC.RECONVERGENT B3 ;  /* 0x0000000000037941 */ /* 0x000fea0003800200 */
.L_x_121:
        /* <DEDUP_REMOVED lines=10> */
.L_x_124:
[----:B-----5:R-:W-:-:S05]  /*7700*/  HADD2 R14, R15, R13.H0_H0 ;  /* 0x2000000d0f0e7230 */ /* 0x020fca0000000000 */
[----:B------:R-:W-:-:S06]  /*7710*/  PRMT R14, R15, R16, R14 ;  /* 0x000000100f0e7216 */ /* 0x000fcc000000000e */
[----:B------:R-:W2:Y:S02]  /*7720*/  ATOM.E.CAS.STRONG.GPU PT, R14, [R6], R15, R14 ;  /* 0x0000000f060e738b */ /* 0x000ea400001ee10e */
[----:B--2---:R-:W-:Y:S01]  /*7730*/  ISETP.NE.U32.AND P1, PT, R14, R15, PT ;  /* 0x0000000f0e00720c */ /* 0x004fe20003f25070 */
[----:B------:R-:W-:-:S12]  /*7740*/  IMAD.MOV.U32 R15, RZ, RZ, R14 ;  /* 0x000000ffff0f7224 */ /* 0x000fd800078e000e */
[----:B------:R-:W-:Y:S05]  /*7750*/  @P1 BRA `(.L_x_124) ;  /* 0xfffffffc00e81947 */ /* 0x000fea000383ffff */
[----:B------:R-:W-:Y:S05]  /*7760*/  BSYNC.RECONVERGENT B3 ;  /* 0x0000000000037941 */ /* 0x000fea0003800200 */
.L_x_123:
        /* <DEDUP_REMOVED lines=10> */
.L_x_126:
[----:B-----5:R-:W-:-:S05]  /*7810*/  HADD2 R14, R15, R13.H0_H0 ;  /* 0x2000000d0f0e7230 */ /* 0x020fca0000000000 */
[----:B------:R-:W-:-:S06]  /*7820*/  PRMT R14, R15, R16, R14 ;  /* 0x000000100f0e7216 */ /* 0x000fcc000000000e */
[----:B------:R-:W2:Y:S02]  /*7830*/  ATOM.E.CAS.STRONG.GPU PT, R14, [R6], R15, R14 ;  /* 0x0000000f060e738b */ /* 0x000ea400001ee10e */
[----:B--2---:R-:W-:Y:S02]  /*7840*/  ISETP.NE.U32.AND P1, PT, R14, R15, PT ;  /* 0x0000000f0e00720c */ /* 0x004fe40003f25070 */
[----:B------:R-:W-:-:S11]  /*7850*/  MOV R15, R14 ;  /* 0x0000000e000f7202 */ /* 0x000fd60000000f00 */
[----:B------:R-:W-:Y:S05]  /*7860*/  @P1 BRA `(.L_x_126) ;  /* 0xfffffffc00e81947 */ /* 0x000fea000383ffff */
[----:B------:R-:W-:Y:S05]  /*7870*/  BSYNC.RECONVERGENT B3 ;  /* 0x0000000000037941 */ /* 0x000fea0003800200 */
.L_x_125:
        /* <DEDUP_REMOVED lines=10> */
.L_x_128:
[----:B-----5:R-:W-:-:S05]  /*7920*/  HADD2 R14, R15, R13.H0_H0 ;  /* 0x2000000d0f0e7230 */ /* 0x020fca0000000000 */
[----:B------:R-:W-:-:S06]  /*7930*/  PRMT R14, R15, R16, R14 ;  /* 0x000000100f0e7216 */ /* 0x000fcc000000000e */
[----:B------:R-:W2:Y:S02]  /*7940*/  ATOM.E.CAS.STRONG.GPU PT, R14, [R6], R15, R14 ;  /* 0x0000000f060e738b */ /* 0x000ea400001ee10e */
[----:B--2---:R-:W-:Y:S01]  /*7950*/  ISETP.NE.U32.AND P1, PT, R14, R15, PT ;  /* 0x0000000f0e00720c */ /* 0x004fe20003f25070 */
[----:B------:R-:W-:-:S12]  /*7960*/  IMAD.MOV.U32 R15, RZ, RZ, R14 ;  /* 0x000000ffff0f7224 */ /* 0x000fd800078e000e */
[----:B------:R-:W-:Y:S05]  /*7970*/  @P1 BRA `(.L_x_128) ;  /* 0xfffffffc00e81947 */ /* 0x000fea000383ffff */
[----:B------:R-:W-:Y:S05]  /*7980*/  BSYNC.RECONVERGENT B3 ;  /* 0x0000000000037941 */ /* 0x000fea0003800200 */
.L_x_127:
        /* <DEDUP_REMOVED lines=10> */
.L_x_130:
[----:B-----5:R-:W-:-:S05]  /*7a30*/  HADD2 R14, R15, R13.H0_H0 ;  /* 0x2000000d0f0e7230 */ /* 0x020fca0000000000 */
[----:B------:R-:W-:-:S06]  /*7a40*/  PRMT R14, R15, R16, R14 ;  /* 0x000000100f0e7216 */ /* 0x000fcc000000000e */
[----:B------:R-:W2:Y:S02]  /*7a50*/  ATOM.E.CAS.STRONG.GPU PT, R14, [R6], R15, R14 ;  /* 0x0000000f060e738b */ /* 0x000ea400001ee10e */
[----:B--2---:R-:W-:Y:S01]  /*7a60*/  ISETP.NE.U32.AND P1, PT, R14, R15, PT ;  /* 0x0000000f0e00720c */ /* 0x004fe20003f25070 */
[----:B------:R-:W-:-:S12]  /*7a70*/  IMAD.MOV.U32 R15, RZ, RZ, R14 ;  /* 0x000000ffff0f7224 */ /* 0x000fd800078e000e */
[----:B------:R-:W-:Y:S05]  /*7a80*/  @P1 BRA `(.L_x_130) ;  /* 0xfffffffc00e81947 */ /* 0x000fea000383ffff */
[----:B------:R-:W-:Y:S05]  /*7a90*/  BSYNC.RECONVERGENT B3 ;  /* 0x0000000000037941 */ /* 0x000fea0003800200 */
.L_x_129:
        /* <DEDUP_REMOVED lines=10> */
.L_x_132:
[----:B-----5:R-:W-:-:S05]  /*7b40*/  HADD2 R14, R15, R13.H0_H0 ;  /* 0x2000000d0f0e7230 */ /* 0x020fca0000000000 */
[----:B------:R-:W-:-:S06]  /*7b50*/  PRMT R14, R15, R16, R14 ;  /* 0x000000100f0e7216 */ /* 0x000fcc000000000e */
[----:B------:R-:W2:Y:S02]  /*7b60*/  ATOM.E.CAS.STRONG.GPU PT, R14, [R6], R15, R14 ;  /* 0x0000000f060e738b */ /* 0x000ea400001ee10e */
[----:B--2---:R-:W-:Y:S01]  /*7b70*/  ISETP.NE.U32.AND P1, PT, R14, R15, PT ;  /* 0x0000000f0e00720c */ /* 0x004fe20003f25070 */
[----:B------:R-:W-:-:S12]  /*7b80*/  IMAD.MOV.U32 R15, RZ, RZ, R14 ;  /* 0x000000ffff0f7224 */ /* 0x000fd800078e000e */
[----:B------:R-:W-:Y:S05]  /*7b90*/  @P1 BRA `(.L_x_132) ;  /* 0xfffffffc00e81947 */ /* 0x000fea000383ffff */
[----:B------:R-:W-:Y:S05]  /*7ba0*/  BSYNC.RECONVERGENT B3 ;  /* 0x0000000000037941 */ /* 0x000fea0003800200 */
.L_x_131:
        /* <DEDUP_REMOVED lines=10> */
.L_x_134:
[----:B-----5:R-:W-:-:S05]  /*7c50*/  HADD2 R14, R15, R13.H0_H0 ;  /* 0x2000000d0f0e7230 */ /* 0x020fca0000000000 */
[----:B------:R-:W-:-:S06]  /*7c60*/  PRMT R14, R15, R16, R14 ;  /* 0x000000100f0e7216 */ /* 0x000fcc000000000e */
[----:B------:R-:W2:Y:S02]  /*7c70*/  ATOM.E.CAS.STRONG.GPU PT, R14, [R6], R15, R14 ;  /* 0x0000000f060e738b */ /* 0x000ea400001ee10e */
[----:B--2---:R-:W-:Y:S01]  /*7c80*/  ISETP.NE.U32.AND P1, PT, R14, R15, PT ;  /* 0x0000000f0e00720c */ /* 0x004fe20003f25070 */
[----:B------:R-:W-:-:S12]  /*7c90*/  IMAD.MOV.U32 R15, RZ, RZ, R14 ;  /* 0x000000ffff0f7224 */ /* 0x000fd800078e000e */
[----:B------:R-:W-:Y:S05]  /*7ca0*/  @P1 BRA `(.L_x_134) ;  /* 0xfffffffc00e81947 */ /* 0x000fea000383ffff */
[----:B------:R-:W-:Y:S05]  /*7cb0*/  BSYNC.RECONVERGENT B3 ;  /* 0x0000000000037941 */ /* 0x000fea0003800200 */
.L_x_133:
        /* <DEDUP_REMOVED lines=10> */
.L_x_136:
[----:B-----5:R-:W-:-:S05]  /*7d60*/  HADD2 R14, R15, R13.H0_H0 ;  /* 0x2000000d0f0e7230 */ /* 0x020fca0000000000 */
[----:B------:R-:W-:-:S06]  /*7d70*/  PRMT R14, R15, R16, R14 ;  /* 0x000000100f0e7216 */ /* 0x000fcc000000000e */
[----:B------:R-:W2:Y:S02]  /*7d80*/  ATOM.E.CAS.STRONG.GPU PT, R14, [R6], R15, R14 ;  /* 0x0000000f060e738b */ /* 0x000ea400001ee10e */
[----:B--2---:R-:W-:Y:S02]  /*7d90*/  ISETP.NE.U32.AND P1, PT, R14, R15, PT ;  /* 0x0000000f0e00720c */ /* 0x004fe40003f25070 */
[----:B------:R-:W-:-:S11]  /*7da0*/  MOV R15, R14 ;  /* 0x0000000e000f7202 */ /* 0x000fd60000000f00 */
[----:B------:R-:W-:Y:S05]  /*7db0*/  @P1 BRA `(.L_x_136) ;  /* 0xfffffffc00e81947 */ /* 0x000fea000383ffff */
[----:B------:R-:W-:Y:S05]  /*7dc0*/  BSYNC.RECONVERGENT B3 ;  /* 0x0000000000037941 */ /* 0x000fea0003800200 */
.L_x_135:
        /* <DEDUP_REMOVED lines=10> */
.L_x_138:
[----:B-----5:R-:W-:-:S05]  /*7e70*/  HADD2 R14, R15, R13.H0_H0 ;  /* 0x2000000d0f0e7230 */ /* 0x020fca0000000000 */
[----:B------:R-:W-:-:S06]  /*7e80*/  PRMT R14, R15, R16, R14 ;  /* 0x000000100f0e7216 */ /* 0x000fcc000000000e */
[----:B------:R-:W2:Y:S02]  /*7e90*/  ATOM.E.CAS.STRONG.GPU PT, R14, [R6], R15, R14 ;  /* 0x0000000f060e738b */ /* 0x000ea400001ee10e */
[----:B--2---:R-:W-:Y:S01]  /*7ea0*/  ISETP.NE.U32.AND P1, PT, R14, R15, PT ;  /* 0x0000000f0e00720c */ /* 0x004fe20003f25070 */
[----:B------:R-:W-:-:S12]  /*7eb0*/  IMAD.MOV.U32 R15, RZ, RZ, R14 ;  /* 0x000000ffff0f7224 */ /* 0x000fd800078e000e */
[----:B------:R-:W-:Y:S05]  /*7ec0*/  @P1 BRA `(.L_x_138) ;  /* 0xfffffffc00e81947 */ /* 0x000fea000383ffff */
[----:B------:R-:W-:Y:S05]  /*7ed0*/  BSYNC.RECONVERGENT B3 ;  /* 0x0000000000037941 */ /* 0x000fea0003800200 */
.L_x_137:
        /* <DEDUP_REMOVED lines=10> */
.L_x_140:
[----:B-----5:R-:W-:-:S05]  /*7f80*/  HADD2 R14, R15, R13.H0_H0 ;  /* 0x2000000d0f0e7230 */ /* 0x020fca0000000000 */
[----:B------:R-:W-:-:S06]  /*7f90*/  PRMT R14, R15, R16, R14 ;  /* 0x000000100f0e7216 */ /* 0x000fcc000000000e */
[----:B------:R-:W2:Y:S02]  /*7fa0*/  ATOM.E.CAS.STRONG.GPU PT, R14, [R6], R15, R14 ;  /* 0x0000000f060e738b */ /* 0x000ea400001ee10e */
[----:B--2---:R-:W-:Y:S01]  /*7fb0*/  ISETP.NE.U32.AND P1, PT, R14, R15, PT ;  /* 0x0000000f0e00720c */ /* 0x004fe20003f25070 */
[----:B------:R-:W-:-:S12]  /*7fc0*/  IMAD.MOV.U32 R15, RZ, RZ, R14 ;  /* 0x000000ffff0f7224 */ /* 0x000fd800078e000e */
[----:B------:R-:W-:Y:S05]  /*7fd0*/  @P1 BRA `(.L_x_140) ;  /* 0xfffffffc00e81947 */ /* 0x000fea000383ffff */
[----:B------:R-:W-:Y:S05]  /*7fe0*/  BSYNC.RECONVERGENT B3 ;  /* 0x0000000000037941 */ /* 0x000fea0003800200 */
.L_x_139:
        /* <DEDUP_REMOVED lines=10> */
.L_x_142:
[----:B-----5:R-:W-:-:S05]  /*8090*/  HADD2 R14, R15, R13.H0_H0 ;  /* 0x2000000d0f0e7230 */ /* 0x020fca0000000000 */
[----:B------:R-:W-:-:S06]  /*80a0*/  PRMT R14, R15, R16, R14 ;  /* 0x000000100f0e7216 */ /* 0x000fcc000000000e */
[----:B------:R-:W2:Y:S02]  /*80b0*/  ATOM.E.CAS.STRONG.GPU PT, R14, [R6], R15, R14 ;  /* 0x0000000f060e738b */ /* 0x000ea400001ee10e */
[----:B--2---:R-:W-:Y:S01]  /*80c0*/  ISETP.NE.U32.AND P1, PT, R14, R15, PT ;  /* 0x0000000f0e00720c */ /* 0x004fe20003f25070 */
[----:B------:R-:W-:-:S12]  /*80d0*/  IMAD.MOV.U32 R15, RZ, RZ, R14 ;  /* 0x000000ffff0f7224 */ /* 0x000fd800078e000e */
[----:B------:R-:W-:Y:S05]  /*80e0*/  @P1 BRA `(.L_x_142) ;  /* 0xfffffffc00e81947 */ /* 0x000fea000383ffff */
[----:B------:R-:W-:Y:S05]  /*80f0*/  BSYNC.RECONVERGENT B3 ;  /* 0x0000000000037941 */ /* 0x000fea0003800200 */
.L_x_141:
[----:B------:R-:W2:Y:S01]  /*8100*/  LDL R6, [R11+0x17c] ;  /* 0x00017c000b067983 */ /* 0x000ea20000100800 */
[----:B------:R-:W-:-:S05]  /*8110*/  IADD3 R15, P1, PT, R9, 0x1e, RZ ;  /* 0x0000001e090f7810 */ /* 0x000fca0007f3e0ff */
[----:B------:R-:W-:Y:S01]  /*8120*/  IMAD.X R9, RZ, RZ, R8, P1 ;  /* 0x000000ffff097224 */ /* 0x000fe200008e0608 */
[----:B------:R-:W-:-:S05]  /*8130*/  LOP3.LUT R8, R15, 0xfffffffd, RZ, 0xc0, !PT ;  /* 0xfffffffd0f087812 */ /* 0x000fca00078ec0ff */
[----:B------:R0:W5:Y:S01]  /*8140*/  LD.E R13, desc[UR14][R8.64] ;  /* 0x0000000e080d7980 */ /* 0x000162000c101900 */
[----:B------:R-:W-:Y:S01]  /*8150*/  LOP3.LUT R7, R15, 0x2, RZ, 0xc0, !PT ;  /* 0x000000020f077812 */ /* 0x000fe200078ec0ff */
[----:B------:R-:W-:Y:S03]  /*8160*/  BSSY.RECONVERGENT B3, `(.L_x_143) ;  /* 0x000000a000037945 */ /* 0x000fe60003800200 */
[----:B------:R-:W-:-:S04]  /*8170*/  ISETP.EQ.U32.AND P1, PT, R7, RZ, PT ;  /* 0x000000ff0700720c */ /* 0x000fc80003f22070 */
[----:B------:R-:W-:Y:S02]  /*8180*/  SEL R14, R10, 0x7610, P1 ;  /* 0x000076100a0e7807 */ /* 0x000fe40000800000 */
[----:B0-2---:R-:W-:-:S07]  /*8190*/  F2FP.F16.F32.PACK_AB R7, RZ, R6 ;  /* 0x00000006ff07723e */ /* 0x005fce00000000ff */
.L_x_144:
[----:B-----5:R-:W-:-:S05]  /*81a0*/  HADD2 R6, R13, R7.H0_H0 ;  /* 0x200000070d067230 */ /* 0x020fca0000000000 */
[----:B------:R-:W-:-:S06]  /*81b0*/  PRMT R6, R13, R14, R6 ;  /* 0x0000000e0d067216 */ /* 0x000fcc0000000006 */
[----:B------:R-:W2:Y:S02]  /*81c0*/  ATOM.E.CAS.STRONG.GPU PT, R6, [R8], R13, R6 ;  /* 0x0000000d0806738b */ /* 0x000ea400001ee106 */
[----:B--2---:R-:W-:Y:S01]  /*81d0*/  ISETP.NE.U32.AND P1, PT, R6, R13, PT ;  /* 0x0000000d0600720c */ /* 0x004fe20003f25070 */
[----:B------:R-:W-:-:S12]  /*81e0*/  IMAD.MOV.U32 R13, RZ, RZ, R6 ;  /* 0x000000ffff0d7224 */ /* 0x000fd800078e0006 */
[----:B------:R-:W-:Y:S05]  /*81f0*/  @P1 BRA `(.L_x_144) ;  /* 0xfffffffc00e81947 */ /* 0x000fea000383ffff */
[----:B------:R-:W-:Y:S05]  /*8200*/  BSYNC.RECONVERGENT B3 ;  /* 0x0000000000037941 */ /* 0x000fea0003800200 */
.L_x_143:
        /* <DEDUP_REMOVED lines=10> */
.L_x_146:
[----:B-----5:R-:W-:-:S05]  /*82b0*/  HADD2 R6, R7, R8.H0_H0 ;  /* 0x2000000807067230 */ /* 0x020fca0000000000 */
[----:B------:R-:W-:-:S06]  /*82c0*/  PRMT R6, R7, R10, R6 ;  /* 0x0000000a07067216 */ /* 0x000fcc0000000006 */
[----:B------:R-:W2:Y:S02]  /*82d0*/  ATOM.E.CAS.STRONG.GPU PT, R6, [R4], R7, R6 ;  /* 0x000000070406738b */ /* 0x000ea400001ee106 */
[----:B--2---:R-:W-:Y:S02]  /*82e0*/  ISETP.NE.U32.AND P1, PT, R6, R7, PT ;  /* 0x000000070600720c */ /* 0x004fe40003f25070 */
[----:B------:R-:W-:-:S11]  /*82f0*/  MOV R7, R6 ;  /* 0x0000000600077202 */ /* 0x000fd60000000f00 */
[----:B------:R-:W-:Y:S05]  /*8300*/  @P1 BRA `(.L_x_146) ;  /* 0xfffffffc00e81947 */ /* 0x000fea000383ffff */
[----:B------:R-:W-:Y:S05]  /*8310*/  BSYNC.RECONVERGENT B3 ;  /* 0x0000000000037941 */ /* 0x000fea0003800200 */
.L_x_145:
[----:B------:R-:W-:-:S05]  /*8320*/  VIADD R12, R12, 0x10 ;  /* 0x000000100c0c7836 */ /* 0x000fca0000000000 */
[----:B------:R-:W-:-:S13]  /*8330*/  ISETP.NE.AND P1, PT, R12, R21, PT ;  /* 0x000000150c00720c */ /* 0x000fda0003f25270 */
[----:B------:R-:W-:Y:S05]  /*8340*/  @P1 BRA `(.L_x_147) ;  /* 0xffffffdc00381947 */ /* 0x000fea000383ffff */
[----:B------:R-:W-:Y:S05]  /*8350*/  BSYNC.RECONVERGENT B1 ;  /* 0x0000000000017941 */ /* 0x000fea0003800200 */
.L_x_82:
[----:B------:R-:W-:-:S07]  /*8360*/  IMAD.MOV.U32 R12, RZ, RZ, R21 ;  /* 0x000000ffff0c7224 */ /* 0x000fce00078e0015 */
.L_x_81:
[----:B------:R-:W-:Y:S05]  /*8370*/  BSYNC.RECONVERGENT B2 ;  /* 0x0000000000027941 */ /* 0x000fea0003800200 */
.L_x_80:
[----:B------:R-:W-:-:S13]  /*8380*/  ISETP.NE.AND P1, PT, R23, RZ, PT ;  /* 0x000000ff1700720c */ /* 0x000fda0003f25270 */
[----:B------:R-:W-:Y:S05]  /*8390*/  @!P1 BRA `(.L_x_65) ;  /* 0x0000002000f49947 */ /* 0x000fea0003800000 */
[----:B------:R-:W-:Y:S01]  /*83a0*/  VIADD R4, R23, 0xffffffff ;  /* 0xffffffff17047836 */ /* 0x000fe20000000000 */
[----:B------:R-:W-:Y:S04]  /*83b0*/  BSSY.RECONVERGENT B1, `(.L_x_148) ;  /* 0x0000123000017945 */ /* 0x000fe80003800200 */
[----:B------:R-:W-:-:S13]  /*83c0*/  ISETP.GE.U32.AND P1, PT, R4, 0x7, PT ;  /* 0x000000070400780c */ /* 0x000fda0003f26070 */
[----:B------:R-:W-:Y:S05]  /*83d0*/  @!P1 BRA `(.L_x_149) ;  /* 0x0000001000809947 */ /* 0x000fea0003800000 */
        /* <DEDUP_REMOVED lines=14> */
.L_x_151:
[----:B-----5:R-:W-:-:S05]  /*84c0*/  HADD2 R8, R13, R14.H0_H0 ;  /* 0x2000000e0d087230 */ /* 0x020fca0000000000 */
[----:B------:R-:W-:-:S05]  /*84d0*/  PRMT R15, R13, R16, R8 ;  /* 0x000000100d0f7216 */ /* 0x000fca0000000008 */
[----:B------:R-:W2:Y:S02]  /*84e0*/  ATOM.E.CAS.STRONG.GPU PT, R8, [R4], R13, R15 ;  /* 0x0000000d0408738b */ /* 0x000ea400001ee10f */
[----:B--2---:R-:W-:Y:S01]  /*84f0*/  ISETP.NE.U32.AND P1, PT, R8, R13, PT ;  /* 0x0000000d0800720c */ /* 0x004fe20003f25070 */
[----:B------:R-:W-:-:S12]  /*8500*/  IMAD.MOV.U32 R13, RZ, RZ, R8 ;  /* 0x000000ffff0d7224 */ /* 0x000fd800078e0008 */
[----:B------:R-:W-:Y:S05]  /*8510*/  @P1 BRA `(.L_x_151) ;  /* 0xfffffffc00e81947 */ /* 0x000fea000383ffff */
[----:B------:R-:W-:Y:S05]  /*8520*/  BSYNC.RECONVERGENT B2 ;  /* 0x0000000000027941 */ /* 0x000fea0003800200 */
.L_x_150:
        /* <DEDUP_REMOVED lines=11> */
.L_x_153:
[----:B-----5:R-:W-:-:S05]  /*85e0*/  HADD2 R8, R13, R14.H0_H0 ;  /* 0x2000000e0d087230 */ /* 0x020fca0000000000 */
[----:B------:R-:W-:-:S05]  /*85f0*/  PRMT R9, R13, R15, R8 ;  /* 0x0000000f0d097216 */ /* 0x000fca0000000008 */
[----:B------:R-:W2:Y:S02]  /*8600*/  ATOM.E.CAS.STRONG.GPU PT, R8, [R4], R13, R9 ;  /* 0x0000000d0408738b */ /* 0x000ea400001ee109 */
[----:B--2---:R-:W-:Y:S01]  /*8610*/  ISETP.NE.U32.AND P1, PT, R8, R13, PT ;  /* 0x0000000d0800720c */ /* 0x004fe20003f25070 */
[----:B------:R-:W-:-:S12]  /*8620*/  IMAD.MOV.U32 R13, RZ, RZ, R8 ;  /* 0x000000ffff0d7224 */ /* 0x000fd800078e0008 */
[----:B------:R-:W-:Y:S05]  /*8630*/  @P1 BRA `(.L_x_153) ;  /* 0xfffffffc00e81947 */ /* 0x000fea000383ffff */
[----:B------:R-:W-:Y:S05]  /*8640*/  BSYNC.RECONVERGENT B2 ;  /* 0x0000000000027941 */ /* 0x000fea0003800200 */
.L_x_152:
        /* <DEDUP_REMOVED lines=17> */
.L_x_155:
[----:B-----5:R-:W-:-:S05]  /*8760*/  HADD2 R14, R15, R13.H0_H0 ;  /* 0x2000000d0f0e7230 */ /* 0x020fca0000000000 */
[----:B------:R-:W-:-:S06]  /*8770*/  PRMT R14, R15, R16, R14 ;  /* 0x000000100f0e7216 */ /* 0x000fcc000000000e */
[----:B------:R-:W2:Y:S02]  /*8780*/  ATOM.E.CAS.STRONG.GPU PT, R14, [R4], R15, R14 ;  /* 0x0000000f040e738b */ /* 0x000ea400001ee10e */
[----:B--2---:R-:W-:Y:S01]  /*8790*/  ISETP.NE.U32.AND P1, PT, R14, R15, PT ;  /* 0x0000000f0e00720c */ /* 0x004fe20003f25070 */
[----:B------:R-:W-:-:S12]  /*87a0*/  IMAD.MOV.U32 R15, RZ, RZ, R14 ;  /* 0x000000ffff0f7224 */ /* 0x000fd800078e000e */
[----:B------:R-:W-:Y:S05]  /*87b0*/  @P1 BRA `(.L_x_155) ;  /* 0xfffffffc00e81947 */ /* 0x000fea000383ffff */
[----:B------:R-:W-:Y:S05]  /*87c0*/  BSYNC.RECONVERGENT B2 ;  /* 0x0000000000027941 */ /* 0x000fea0003800200 */
.L_x_154:
        /* <DEDUP_REMOVED lines=13> */
.L_x_157:
[----:B-----5:R-:W-:-:S05]  /*88a0*/  HADD2 R14, R15, R13.H0_H0 ;  /* 0x2000000d0f0e7230 */ /* 0x020fca0000000000 */
[----:B------:R-:W-:-:S06]  /*88b0*/  PRMT R14, R15, R16, R14 ;  /* 0x000000100f0e7216 */ /* 0x000fcc000000000e */
[----:B------:R-:W2:Y:S02]  /*88c0*/  ATOM.E.CAS.STRONG.GPU PT, R14, [R8], R15, R14 ;  /* 0x0000000f080e738b */ /* 0x000ea400001ee10e */
[----:B--2---:R-:W-:Y:S01]  /*88d0*/  ISETP.NE.U32.AND P1, PT, R14, R15, PT ;  /* 0x0000000f0e00720c */ /* 0x004fe20003f25070 */
[----:B------:R-:W-:-:S12]  /*88e0*/  IMAD.MOV.U32 R15, RZ, RZ, R14 ;  /* 0x000000ffff0f7224 */ /* 0x000fd800078e000e */
[----:B------:R-:W-:Y:S05]  /*88f0*/  @P1 BRA `(.L_x_157) ;  /* 0xfffffffc00e81947 */ /* 0x000fea000383ffff */
[----:B------:R-:W-:Y:S05]  /*8900*/  BSYNC.RECONVERGENT B2 ;  /* 0x0000000000027941 */ /* 0x000fea0003800200 */
.L_x_156:
        /* <DEDUP_REMOVED lines=10> */
.L_x_159:
[----:B-----5:R-:W-:-:S05]  /*89b0*/  HADD2 R14, R15, R13.H0_H0 ;  /* 0x2000000d0f0e7230 */ /* 0x020fca0000000000 */
[----:B------:R-:W-:-:S06]  /*89c0*/  PRMT R14, R15, R16, R14 ;  /* 0x000000100f0e7216 */ /* 0x000fcc000000000e */
[----:B------:R-:W2:Y:S02]  /*89d0*/  ATOM.E.CAS.STRONG.GPU PT, R14, [R8], R15, R14 ;  /* 0x0000000f080e738b */ /* 0x000ea400001ee10e */
[----:B--2---:R-:W-:Y:S01]  /*89e0*/  ISETP.NE.U32.AND P1, PT, R14, R15, PT ;  /* 0x0000000f0e00720c */ /* 0x004fe20003f25070 */
[----:B------:R-:W-:-:S12]  /*89f0*/  IMAD.MOV.U32 R15, RZ, RZ, R14 ;  /* 0x000000ffff0f7224 */ /* 0x000fd800078e000e */
[----:B------:R-:W-:Y:S05]  /*8a00*/  @P1 BRA `(.L_x_159) ;  /* 0xfffffffc00e81947 */ /* 0x000fea000383ffff */
[----:B------:R-:W-:Y:S05]  /*8a10*/  BSYNC.RECONVERGENT B2 ;  /* 0x0000000000027941 */ /* 0x000fea0003800200 */
.L_x_158:
        /* <DEDUP_REMOVED lines=10> */
.L_x_161:
[----:B-----5:R-:W-:-:S05]  /*8ac0*/  HADD2 R14, R15, R13.H0_H0 ;  /* 0x2000000d0f0e7230 */ /* 0x020fca0000000000 */
[----:B------:R-:W-:-:S06]  /*8ad0*/  PRMT R14, R15, R16, R14 ;  /* 0x000000100f0e7216 */ /* 0x000fcc000000000e */
[----:B------:R-:W2:Y:S02]  /*8ae0*/  ATOM.E.CAS.STRONG.GPU PT, R14, [R8], R15, R14 ;  /* 0x0000000f080e738b */ /* 0x000ea400001ee10e */
[----:B--2---:R-:W-:Y:S01]  /*8af0*/  ISETP.NE.U32.AND P1, PT, R14, R15, PT ;  /* 0x0000000f0e00720c */ /* 0x004fe20003f25070 */
[----:B------:R-:W-:-:S12]  /*8b00*/  IMAD.MOV.U32 R15, RZ, RZ, R14 ;  /* 0x000000ffff0f7224 */ /* 0x000fd800078e000e */
[----:B------:R-:W-:Y:S05]  /*8b10*/  @P1 BRA `(.L_x_161) ;  /* 0xfffffffc00e81947 */ /* 0x000fea000383ffff */
[----:B------:R-:W-:Y:S05]  /*8b20*/  BSYNC.RECONVERGENT B2 ;  /* 0x0000000000027941 */ /* 0x000fea0003800200 */
.L_x_160:
        /* <DEDUP_REMOVED lines=10> */
.L_x_163:
[----:B-----5:R-:W-:-:S05]  /*8bd0*/  HADD2 R14, R15, R13.H0_H0 ;  /* 0x2000000d0f0e7230 */ /* 0x020fca0000000000 */
[----:B------:R-:W-:-:S06]  /*8be0*/  PRMT R14, R15, R16, R14 ;  /* 0x000000100f0e7216 */ /* 0x000fcc000000000e */
[----:B------:R-:W2:Y:S02]  /*8bf0*/  ATOM.E.CAS.STRONG.GPU PT, R14, [R8], R15, R14 ;  /* 0x0000000f080e738b */ /* 0x000ea400001ee10e */
[----:B--2---:R-:W-:Y:S02]  /*8c00*/  ISETP.NE.U32.AND P1, PT, R14, R15, PT ;  /* 0x0000000f0e00720c */ /* 0x004fe40003f25070 */
[----:B------:R-:W-:-:S11]  /*8c10*/  MOV R15, R14 ;  /* 0x0000000e000f7202 */ /* 0x000fd60000000f00 */
[----:B------:R-:W-:Y:S05]  /*8c20*/  @P1 BRA `(.L_x_163) ;  /* 0xfffffffc00e81947 */ /* 0x000fea000383ffff */
[----:B------:R-:W-:Y:S05]  /*8c30*/  BSYNC.RECONVERGENT B2 ;  /* 0x0000000000027941 */ /* 0x000fea0003800200 */
.L_x_162:
        /* <DEDUP_REMOVED lines=10> */
.L_x_165:
[----:B-----5:R-:W-:-:S05]  /*8ce0*/  HADD2 R14, R15, R13.H0_H0 ;  /* 0x2000000d0f0e7230 */ /* 0x020fca0000000000 */
[----:B------:R-:W-:-:S06]  /*8cf0*/  PRMT R14, R15, R16, R14 ;  /* 0x000000100f0e7216 */ /* 0x000fcc000000000e */
[----:B------:R-:W2:Y:S02]  /*8d00*/  ATOM.E.CAS.STRONG.GPU PT, R14, [R8], R15, R14 ;  /* 0x0000000f080e738b */ /* 0x000ea400001ee10e */
[----:B--2---:R-:W-:Y:S01]  /*8d10*/  ISETP.NE.U32.AND P1, PT, R14, R15, PT ;  /* 0x0000000f0e00720c */ /* 0x004fe20003f25070 */
[----:B------:R-:W-:-:S12]  /*8d20*/  IMAD.MOV.U32 R15, RZ, RZ, R14 ;  /* 0x000000ffff0f7224 */ /* 0x000fd800078e000e */
[----:B------:R-:W-:Y:S05]  /*8d30*/  @P1 BRA `(.L_x_165) ;  /* 0xfffffffc00e81947 */ /* 0x000fea000383ffff */
[----:B------:R-:W-:Y:S05]  /*8d40*/  BSYNC.RECONVERGENT B2 ;  /* 0x0000000000027941 */ /* 0x000fea0003800200 */
.L_x_164:
        /* <DEDUP_REMOVED lines=10> */
.L_x_167:
[----:B-----5:R-:W-:-:S05]  /*8df0*/  HADD2 R14, R15, R13.H0_H0 ;  /* 0x2000000d0f0e7230 */ /* 0x020fca0000000000 */
[----:B------:R-:W-:-:S06]  /*8e00*/  PRMT R14, R15, R16, R14 ;  /* 0x000000100f0e7216 */ /* 0x000fcc000000000e */
[----:B------:R-:W2:Y:S02]  /*8e10*/  ATOM.E.CAS.STRONG.GPU PT, R14, [R8], R15, R14 ;  /* 0x0000000f080e738b */ /* 0x000ea400001ee10e */
[----:B--2---:R-:W-:Y:S01]  /*8e20*/  ISETP.NE.U32.AND P1, PT, R14, R15, PT ;  /* 0x0000000f0e00720c */ /* 0x004fe20003f25070 */
[----:B------:R-:W-:-:S12]  /*8e30*/  IMAD.MOV.U32 R15, RZ, RZ, R14 ;  /* 0x000000ffff0f7224 */ /* 0x000fd800078e000e */
[----:B------:R-:W-:Y:S05]  /*8e40*/  @P1 BRA `(.L_x_167) ;  /* 0xfffffffc00e81947 */ /* 0x000fea000383ffff */
[----:B------:R-:W-:Y:S05]  /*8e50*/  BSYNC.RECONVERGENT B2 ;  /* 0x0000000000027941 */ /* 0x000fea0003800200 */
.L_x_166:
        /* <DEDUP_REMOVED lines=10> */
.L_x_169:
[----:B-----5:R-:W-:-:S05]  /*8f00*/  HADD2 R14, R15, R13.H0_H0 ;  /* 0x2000000d0f0e7230 */ /* 0x020fca0000000000 */
[----:B------:R-:W-:-:S06]  /*8f10*/  PRMT R14, R15, R16, R14 ;  /* 0x000000100f0e7216 */ /* 0x000fcc000000000e */
[----:B------:R-:W2:Y:S02]  /*8f20*/  ATOM.E.CAS.STRONG.GPU PT, R14, [R8], R15, R14 ;  /* 0x0000000f080e738b */ /* 0x000ea400001ee10e */
[----:B--2---:R-:W-:Y:S01]  /*8f30*/  ISETP.NE.U32.AND P1, PT, R14, R15, PT ;  /* 0x0000000f0e00720c */ /* 0x004fe20003f25070 */
[----:B------:R-:W-:-:S12]  /*8f40*/  IMAD.MOV.U32 R15, RZ, RZ, R14 ;  /* 0x000000ffff0f7224 */ /* 0x000fd800078e000e */
[----:B------:R-:W-:Y:S05]  /*8f50*/  @P1 BRA `(.L_x_169) ;  /* 0xfffffffc00e81947 */ /* 0x000fea000383ffff */
[----:B------:R-:W-:Y:S05]  /*8f60*/  BSYNC.RECONVERGENT B2 ;  /* 0x0000000000027941 */ /* 0x000fea0003800200 */
.L_x_168:
        /* <DEDUP_REMOVED lines=10> */
.L_x_171:
[----:B-----5:R-:W-:-:S05]  /*9010*/  HADD2 R14, R15, R13.H0_H0 ;  /* 0x2000000d0f0e7230 */ /* 0x020fca0000000000 */
[----:B------:R-:W-:-:S06]  /*9020*/  PRMT R14, R15, R16, R14 ;  /* 0x000000100f0e7216 */ /* 0x000fcc000000000e */
[----:B------:R-:W2:Y:S02]  /*9030*/  ATOM.E.CAS.STRONG.GPU PT, R14, [R8], R15, R14 ;  /* 0x0000000f080e738b */ /* 0x000ea400001ee10e */
[----:B--2---:R-:W-:Y:S01]  /*9040*/  ISETP.NE.U32.AND P1, PT, R14, R15, PT ;  /* 0x0000000f0e00720c */ /* 0x004fe20003f25070 */
[----:B------:R-:W-:-:S12]  /*9050*/  IMAD.MOV.U32 R15, RZ, RZ, R14 ;  /* 0x000000ffff0f7224 */ /* 0x000fd800078e000e */
[----:B------:R-:W-:Y:S05]  /*9060*/  @P1 BRA `(.L_x_171) ;  /* 0xfffffffc00e81947 */ /* 0x000fea000383ffff */
[----:B------:R-:W-:Y:S05]  /*9070*/  BSYNC.RECONVERGENT B2 ;  /* 0x0000000000027941 */ /* 0x000fea0003800200 */
.L_x_170:
        /* <DEDUP_REMOVED lines=10> */
.L_x_173:
[----:B-----5:R-:W-:-:S05]  /*9120*/  HADD2 R14, R15, R13.H0_H0 ;  /* 0x2000000d0f0e7230 */ /* 0x020fca0000000000 */
[----:B------:R-:W-:-:S06]  /*9130*/  PRMT R14, R15, R16, R14 ;  /* 0x000000100f0e7216 */ /* 0x000fcc000000000e */
[----:B------:R-:W2:Y:S02]  /*9140*/  ATOM.E.CAS.STRONG.GPU PT, R14, [R8], R15, R14 ;  /* 0x0000000f080e738b */ /* 0x000ea400001ee10e */
[----:B--2---:R-:W-:Y:S02]  /*9150*/  ISETP.NE.U32.AND P1, PT, R14, R15, PT ;  /* 0x0000000f0e00720c */ /* 0x004fe40003f25070 */
[----:B------:R-:W-:-:S11]  /*9160*/  MOV R15, R14 ;  /* 0x0000000e000f7202 */ /* 0x000fd60000000f00 */
[----:B------:R-:W-:Y:S05]  /*9170*/  @P1 BRA `(.L_x_173) ;  /* 0xfffffffc00e81947 */ /* 0x000fea000383ffff */
[----:B------:R-:W-:Y:S05]  /*9180*/  BSYNC.RECONVERGENT B2 ;  /* 0x0000000000027941 */ /* 0x000fea0003800200 */
.L_x_172:
        /* <DEDUP_REMOVED lines=10> */
.L_x_175:
[----:B-----5:R-:W-:-:S05]  /*9230*/  HADD2 R14, R15, R13.H0_H0 ;  /* 0x2000000d0f0e7230 */ /* 0x020fca0000000000 */
[----:B------:R-:W-:-:S06]  /*9240*/  PRMT R14, R15, R16, R14 ;  /* 0x000000100f0e7216 */ /* 0x000fcc000000000e */
[----:B------:R-:W2:Y:S02]  /*9250*/  ATOM.E.CAS.STRONG.GPU PT, R14, [R8], R15, R14 ;  /* 0x0000000f080e738b */ /* 0x000ea400001ee10e */
[----:B--2---:R-:W-:Y:S01]  /*9260*/  ISETP.NE.U32.AND P1, PT, R14, R15, PT ;  /* 0x0000000f0e00720c */ /* 0x004fe20003f25070 */
[----:B------:R-:W-:-:S12]  /*9270*/  IMAD.MOV.U32 R15, RZ, RZ, R14 ;  /* 0x000000ffff0f7224 */ /* 0x000fd800078e000e */
[----:B------:R-:W-:Y:S05]  /*9280*/  @P1 BRA `(.L_x_175) ;  /* 0xfffffffc00e81947 */ /* 0x000fea000383ffff */
[----:B------:R-:W-:Y:S05]  /*9290*/  BSYNC.RECONVERGENT B2 ;  /* 0x0000000000027941 */ /* 0x000fea0003800200 */
.L_x_174:
        /* <DEDUP_REMOVED lines=10> */
.L_x_177:
[----:B-----5:R-:W-:-:S05]  /*9340*/  HADD2 R14, R15, R13.H0_H0 ;  /* 0x2000000d0f0e7230 */ /* 0x020fca0000000000 */
[----:B------:R-:W-:-:S06]  /*9350*/  PRMT R14, R15, R16, R14 ;  /* 0x000000100f0e7216 */ /* 0x000fcc000000000e */
[----:B------:R-:W2:Y:S02]  /*9360*/  ATOM.E.CAS.STRONG.GPU PT, R14, [R8], R15, R14 ;  /* 0x0000000f080e738b */ /* 0x000ea400001ee10e */
[----:B--2---:R-:W-:Y:S01]  /*9370*/  ISETP.NE.U32.AND P1, PT, R14, R15, PT ;  /* 0x0000000f0e00720c */ /* 0x004fe20003f25070 */
[----:B------:R-:W-:-:S12]  /*9380*/  IMAD.MOV.U32 R15, RZ, RZ, R14 ;  /* 0x000000ffff0f7224 */ /* 0x000fd800078e000e */
[----:B------:R-:W-:Y:S05]  /*9390*/  @P1 BRA `(.L_x_177) ;  /* 0xfffffffc00e81947 */ /* 0x000fea000383ffff */
[----:B------:R-:W-:Y:S05]  /*93a0*/  BSYNC.RECONVERGENT B2 ;  /* 0x0000000000027941 */ /* 0x000fea0003800200 */
.L_x_176:
        /* <DEDUP_REMOVED lines=10> */
.L_x_179:
[----:B-----5:R-:W-:-:S05]  /*9450*/  HADD2 R8, R13, R9.H0_H0 ;  /* 0x200000090d087230 */ /* 0x020fca0000000000 */
[----:B------:R-:W-:-:S06]  /*9460*/  PRMT R8, R13, R14, R8 ;  /* 0x0000000e0d087216 */ /* 0x000fcc0000000008 */
[----:B------:R-:W2:Y:S02]  /*9470*/  ATOM.E.CAS.STRONG.GPU PT, R8, [R6], R13, R8 ;  /* 0x0000000d0608738b */ /* 0x000ea400001ee108 */
[----:B--2---:R-:W-:Y:S01]  /*9480*/  ISETP.NE.U32.AND P1, PT, R8, R13, PT ;  /* 0x0000000d0800720c */ /* 0x004fe20003f25070 */
[----:B------:R-:W-:-:S12]  /*9490*/  IMAD.MOV.U32 R13, RZ, RZ, R8 ;  /* 0x000000ffff0d7224 */ /* 0x000fd800078e0008 */
[----:B------:R-:W-:Y:S05]  /*94a0*/  @P1 BRA `(.L_x_179) ;  /* 0xfffffffc00e81947 */ /* 0x000fea000383ffff */
[----:B------:R-:W-:Y:S05]  /*94b0*/  BSYNC.RECONVERGENT B2 ;  /* 0x0000000000027941 */ /* 0x000fea0003800200 */
.L_x_178:
        /* <DEDUP_REMOVED lines=10> */
.L_x_181:
[----:B-----5:R-:W-:-:S05]  /*9560*/  HADD2 R6, R7, R8.H0_H0 ;  /* 0x2000000807067230 */ /* 0x020fca0000000000 */
[----:B------:R-:W-:-:S06]  /*9570*/  PRMT R6, R7, R10, R6 ;  /* 0x0000000a07067216 */ /* 0x000fcc0000000006 */
[----:B------:R-:W2:Y:S02]  /*9580*/  ATOM.E.CAS.STRONG.GPU PT, R6, [R4], R7, R6 ;  /* 0x000000070406738b */ /* 0x000ea400001ee106 */
[----:B--2---:R-:W-:Y:S01]  /*9590*/  ISETP.NE.U32.AND P1, PT, R6, R7, PT ;  /* 0x000000070600720c */ /* 0x004fe20003f25070 */
[----:B------:R-:W-:-:S12]  /*95a0*/  IMAD.MOV.U32 R7, RZ, RZ, R6 ;  /* 0x000000ffff077224 */ /* 0x000fd800078e0006 */
[----:B------:R-:W-:Y:S05]  /*95b0*/  @P1 BRA `(.L_x_181) ;  /* 0xfffffffc00e81947 */ /* 0x000fea000383ffff */
[----:B------:R-:W-:Y:S05]  /*95c0*/  BSYNC.RECONVERGENT B2 ;  /* 0x0000000000027941 */ /* 0x000fea0003800200 */
.L_x_180:
[----:B------:R-:W-:-:S07]  /*95d0*/  VIADD R12, R12, 0x8 ;  /* 0x000000080c0c7836 */ /* 0x000fce0000000000 */
.L_x_149:
[----:B------:R-:W-:Y:S05]  /*95e0*/  BSYNC.RECONVERGENT B1 ;  /* 0x0000000000017941 */ /* 0x000fea0003800200 */
.L_x_148:
[----:B------:R-:W-:-:S13]  /*95f0*/  ISETP.NE.AND P1, PT, R22, RZ, PT ;  /* 0x000000ff1600720c */ /* 0x000fda0003f25270 */
[----:B------:R-:W-:Y:S05]  /*9600*/  @!P1 BRA `(.L_x_65) ;  /* 0x0000001000589947 */ /* 0x000fea0003800000 */
[----:B------:R-:W-:Y:S01]  /*9610*/  IADD3 R4, PT, PT, R22, -0x1, RZ ;  /* 0xffffffff16047810 */ /* 0x000fe20007ffe0ff */
[----:B------:R-:W-:Y:S03]  /*9620*/  BSSY.RECONVERGENT B1, `(.L_x_182) ;  /* 0x000009b000017945 */ /* 0x000fe60003800200 */
        /* <DEDUP_REMOVED lines=16> */
.L_x_185:
[----:B-----5:R-:W-:-:S05]  /*9730*/  HADD2 R10, R13, R14.H0_H0 ;  /* 0x2000000e0d0a7230 */ /* 0x020fca0000000000 */
[----:B------:R-:W-:-:S05]  /*9740*/  PRMT R15, R13, R16, R10 ;  /* 0x000000100d0f7216 */ /* 0x000fca000000000a */
[----:B------:R-:W2:Y:S02]  /*9750*/  ATOM.E.CAS.STRONG.GPU PT, R10, [R4], R13, R15 ;  /* 0x0000000d040a738b */ /* 0x000ea400001ee10f */
[----:B--2---:R-:W-:Y:S01]  /*9760*/  ISETP.NE.U32.AND P1, PT, R10, R13, PT ;  /* 0x0000000d0a00720c */ /* 0x004fe20003f25070 */
[----:B------:R-:W-:-:S12]  /*9770*/  IMAD.MOV.U32 R13, RZ, RZ, R10 ;  /* 0x000000ffff0d7224 */ /* 0x000fd800078e000a */
[----:B------:R-:W-:Y:S05]  /*9780*/  @P1 BRA `(.L_x_185) ;  /* 0xfffffffc00e81947 */ /* 0x000fea000383ffff */
[----:B------:R-:W-:Y:S05]  /*9790*/  BSYNC.RECONVERGENT B2 ;  /* 0x0000000000027941 */ /* 0x000fea0003800200 */
.L_x_184:
        /* <DEDUP_REMOVED lines=11> */
.L_x_187:
[----:B-----5:R-:W-:-:S05]  /*9850*/  HADD2 R10, R13, R14.H0_H0 ;  /* 0x2000000e0d0a7230 */ /* 0x020fca0000000000 */
[----:B------:R-:W-:-:S05]  /*9860*/  PRMT R11, R13, R15, R10 ;  /* 0x0000000f0d0b7216 */ /* 0x000fca000000000a */
[----:B------:R-:W2:Y:S02]  /*9870*/  ATOM.E.CAS.STRONG.GPU PT, R10, [R6], R13, R11 ;  /* 0x0000000d060a738b */ /* 0x000ea400001ee10b */
[----:B--2---:R-:W-:Y:S01]  /*9880*/  ISETP.NE.U32.AND P1, PT, R10, R13, PT ;  /* 0x0000000d0a00720c */ /* 0x004fe20003f25070 */
[----:B------:R-:W-:-:S12]  /*9890*/  IMAD.MOV.U32 R13, RZ, RZ, R10 ;  /* 0x000000ffff0d7224 */ /* 0x000fd800078e000a */
[----:B------:R-:W-:Y:S05]  /*98a0*/  @P1 BRA `(.L_x_187) ;  /* 0xfffffffc00e81947 */ /* 0x000fea000383ffff */
[----:B------:R-:W-:Y:S05]  /*98b0*/  BSYNC.RECONVERGENT B2 ;  /* 0x0000000000027941 */ /* 0x000fea0003800200 */
.L_x_186:
[----:B------:R-:W2:Y:S01]  /*98c0*/  LDL R13, [R9+0x144] ;  /* 0x00014400090d7983 */ /* 0x000ea20000100800 */
[----:B------:R-:W0:Y:S01]  /*98d0*/  LDCU.64 UR10, c[0x0][0x3b8] ;  /* 0x00007700ff0a77ac */ /* 0x000e220008000a00 */
[----:B------:R-:W-:-:S04]  /*98e0*/  IADD3 R11, P1, PT, R27, R12, RZ ;  /* 0x0000000c1b0b7210 */ /* 0x000fc80007f3e0ff */
[----:B------:R-:W-:Y:S01]  /*98f0*/  LEA.HI.X.SX32 R4, R27, RZ, 0x1, P1 ;  /* 0x000000ff1b047211 */ /* 0x000fe200008f0eff */
[----:B------:R-:W-:-:S03]  /*9900*/  IMAD.SHL.U32 R10, R11, 0x2, RZ ;  /* 0x000000020b0a7824 */ /* 0x000fc600078e00ff */
        /* <DEDUP_REMOVED lines=12> */
.L_x_189:
[----:B-----5:R-:W-:-:S05]  /*99d0*/  HADD2 R14, R15, R13.H0_H0 ;  /* 0x2000000d0f0e7230 */ /* 0x020fca0000000000 */
[----:B------:R-:W-:-:S06]  /*99e0*/  PRMT R14, R15, R16, R14 ;  /* 0x000000100f0e7216 */ /* 0x000fcc000000000e */
[----:B------:R-:W2:Y:S02]  /*99f0*/  ATOM.E.CAS.STRONG.GPU PT, R14, [R4], R15, R14 ;  /* 0x0000000f040e738b */ /* 0x000ea400001ee10e */
[----:B--2---:R-:W-:Y:S01]  /*9a00*/  ISETP.NE.U32.AND P1, PT, R14, R15, PT ;  /* 0x0000000f0e00720c */ /* 0x004fe20003f25070 */
[----:B------:R-:W-:-:S12]  /*9a10*/  IMAD.MOV.U32 R15, RZ, RZ, R14 ;  /* 0x000000ffff0f7224 */ /* 0x000fd800078e000e */
[----:B------:R-:W-:Y:S05]  /*9a20*/  @P1 BRA `(.L_x_189) ;  /* 0xfffffffc00e81947 */ /* 0x000fea000383ffff */
[----:B------:R-:W-:Y:S05]  /*9a30*/  BSYNC.RECONVERGENT B2 ;  /* 0x0000000000027941 */ /* 0x000fea0003800200 */
.L_x_188:
[----:B------:R-:W2:Y:S01]  /*9a40*/  LDL R13, [R9+0x284] ;  /* 0x00028400090d7983 */ /* 0x000ea20000100800 */
[----:B------:R-:W0:Y:S02]  /*9a50*/  LDCU.64 UR10, c[0x0][0x3c0] ;  /* 0x00007800ff0a77ac */ /* 0x000e240008000a00 */
[----:B0-----:R-:W-:-:S04]  /*9a60*/  IADD3 R10, P1, PT, R10, UR10, RZ ;  /* 0x0000000a0a0a7c10 */ /* 0x001fc8000ff3e0ff */
[----:B------:R-:W-:Y:S02]  /*9a70*/  IADD3.X R11, PT, PT, R11, UR11, RZ, P1, !PT ;  /* 0x0000000b0b0b7c10 */ /* 0x000fe40008ffe4ff */
[----:B------:R-:W-:-:S04]  /*9a80*/  IADD3 R17, P1, PT, R10, 0x2, RZ ;  /* 0x000000020a117810 */ /* 0x000fc80007f3e0ff */
[----:B------:R-:W-:Y:S02]  /*9a90*/  IADD3.X R5, PT, PT, RZ, R11, RZ, P1, !PT ;  /* 0x0000000bff057210 */ /* 0x000fe40000ffe4ff */
[----:B------:R-:W-:-:S05]  /*9aa0*/  LOP3.LUT R4, R17, 0xfffffffd, RZ, 0xc0, !PT ;  /* 0xfffffffd11047812 */ /* 0x000fca00078ec0ff */
[----:B------:R0:W5:Y:S01]  /*9ab0*/  LD.E R15, desc[UR14][R4.64] ;  /* 0x0000000e040f7980 */ /* 0x000162000c101900 */
[----:B------:R-:W-:Y:S01]  /*9ac0*/  LOP3.LUT R14, R17, 0x2, RZ, 0xc0, !PT ;  /* 0x00000002110e7812 */ /* 0x000fe200078ec0ff */
[----:B------:R-:W-:Y:S03]  /*9ad0*/  BSSY.RECONVERGENT B2, `(.L_x_190) ;  /* 0x000000a000027945 */ /* 0x000fe60003800200 */
[----:B------:R-:W-:-:S04]  /*9ae0*/  ISETP.EQ.U32.AND P1, PT, R14, RZ, PT ;  /* 0x000000ff0e00720c */ /* 0x000fc80003f22070 */
[----:B------:R-:W-:Y:S02]  /*9af0*/  SEL R16, R8, 0x7610, P1 ;  /* 0x0000761008107807 */ /* 0x000fe40000800000 */
[----:B0-2---:R-:W-:-:S07]  /*9b00*/  F2FP.F16.F32.PACK_AB R13, RZ, R13 ;  /* 0x0000000dff0d723e */ /* 0x005fce00000000ff */
.L_x_191:
[----:B-----5:R-:W-:-:S05]  /*9b10*/  HADD2 R14, R15, R13.H0_H0 ;  /* 0x2000000d0f0e7230 */ /* 0x020fca0000000000 */
[----:B------:R-:W-:-:S06]  /*9b20*/  PRMT R14, R15, R16, R14 ;  /* 0x000000100f0e7216 */ /* 0x000fcc000000000e */
[----:B------:R-:W2:Y:S02]  /*9b30*/  ATOM.E.CAS.STRONG.GPU PT, R14, [R4], R15, R14 ;  /* 0x0000000f040e738b */ /* 0x000ea400001ee10e */
[----:B--2---:R-:W-:Y:S01]  /*9b40*/  ISETP.NE.U32.AND P1, PT, R14, R15, PT ;  /* 0x0000000f0e00720c */ /* 0x004fe20003f25070 */
[----:B------:R-:W-:-:S12]  /*9b50*/  IMAD.MOV.U32 R15, RZ, RZ, R14 ;  /* 0x000000ffff0f7224 */ /* 0x000fd800078e000e */
[----:B------:R-:W-:Y:S05]  /*9b60*/  @P1 BRA `(.L_x_191) ;  /* 0xfffffffc00e81947 */ /* 0x000fea000383ffff */
[----:B------:R-:W-:Y:S05]  /*9b70*/  BSYNC.RECONVERGENT B2 ;  /* 0x0000000000027941 */ /* 0x000fea0003800200 */
.L_x_190:
        /* <DEDUP_REMOVED lines=10> */
.L_x_193:
[----:B-----5:R-:W-:-:S05]  /*9c20*/  HADD2 R14, R15, R13.H0_H0 ;  /* 0x2000000d0f0e7230 */ /* 0x020fca0000000000 */
[----:B------:R-:W-:-:S06]  /*9c30*/  PRMT R14, R15, R16, R14 ;  /* 0x000000100f0e7216 */ /* 0x000fcc000000000e */
[----:B------:R-:W2:Y:S02]  /*9c40*/  ATOM.E.CAS.STRONG.GPU PT, R14, [R4], R15, R14 ;  /* 0x0000000f040e738b */ /* 0x000ea400001ee10e */
[----:B--2---:R-:W-:Y:S01]  /*9c50*/  ISETP.NE.U32.AND P1, PT, R14, R15, PT ;  /* 0x0000000f0e00720c */ /* 0x004fe20003f25070 */
[----:B------:R-:W-:-:S12]  /*9c60*/  IMAD.MOV.U32 R15, RZ, RZ, R14 ;  /* 0x000000ffff0f7224 */ /* 0x000fd800078e000e */
[----:B------:R-:W-:Y:S05]  /*9c70*/  @P1 BRA `(.L_x_193) ;  /* 0xfffffffc00e81947 */ /* 0x000fea000383ffff */
[----:B------:R-:W-:Y:S05]  /*9c80*/  BSYNC.RECONVERGENT B2 ;  /* 0x0000000000027941 */ /* 0x000fea0003800200 */
.L_x_192:
        /* <DEDUP_REMOVED lines=10> */
.L_x_195:
[----:B-----5:R-:W-:-:S05]  /*9d30*/  HADD2 R14, R15, R13.H0_H0 ;  /* 0x2000000d0f0e7230 */ /* 0x020fca0000000000 */
[----:B------:R-:W-:-:S06]  /*9d40*/  PRMT R14, R15, R16, R14 ;  /* 0x000000100f0e7216 */ /* 0x000fcc000000000e */
[----:B------:R-:W2:Y:S02]  /*9d50*/  ATOM.E.CAS.STRONG.GPU PT, R14, [R4], R15, R14 ;  /* 0x0000000f040e738b */ /* 0x000ea400001ee10e */
[----:B--2---:R-:W-:Y:S01]  /*9d60*/  ISETP.NE.U32.AND P1, PT, R14, R15, PT ;  /* 0x0000000f0e00720c */ /* 0x004fe20003f25070 */
[----:B------:R-:W-:-:S12]  /*9d70*/  IMAD.MOV.U32 R15, RZ, RZ, R14 ;  /* 0x000000ffff0f7224 */ /* 0x000fd800078e000e */
[----:B------:R-:W-:Y:S05]  /*9d80*/  @P1 BRA `(.L_x_195) ;  /* 0xfffffffc00e81947 */ /* 0x000fea000383ffff */
[----:B------:R-:W-:Y:S05]  /*9d90*/  BSYNC.RECONVERGENT B2 ;  /* 0x0000000000027941 */ /* 0x000fea0003800200 */
.L_x_194:
[----:B------:R-:W-:Y:S02]  /*9da0*/  IADD3 R15, P1, PT, R6, 0x6, RZ ;  /* 0x00000006060f7810 */ /* 0x000fe40007f3e0ff */
[----:B------:R-:W2:Y:S01]  /*9db0*/  LDL R6, [R9+0x14c] ;  /* 0x00014c0009067983 */ /* 0x000ea20000100800 */
[----:B------:R-:W-:Y:S01]  /*9dc0*/  BSSY.RECONVERGENT B2, `(.L_x_196) ;  /* 0x000000e000027945 */ /* 0x000fe20003800200 */
[C---:B------:R-:W-:Y:S01]  /*9dd0*/  LOP3.LUT R4, R15.reuse, 0xfffffffd, RZ, 0xc0, !PT ;  /* 0xfffffffd0f047812 */ /* 0x040fe200078ec0ff */
[----:B------:R-:W-:Y:S01]  /*9de0*/  IMAD.X R5, RZ, RZ, R7, P1 ;  /* 0x000000ffff057224 */ /* 0x000fe200008e0607 */
[----:B------:R-:W-:-:S04]  /*9df0*/  LOP3.LUT R7, R15, 0x2, RZ, 0xc0, !PT ;  /* 0x000000020f077812 */ /* 0x000fc800078ec0ff */
[----:B------:R0:W5:Y:S01]  /*9e00*/  LD.E R13, desc[UR14][R4.64] ;  /* 0x0000000e040d7980 */ /* 0x000162000c101900 */
[----:B------:R-:W-:-:S04]  /*9e10*/  ISETP.EQ.U32.AND P1, PT, R7, RZ, PT ;  /* 0x000000ff0700720c */ /* 0x000fc80003f22070 */
[----:B------:R-:W-:Y:S02]  /*9e20*/  SEL R14, R8, 0x7610, P1 ;  /* 0x00007610080e7807 */ /* 0x000fe40000800000 */
[----:B0-2---:R-:W-:-:S07]  /*9e30*/  F2FP.F16.F32.PACK_AB R7, RZ, R6 ;  /* 0x00000006ff07723e */ /* 0x005fce00000000ff */
.L_x_197:
[----:B-----5:R-:W-:-:S05]  /*9e40*/  HADD2 R6, R13, R7.H0_H0 ;  /* 0x200000070d067230 */ /* 0x020fca0000000000 */
[----:B------:R-:W-:-:S06]  /*9e50*/  PRMT R6, R13, R14, R6 ;  /* 0x0000000e0d067216 */ /* 0x000fcc0000000006 */
[----:B------:R-:W2:Y:S02]  /*9e60*/  ATOM.E.CAS.STRONG.GPU PT, R6, [R4], R13, R6 ;  /* 0x0000000d0406738b */ /* 0x000ea400001ee106 */
[----:B--2---:R-:W-:Y:S01]  /*9e70*/  ISETP.NE.U32.AND P1, PT, R6, R13, PT ;  /* 0x0000000d0600720c */ /* 0x004fe20003f25070 */
[----:B------:R-:W-:-:S12]  /*9e80*/  IMAD.MOV.U32 R13, RZ, RZ, R6 ;  /* 0x000000ffff0d7224 */ /* 0x000fd800078e0006 */
[----:B------:R-:W-:Y:S05]  /*9e90*/  @P1 BRA `(.L_x_197) ;  /* 0xfffffffc00e81947 */ /* 0x000fea000383ffff */
[----:B------:R-:W-:Y:S05]  /*9ea0*/  BSYNC.RECONVERGENT B2 ;  /* 0x0000000000027941 */ /* 0x000fea0003800200 */
.L_x_196:
        /* <DEDUP_REMOVED lines=10> */
.L_x_199:
[----:B-----5:R-:W-:-:S05]  /*9f50*/  HADD2 R6, R7, R10.H0_H0 ;  /* 0x2000000a07067230 */ /* 0x020fca0000000000 */
[----:B------:R-:W-:-:S06]  /*9f60*/  PRMT R6, R7, R8, R6 ;  /* 0x0000000807067216 */ /* 0x000fcc0000000006 */
[----:B------:R-:W2:Y:S02]  /*9f70*/  ATOM.E.CAS.STRONG.GPU PT, R6, [R4], R7, R6 ;  /* 0x000000070406738b */ /* 0x000ea400001ee106 */
[----:B--2---:R-:W-:Y:S01]  /*9f80*/  ISETP.NE.U32.AND P1, PT, R6, R7, PT ;  /* 0x000000070600720c */ /* 0x004fe20003f25070 */
[----:B------:R-:W-:-:S12]  /*9f90*/  IMAD.MOV.U32 R7, RZ, RZ, R6 ;  /* 0x000000ffff077224 */ /* 0x000fd800078e0006 */
[----:B------:R-:W-:Y:S05]  /*9fa0*/  @P1 BRA `(.L_x_199) ;  /* 0xfffffffc00e81947 */ /* 0x000fea000383ffff */
[----:B------:R-:W-:Y:S05]  /*9fb0*/  BSYNC.RECONVERGENT B2 ;  /* 0x0000000000027941 */ /* 0x000fea0003800200 */
.L_x_198:
[----:B------:R-:W-:-:S07]  /*9fc0*/  IADD3 R12, PT, PT, R12, 0x4, RZ ;  /* 0x000000040c0c7810 */ /* 0x000fce0007ffe0ff */
.L_x_183:
[----:B------:R-:W-:Y:S05]  /*9fd0*/  BSYNC.RECONVERGENT B1 ;  /* 0x0000000000017941 */ /* 0x000fea0003800200 */
.L_x_182:
[----:B------:R-:W-:-:S13]  /*9fe0*/  ISETP.NE.AND P1, PT, R20, RZ, PT ;  /* 0x000000ff1400720c */ /* 0x000fda0003f25270 */
        /* <DEDUP_REMOVED lines=12> */
[----:B------:R-:W-:Y:S01]  /*a0b0*/  BSSY.RECONVERGENT B1, `(.L_x_200) ;  /* 0x000000a000017945 */ /* 0x000fe20003800200 */
[----:B------:R-:W-:-:S03]  /*a0c0*/  ISETP.NE.AND P2, PT, R20, 0x1, PT ;  /* 0x000000011400780c */ /* 0x000fc60003f45270 */
[----:B0-----:R-:W-:Y:S02]  /*a0d0*/  SEL R16, R8, 0x7610, P1 ;  /* 0x0000761008107807 */ /* 0x001fe40000800000 */
[----:B-12---:R-:W-:-:S08]  /*a0e0*/  F2FP.F16.F32.PACK_AB R14, RZ, R10 ;  /* 0x0000000aff0e723e */ /* 0x006fd000000000ff */
.L_x_201:
[----:B-----5:R-:W-:-:S05]  /*a0f0*/  HADD2 R10, R13, R14.H0_H0 ;  /* 0x2000000e0d0a7230 */ /* 0x020fca0000000000 */
[----:B------:R-:W-:-:S05]  /*a100*/  PRMT R15, R13, R16, R10 ;  /* 0x000000100d0f7216 */ /* 0x000fca000000000a */
[----:B------:R-:W2:Y:S02]  /*a110*/  ATOM.E.CAS.STRONG.GPU PT, R10, [R4], R13, R15 ;  /* 0x0000000d040a738b */ /* 0x000ea400001ee10f */
[----:B--2---:R-:W-:Y:S01]  /*a120*/  ISETP.NE.U32.AND P1, PT, R10, R13, PT ;  /* 0x0000000d0a00720c */ /* 0x004fe20003f25070 */
[----:B------:R-:W-:-:S12]  /*a130*/  IMAD.MOV.U32 R13, RZ, RZ, R10 ;  /* 0x000000ffff0d7224 */ /* 0x000fd800078e000a */
[----:B------:R-:W-:Y:S05]  /*a140*/  @P1 BRA `(.L_x_201) ;  /* 0xfffffffc00e81947 */ /* 0x000fea000383ffff */
[----:B------:R-:W-:Y:S05]  /*a150*/  BSYNC.RECONVERGENT B1 ;  /* 0x0000000000017941 */ /* 0x000fea0003800200 */
.L_x_200:
        /* <DEDUP_REMOVED lines=11> */
.L_x_203:
[----:B-----5:R-:W-:-:S05]  /*a210*/  HADD2 R10, R13, R14.H0_H0 ;  /* 0x2000000e0d0a7230 */ /* 0x020fca0000000000 */
[----:B------:R-:W-:-:S05]  /*a220*/  PRMT R11, R13, R15, R10 ;  /* 0x0000000f0d0b7216 */ /* 0x000fca000000000a */
[----:B------:R-:W2:Y:S02]  /*a230*/  ATOM.E.CAS.STRONG.GPU PT, R10, [R6], R13, R11 ;  /* 0x0000000d060a738b */ /* 0x000ea400001ee10b */
[----:B--2---:R-:W-:Y:S01]  /*a240*/  ISETP.NE.U32.AND P1, PT, R10, R13, PT ;  /* 0x0000000d0a00720c */ /* 0x004fe20003f25070 */
[----:B------:R-:W-:-:S12]  /*a250*/  IMAD.MOV.U32 R13, RZ, RZ, R10 ;  /* 0x000000ffff0d7224 */ /* 0x000fd800078e000a */
[----:B------:R-:W-:Y:S05]  /*a260*/  @P1 BRA `(.L_x_203) ;  /* 0xfffffffc00e81947 */ /* 0x000fea000383ffff */
[----:B------:R-:W-:Y:S05]  /*a270*/  BSYNC.RECONVERGENT B1 ;  /* 0x0000000000017941 */ /* 0x000fea0003800200 */
.L_x_202:
[----:B------:R-:W-:Y:S05]  /*a280*/  @!P2 BRA `(.L_x_65) ;  /* 0x000000040038a947 */ /* 0x000fea0003800000 */
        /* <DEDUP_REMOVED lines=14> */
[----:B------:R-:W-:Y:S02]  /*a370*/  ISETP.EQ.U32.AND P2, PT, R11, RZ, PT ;  /* 0x000000ff0b00720c */ /* 0x000fe40003f42070 */
[----:B------:R-:W-:Y:S02]  /*a380*/  ISETP.NE.AND P1, PT, R20, 0x2, PT ;  /* 0x000000021400780c */ /* 0x000fe40003f25270 */
[----:B------:R-:W-:Y:S02]  /*a390*/  SEL R14, R8, 0x7610, P2 ;  /* 0x00007610080e7807 */ /* 0x000fe40001000000 */
[----:B0-2---:R-:W-:-:S09]  /*a3a0*/  F2FP.F16.F32.PACK_AB R11, RZ, R10 ;  /* 0x0000000aff0b723e */ /* 0x005fd200000000ff */
.L_x_205:
[----:B-----5:R-:W-:-:S05]  /*a3b0*/  HADD2 R10, R13, R11.H0_H0 ;  /* 0x2000000b0d0a7230 */ /* 0x020fca0000000000 */
[----:B------:R-:W-:-:S06]  /*a3c0*/  PRMT R10, R13, R14, R10 ;  /* 0x0000000e0d0a7216 */ /* 0x000fcc000000000a */
[----:B------:R-:W2:Y:S02]  /*a3d0*/  ATOM.E.CAS.STRONG.GPU PT, R10, [R4], R13, R10 ;  /* 0x0000000d040a738b */ /* 0x000ea400001ee10a */
[----:B--2---:R-:W-:Y:S01]  /*a3e0*/  ISETP.NE.U32.AND P2, PT, R10, R13, PT ;  /* 0x0000000d0a00720c */ /* 0x004fe20003f45070 */
[----:B------:R-:W-:-:S12]  /*a3f0*/  IMAD.MOV.U32 R13, RZ, RZ, R10 ;  /* 0x000000ffff0d7224 */ /* 0x000fd800078e000a */
[----:B------:R-:W-:Y:S05]  /*a400*/  @P2 BRA `(.L_x_205) ;  /* 0xfffffffc00e82947 */ /* 0x000fea000383ffff */
[----:B------:R-:W-:Y:S05]  /*a410*/  BSYNC.RECONVERGENT B1 ;  /* 0x0000000000017941 */ /* 0x000fea0003800200 */
.L_x_204:
[----:B------:R-:W0:Y:S02]  /*a420*/  LDCU.64 UR10, c[0x0][0x3c0] ;  /* 0x00007800ff0a77ac */ /* 0x000e240008000a00 */
[----:B0-----:R-:W-:Y:S02]  /*a430*/  IADD3 R11, P2, PT, R12, UR10, RZ ;  /* 0x0000000a0c0b7c10 */ /* 0x001fe4000ff5e0ff */
[----:B------:R-:W2:Y:S02]  /*a440*/  LDL R12, [R9+0x284] ;  /* 0x00028400090c7983 */ /* 0x000ea40000100800 */
        /* <DEDUP_REMOVED lines=10> */
.L_x_207:
[----:B-----5:R-:W-:-:S05]  /*a4f0*/  HADD2 R12, R15, R13.H0_H0 ;  /* 0x2000000d0f0c7230 */ /* 0x020fca0000000000 */
[----:B------:R-:W-:-:S06]  /*a500*/  PRMT R12, R15, R14, R12 ;  /* 0x0000000e0f0c7216 */ /* 0x000fcc000000000c */
[----:B------:R-:W2:Y:S02]  /*a510*/  ATOM.E.CAS.STRONG.GPU PT, R12, [R4], R15, R12 ;  /* 0x0000000f040c738b */ /* 0x000ea400001ee10c */
[----:B--2---:R-:W-:Y:S01]  /*a520*/  ISETP.NE.U32.AND P2, PT, R12, R15, PT ;  /* 0x0000000f0c00720c */ /* 0x004fe20003f45070 */
[----:B------:R-:W-:-:S12]  /*a530*/  IMAD.MOV.U32 R15, RZ, RZ, R12 ;  /* 0x000000ffff0f7224 */ /* 0x000fd800078e000c */
[----:B------:R-:W-:Y:S05]  /*a540*/  @P2 BRA `(.L_x_207) ;  /* 0xfffffffc00e82947 */ /* 0x000fea000383ffff */
[----:B------:R-:W-:Y:S05]  /*a550*/  BSYNC.RECONVERGENT B1 ;  /* 0x0000000000017941 */ /* 0x000fea0003800200 */
.L_x_206:
[----:B------:R-:W-:Y:S05]  /*a560*/  @!P1 BRA `(.L_x_65) ;  /* 0x0000000000809947 */ /* 0x000fea0003800000 */
        /* <DEDUP_REMOVED lines=10> */
.L_x_209:
[----:B-----5:R-:W-:-:S05]  /*a610*/  HADD2 R6, R13, R7.H0_H0 ;  /* 0x200000070d067230 */ /* 0x020fca0000000000 */
[----:B------:R-:W-:-:S06]  /*a620*/  PRMT R6, R13, R12, R6 ;  /* 0x0000000c0d067216 */ /* 0x000fcc0000000006 */
[----:B------:R-:W2:Y:S02]  /*a630*/  ATOM.E.CAS.STRONG.GPU PT, R6, [R4], R13, R6 ;  /* 0x0000000d0406738b */ /* 0x000ea400001ee106 */
[----:B--2---:R-:W-:Y:S01]  /*a640*/  ISETP.NE.U32.AND P1, PT, R6, R13, PT ;  /* 0x0000000d0600720c */ /* 0x004fe20003f25070 */
[----:B------:R-:W-:-:S12]  /*a650*/  IMAD.MOV.U32 R13, RZ, RZ, R6 ;  /* 0x000000ffff0d7224 */ /* 0x000fd800078e0006 */
[----:B------:R-:W-:Y:S05]  /*a660*/  @P1 BRA `(.L_x_209) ;  /* 0xfffffffc00e81947 */ /* 0x000fea000383ffff */
[----:B------:R-:W-:Y:S05]  /*a670*/  BSYNC.RECONVERGENT B1 ;  /* 0x0000000000017941 */ /* 0x000fea0003800200 */
.L_x_208:
[----:B------:R-:W2:Y:S01]  /*a680*/  LDL R9, [R9+0x288] ;  /* 0x0002880009097983 */ /* 0x000ea20000100800 */
[----:B------:R-:W-:-:S05]  /*a690*/  IADD3 R7, P1, PT, R11, 0x4, RZ ;  /* 0x000000040b077810 */ /* 0x000fca0007f3e0ff */
[----:B------:R-:W-:Y:S01]  /*a6a0*/  IMAD.X R11, RZ, RZ, R10, P1 ;  /* 0x000000ffff0b7224 */ /* 0x000fe200008e060a */
[----:B------:R-:W-:-:S05]  /*a6b0*/  LOP3.LUT R10, R7, 0xfffffffd, RZ, 0xc0, !PT ;  /* 0xfffffffd070a7812 */ /* 0x000fca00078ec0ff */
[----:B------:R0:W5:Y:S01]  /*a6c0*/  LD.E R5, desc[UR14][R10.64] ;  /* 0x0000000e0a057980 */ /* 0x000162000c101900 */
[----:B------:R-:W-:-:S04]  /*a6d0*/  LOP3.LUT R4, R7, 0x2, RZ, 0xc0, !PT ;  /* 0x0000000207047812 */ /* 0x000fc800078ec0ff */
[----:B------:R-:W-:-:S04]  /*a6e0*/  ISETP.EQ.U32.AND P1, PT, R4, RZ, PT ;  /* 0x000000ff0400720c */ /* 0x000fc80003f22070 */
[----:B------:R-:W-:Y:S02]  /*a6f0*/  SEL R8, R8, 0x7610, P1 ;  /* 0x0000761008087807 */ /* 0x000fe40000800000 */
[----:B0-2---:R-:W-:-:S07]  /*a700*/  F2FP.F16.F32.PACK_AB R6, RZ, R9 ;  /* 0x00000009ff06723e */ /* 0x005fce00000000ff */
.L_x_210:
[----:B-----5:R-:W-:-:S05]  /*a710*/  HADD2 R4, R5, R6.H0_H0 ;  /* 0x2000000605047230 */ /* 0x020fca0000000000 */
[----:B------:R-:W-:-:S06]  /*a720*/  PRMT R4, R5, R8, R4 ;  /* 0x0000000805047216 */ /* 0x000fcc0000000004 */
[----:B------:R-:W2:Y:S02]  /*a730*/  ATOM.E.CAS.STRONG.GPU PT, R4, [R10], R5, R4 ;  /* 0x000000050a04738b */ /* 0x000ea400001ee104 */
[----:B--2---:R-:W-:Y:S01]  /*a740*/  ISETP.NE.U32.AND P1, PT, R4, R5, PT ;  /* 0x000000050400720c */ /* 0x004fe20003f25070 */
[----:B------:R-:W-:-:S12]  /*a750*/  IMAD.MOV.U32 R5, RZ, RZ, R4 ;  /* 0x000000ffff057224 */ /* 0x000fd800078e0004 */
[----:B------:R-:W-:Y:S05]  /*a760*/  @P1 BRA `(.L_x_210) ;  /* 0xfffffffc00e81947 */ /* 0x000fea000383ffff */
.L_x_65:
[----:B------:R-:W-:Y:S05]  /*a770*/  BSYNC.RECONVERGENT B0 ;  /* 0x0000000000007941 */ /* 0x000fea0003800200 */
.L_x_64:
[----:B------:R-:W-:Y:S01]  /*a780*/  BAR.SYNC.DEFER_BLOCKING 0x0 ;  /* 0x0000000000007b1d */ /* 0x000fe20000010000 */
[----:B------:R-:W-:-:S05]  /*a790*/  UIADD3 UR4, UPT, UPT, UR4, 0x1, URZ ;  /* 0x0000000104047890 */ /* 0x000fca000fffe0ff */
[----:B------:R-:W-:Y:S07]  /*a7a0*/  BRA.U !UP0, `(.L_x_211) ;  /* 0xffffff7508107547 */ /* 0x000fee000b83ffff */
.L_x_16:
[----:B------:R-:W-:-:S13]  /*a7b0*/  ISETP.GE.U32.AND P0, PT, R3, UR18, PT ;  /* 0x0000001203007c0c */ /* 0x000fda000bf06070 */
[----:B------:R-:W-:Y:S05]  /*a7c0*/  @P0 EXIT ;  /* 0x000000000000094d */ /* 0x000fea0003800000 */
[----:B------:R-:W5:Y:S01]  /*a7d0*/  LDCU UR10, c[0x0][0x3d4] ;  /* 0x00007a80ff0a77ac */ /* 0x000f620008000800 */
[----:B------:R-:W-:-:S04]  /*a7e0*/  IMAD.U32 R0, RZ, RZ, UR17 ;  /* 0x00000011ff007e24 */ /* 0x000fc8000f8e00ff */
[----:B------:R-:W-:Y:S01]  /*a7f0*/  IMAD R0, R0, 0x10, R3 ;  /* 0x0000001000007824 */ /* 0x000fe200078e0203 */
[----:B-----5:R-:W-:Y:S02]  /*a800*/  UISETP.GE.AND UP0, UPT, UR10, 0x1, UPT ;  /* 0x000000010a00788c */ /* 0x020fe4000bf06270 */
[----:B------:R-:W-:-:S04]  /*a810*/  IMAD.U32 R3, RZ, RZ, UR10 ;  /* 0x0000000aff037e24 */ /* 0x000fc8000f8e00ff */
[----:B------:R-:W-:Y:S01]  /*a820*/  IMAD R0, R0, R3, UR8 ;  /* 0x0000000800007e24 */ /* 0x000fe2000f8e0203 */
[----:B------:R-:W-:-:S13]  /*a830*/  PLOP3.LUT P0, PT, PT, PT, UP0, 0x80, 0x8 ;  /* 0x000000000008781c */ /* 0x000fda0003f0f008 */
[----:B------:R-:W-:Y:S05]  /*a840*/  @!P0 EXIT ;  /* 0x000000000000894d */ /* 0x000fea0003800000 */
[----:B------:R-:W-:Y:S02]  /*a850*/  UIADD3 UR4, UPT, UPT, UR10, -0x1, URZ ;  /* 0xffffffff0a047890 */ /* 0x000fe4000fffe0ff */
[----:B------:R-:W-:Y:S02]  /*a860*/  ULOP3.LUT UR11, UR10, 0xf, URZ, 0xc0, !UPT ;  /* 0x0000000f0a0b7892 */ /* 0x000fe4000f8ec0ff */
[----:B------:R-:W-:-:S03]  /*a870*/  UISETP.GE.U32.AND UP0, UPT, UR4, 0xf, UPT ;  /* 0x0000000f0400788c */ /* 0x000fc6000bf06070 */
[----:B------:R-:W-:-:S06]  /*a880*/  UMOV UR4, URZ ;  /* 0x000000ff00047c82 */ /* 0x000fcc0008000000 */
[----:B------:R-:W-:Y:S05]  /*a890*/  BRA.U !UP0, `(.L_x_212) ;  /* 0x0000000108cc7547 */ /* 0x000fea000b800000 */
[----:B------:R-:W5:Y:S01]  /*a8a0*/  LDCU.64 UR8, c[0x0][0x3b0] ;  /* 0x00007600ff0877ac */ /* 0x000f620008000a00 */
[----:B01----:R-:W-:Y:S01]  /*a8b0*/  VIADD R21, R1, 0x20 ;  /* 0x0000002001157836 */ /* 0x003fe20000000000 */
[----:B------:R-:W-:Y:S01]  /*a8c0*/  MOV R20, R0 ;  /* 0x0000000000147202 */ /* 0x000fe20000000f00 */
[----:B------:R-:W-:Y:S02]  /*a8d0*/  ULOP3.LUT UR4, UR10, 0x7ffffff0, URZ, 0xc0, !UPT ;  /* 0x7ffffff00a047892 */ /* 0x000fe4000f8ec0ff */
[----:B-----5:R-:W-:Y:S02]  /*a8e0*/  UIADD3 UR5, UP0, UPT, UR8, 0x10, URZ ;  /* 0x0000001008057890 */ /* 0x020fe4000ff1e0ff */
[----:B------:R-:W-:Y:S02]  /*a8f0*/  UIADD3 UR8, UPT, UPT, -UR4, URZ, URZ ;  /* 0x000000ff04087290 */ /* 0x000fe4000fffe1ff */
[----:B------:R-:W-:-:S12]  /*a900*/  UIADD3.X UR6, UPT, UPT, URZ, UR9, URZ, UP0, !UPT ;  /* 0x00000009ff067290 */ /* 0x000fd800087fe4ff */
.L_x_213:
[----:B0-234-:R-:W2:Y:S04]  /*a910*/  LDL.128 R4, [R21+-0x20] ;  /* 0xffffe00015047983 */ /* 0x01dea80000100c00 */
[----:B------:R-:W3:Y:S04]  /*a920*/  LDL.128 R8, [R21+-0x10] ;  /* 0xfffff00015087983 */ /* 0x000ee80000100c00 */
[----:B------:R-:W4:Y:S04]  /*a930*/  LDL.128 R12, [R21] ;  /* 0x00000000150c7983 */ /* 0x000f280000100c00 */
[----:B------:R0:W5:Y:S01]  /*a940*/  LDL.128 R16, [R21+0x10] ;  /* 0x0000100015107983 */ /* 0x0001620000100c00 */
[----:B------:R-:W-:Y:S01]  /*a950*/  IMAD.U32 R2, RZ, RZ, UR5 ;  /* 0x00000005ff027e24 */ /* 0x000fe2000f8e00ff */
[----:B------:R-:W-:Y:S01]  /*a960*/  UIADD3 UR8, UPT, UPT, UR8, 0x10, URZ ;  /* 0x0000001008087890 */ /* 0x000fe2000fffe0ff */
[----:B------:R-:W-:-:S03]  /*a970*/  IMAD.U32 R3, RZ, RZ, UR6 ;  /* 0x00000006ff037e24 */ /* 0x000fc6000f8e00ff */
[----:B------:R-:W-:Y:S01]  /*a980*/  UISETP.NE.AND UP0, UPT, UR8, URZ, UPT ;  /* 0x000000ff0800728c */ /* 0x000fe2000bf05270 */
[----:B------:R-:W-:-:S04]  /*a990*/  IMAD.WIDE R2, R20, 0x2, R2 ;  /* 0x0000000214027825 */ /* 0x000fc800078e0202 */
[----:B0-----:R-:W-:Y:S02]  /*a9a0*/  VIADD R21, R21, 0x40 ;  /* 0x0000004015157836 */ /* 0x001fe40000000000 */
[----:B------:R-:W-:Y:S01]  /*a9b0*/  VIADD R20, R20, 0x10 ;  /* 0x0000001014147836 */ /* 0x000fe20000000000 */
[----:B--2---:R-:W-:Y:S02]  /*a9c0*/  F2FP.F16.F32.PACK_AB R4, R5, R4 ;  /* 0x000000040504723e */ /* 0x004fe400000000ff */
[----:B------:R-:W-:Y:S02]  /*a9d0*/  F2FP.F16.F32.PACK_AB R6, R7, R6 ;  /* 0x000000060706723e */ /* 0x000fe400000000ff */
[----:B------:R-:W-:Y:S01]  /*a9e0*/  PRMT R5, R4, 0x7632, R5 ;  /* 0x0000763204057816 */ /* 0x000fe20000000005 */
[----:B------:R0:W-:Y:S01]  /*a9f0*/  STG.E.U16 desc[UR14][R2.64+-0x10], R4 ;  /* 0xfffff00402007986 */ /* 0x0001e2000c10150e */
[----:B---3--:R-:W-:Y:S02]  /*aa00*/  F2FP.F16.F32.PACK_AB R8, R9, R8 ;  /* 0x000000080908723e */ /* 0x008fe400000000ff */
[----:B------:R-:W-:Y:S01]  /*aa10*/  PRMT R7, R6, 0x7632, R7 ;  /* 0x0000763206077816 */ /* 0x000fe20000000007 */
[----:B------:R1:W-:Y:S01]  /*aa20*/  STG.E.U16 desc[UR14][R2.64+-0xe], R5 ;  /* 0xfffff20502007986 */ /* 0x0003e2000c10150e */
[----:B------:R-:W-:-:S02]  /*aa30*/  F2FP.F16.F32.PACK_AB R10, R11, R10 ;  /* 0x0000000a0b0a723e */ /* 0x000fc400000000ff */
[----:B----4-:R-:W-:Y:S01]  /*aa40*/  F2FP.F16.F32.PACK_AB R12, R13, R12 ;  /* 0x0000000c0d0c723e */ /* 0x010fe200000000ff */
[----:B------:R2:W-:Y:S01]  /*aa50*/  STG.E.U16 desc[UR14][R2.64+-0xc], R6 ;  /* 0xfffff40602007986 */ /* 0x0005e2000c10150e */
[----:B------:R-:W-:Y:S02]  /*aa60*/  F2FP.F16.F32.PACK_AB R14, R15, R14 ;  /* 0x0000000e0f0e723e */ /* 0x000fe400000000ff */
[----:B-----5:R-:W-:Y:S01]  /*aa70*/  F2FP.F16.F32.PACK_AB R16, R17, R16 ;  /* 0x000000101110723e */ /* 0x020fe200000000ff */
[----:B------:R3:W-:Y:S01]  /*aa80*/  STG.E.U16 desc[UR14][R2.64+-0xa], R7 ;  /* 0xfffff60702007986 */ /* 0x0007e2000c10150e */
[----:B------:R-:W-:Y:S02]  /*aa90*/  F2FP.F16.F32.PACK_AB R18, R19, R18 ;  /* 0x000000121312723e */ /* 0x000fe400000000ff */
[----:B------:R-:W-:Y:S01]  /*aaa0*/  PRMT R9, R8, 0x7632, R9 ;  /* 0x0000763208097816 */ /* 0x000fe20000000009 */
[----:B------:R4:W-:Y:S01]  /*aab0*/  STG.E.U16 desc[UR14][R2.64+-0x8], R8 ;  /* 0xfffff80802007986 */ /* 0x0009e2000c10150e */
[----:B0-----:R-:W-:-:S02]  /*aac0*/  PRMT R4, R10, 0x7632, R4 ;  /* 0x000076320a047816 */ /* 0x001fc40000000004 */
[----:B-1----:R-:W-:Y:S01]  /*aad0*/  PRMT R5, R12, 0x7632, R5 ;  /* 0x000076320c057816 */ /* 0x002fe20000000005 */
[----:B------:R0:W-:Y:S01]  /*aae0*/  STG.E.U16 desc[UR14][R2.64+-0x6], R9 ;  /* 0xfffffa0902007986 */ /* 0x0001e2000c10150e */
[----:B--2---:R-:W-:Y:S02]  /*aaf0*/  PRMT R6, R14, 0x7632, R6 ;  /* 0x000076320e067816 */ /* 0x004fe40000000006 */
[----:B---3--:R-:W-:Y:S01]  /*ab00*/  PRMT R7, R16, 0x7632, R7 ;  /* 0x0000763210077816 */ /* 0x008fe20000000007 */
[----:B------:R0:W-:Y:S01]  /*ab10*/  STG.E.U16 desc[UR14][R2.64+-0x4], R10 ;  /* 0xfffffc0a02007986 */ /* 0x0001e2000c10150e */
[----:B----4-:R-:W-:-:S03]  /*ab20*/  PRMT R8, R18, 0x7632, R8 ;  /* 0x0000763212087816 */ /* 0x010fc60000000008 */
[----:B------:R0:W-:Y:S04]  /*ab30*/  STG.E.U16 desc[UR14][R2.64+-0x2], R4 ;  /* 0xfffffe0402007986 */ /* 0x0001e8000c10150e */
[----:B------:R0:W-:Y:S04]  /*ab40*/  STG.E.U16 desc[UR14][R2.64], R12 ;  /* 0x0000000c02007986 */ /* 0x0001e8000c10150e */
[----:B------:R0:W-:Y:S04]  /*ab50*/  STG.E.U16 desc[UR14][R2.64+0x2], R5 ;  /* 0x0000020502007986 */ /* 0x0001e8000c10150e */
[----:B------:R0:W-:Y:S04]  /*ab60*/  STG.E.U16 desc[UR14][R2.64+0x4], R14 ;  /* 0x0000040e02007986 */ /* 0x0001e8000c10150e */
[----:B------:R0:W-:Y:S04]  /*ab70*/  STG.E.U16 desc[UR14][R2.64+0x6], R6 ;  /* 0x0000060602007986 */ /* 0x0001e8000c10150e */
[----:B------:R0:W-:Y:S04]  /*ab80*/  STG.E.U16 desc[UR14][R2.64+0x8], R16 ;  /* 0x0000081002007986 */ /* 0x0001e8000c10150e */
[----:B------:R0:W-:Y:S04]  /*ab90*/  STG.E.U16 desc[UR14][R2.64+0xa], R7 ;  /* 0x00000a0702007986 */ /* 0x0001e8000c10150e */
[----:B------:R0:W-:Y:S04]  /*aba0*/  STG.E.U16 desc[UR14][R2.64+0xc], R18 ;  /* 0x00000c1202007986 */ /* 0x0001e8000c10150e */
[----:B------:R0:W-:Y:S01]  /*abb0*/  STG.E.U16 desc[UR14][R2.64+0xe], R8 ;  /* 0x00000e0802007986 */ /* 0x0001e2000c10150e */
[----:B------:R-:W-:Y:S05]  /*abc0*/  BRA.U UP0, `(.L_x_213) ;  /* 0xfffffffd00507547 */ /* 0x000fea000b83ffff */
.L_x_212:
[----:B------:R-:W-:-:S13]  /*abd0*/  ISETP.NE.AND P0, PT, RZ, UR11, PT ;  /* 0x0000000bff007c0c */ /* 0x000fda000bf05270 */
[----:B------:R-:W-:Y:S05]  /*abe0*/  @!P0 EXIT ;  /* 0x000000000000894d */ /* 0x000fea0003800000 */
[----:B------:R-:W-:Y:S02]  /*abf0*/  UISETP.GE.U32.AND UP0, UPT, UR11, 0x8, UPT ;  /* 0x000000080b00788c */ /* 0x000fe4000bf06070 */
[----:B------:R-:W-:-:S07]  /*ac00*/  ULOP3.LUT UR6, UR10, 0x7, URZ, 0xc0, !UPT ;  /* 0x000000070a067892 */ /* 0x000fce000f8ec0ff */
[----:B------:R-:W-:Y:S05]  /*ac10*/  BRA.U !UP0, `(.L_x_214) ;  /* 0x00000001085c7547 */ /* 0x000fea000b800000 */
[----:B------:R-:W-:Y:S01]  /*ac20*/  ULEA UR5, UR4, UR7, 0x2 ;  /* 0x0000000704057291 */ /* 0x000fe2000f8e10ff */
[----:B012---:R-:W0:Y:S08]  /*ac30*/  LDC.64 R2, c[0x0][0x3b0] ;  /* 0x0000ec00ff027b82 */ /* 0x007e300000000a00 */
[----:B---3--:R-:W2:Y:S04]  /*ac40*/  LDL.128 R8, [UR5] ;  /* 0x00000005ff087983 */ /* 0x008ea80008100c00 */
[----:B----4-:R-:W3:Y:S01]  /*ac50*/  LDL.128 R4, [UR5+0x10] ;  /* 0x00001005ff047983 */ /* 0x010ee20008100c00 */
[----:B------:R-:W-:Y:S01]  /*ac60*/  VIADD R13, R0, UR4 ;  /* 0x00000004000d7c36 */ /* 0x000fe20008000000 */
[----:B------:R-:W-:-:S03]  /*ac70*/  UIADD3 UR4, UPT, UPT, UR4, 0x8, URZ ;  /* 0x0000000804047890 */ /* 0x000fc6000fffe0ff */
[----:B0-----:R-:W-:Y:S01]  /*ac80*/  IMAD.WIDE R2, R13, 0x2, R2 ;  /* 0x000000020d027825 */ /* 0x001fe200078e0202 */
[----:B--2---:R-:W-:Y:S02]  /*ac90*/  F2FP.F16.F32.PACK_AB R8, R9, R8 ;  /* 0x000000080908723e */ /* 0x004fe400000000ff */
[----:B------:R-:W-:Y:S02]  /*aca0*/  F2FP.F16.F32.PACK_AB R10, R11, R10 ;  /* 0x0000000a0b0a723e */ /* 0x000fe400000000ff */
[----:B---3--:R-:W-:Y:S01]  /*acb0*/  F2FP.F16.F32.PACK_AB R4, R5, R4 ;  /* 0x000000040504723e */ /* 0x008fe200000000ff */
[----:B------:R0:W-:Y:S01]  /*acc0*/  STG.E.U16 desc[UR14][R2.64], R8 ;  /* 0x0000000802007986 */ /* 0x0001e2000c10150e */
[----:B------:R-:W-:Y:S02]  /*acd0*/  F2FP.F16.F32.PACK_AB R6, R7, R6 ;  /* 0x000000060706723e */ /* 0x000fe400000000ff */
[----:B------:R-:W-:Y:S01]  /*ace0*/  PRMT R9, R8, 0x7632, R9 ;  /* 0x0000763208097816 */ /* 0x000fe20000000009 */
[----:B------:R0:W-:Y:S01]  /*acf0*/  STG.E.U16 desc[UR14][R2.64+0x4], R10 ;  /* 0x0000040a02007986 */ /* 0x0001e2000c10150e */
[----:B------:R-:W-:-:S02]  /*ad00*/  PRMT R5, R10, 0x7632, R5 ;  /* 0x000076320a057816 */ /* 0x000fc40000000005 */
[----:B------:R-:W-:Y:S01]  /*ad10*/  PRMT R7, R4, 0x7632, R7 ;  /* 0x0000763204077816 */ /* 0x000fe20000000007 */
[----:B------:R0:W-:Y:S01]  /*ad20*/  STG.E.U16 desc[UR14][R2.64+0x2], R9 ;  /* 0x0000020902007986 */ /* 0x0001e2000c10150e */
[----:B------:R-:W-:-:S03]  /*ad30*/  PRMT R11, R6, 0x7632, R11 ;  /* 0x00007632060b7816 */ /* 0x000fc6000000000b */
[----:B------:R0:W-:Y:S04]  /*ad40*/  STG.E.U16 desc[UR14][R2.64+0x6], R5 ;  /* 0x0000060502007986 */ /* 0x0001e8000c10150e */
[----:B------:R0:W-:Y:S04]  /*ad50*/  STG.E.U16 desc[UR14][R2.64+0x8], R4 ;  /* 0x0000080402007986 */ /* 0x0001e8000c10150e */
[----:B------:R0:W-:Y:S04]  /*ad60*/  STG.E.U16 desc[UR14][R2.64+0xa], R7 ;  /* 0x00000a0702007986 */ /* 0x0001e8000c10150e */
[----:B------:R0:W-:Y:S04]  /*ad70*/  STG.E.U16 desc[UR14][R2.64+0xc], R6 ;  /* 0x00000c0602007986 */ /* 0x0001e8000c10150e */
[----:B------:R0:W-:Y:S02]  /*ad80*/  STG.E.U16 desc[UR14][R2.64+0xe], R11 ;  /* 0x00000e0b02007986 */ /* 0x0001e4000c10150e */
.L_x_214:
[----:B------:R-:W-:-:S13]  /*ad90*/  ISETP.NE.AND P0, PT, RZ, UR6, PT ;  /* 0x00000006ff007c0c */ /* 0x000fda000bf05270 */
[----:B------:R-:W-:Y:S05]  /*ada0*/  @!P0 EXIT ;  /* 0x000000000000894d */ /* 0x000fea0003800000 */
[----:B------:R-:W-:Y:S02]  /*adb0*/  UISETP.GE.U32.AND UP0, UPT, UR6, 0x4, UPT ;  /* 0x000000040600788c */ /* 0x000fe4000bf06070 */
[----:B------:R-:W-:-:S07]  /*adc0*/  ULOP3.LUT UR5, UR10, 0x3, URZ, 0xc0, !UPT ;  /* 0x000000030a057892 */ /* 0x000fce000f8ec0ff */
[----:B------:R-:W-:Y:S05]  /*add0*/  BRA.U !UP0, `(.L_x_215) ;  /* 0x0000000108387547 */ /* 0x000fea000b800000 */
[----:B------:R-:W-:Y:S01]  /*ade0*/  ULEA UR6, UR4, UR7, 0x2 ;  /* 0x0000000704067291 */ /* 0x000fe2000f8e10ff */
[----:B012---:R-:W0:Y:S08]  /*adf0*/  LDC.64 R2, c[0x0][0x3b0] ;  /* 0x0000ec00ff027b82 */ /* 0x007e300000000a00 */
[----:B---34-:R-:W2:Y:S01]  /*ae00*/  LDL.128 R4, [UR6] ;  /* 0x00000006ff047983 */ /* 0x018ea20008100c00 */
[----:B------:R-:W-:Y:S01]  /*ae10*/  VIADD R9, R0, UR4 ;  /* 0x0000000400097c36 */ /* 0x000fe20008000000 */
[----:B------:R-:W-:-:S03]  /*ae20*/  UIADD3 UR4, UPT, UPT, UR4, 0x4, URZ ;  /* 0x0000000404047890 */ /* 0x000fc6000fffe0ff */
[----:B0-----:R-:W-:Y:S01]  /*ae30*/  IMAD.WIDE R2, R9, 0x2, R2 ;  /* 0x0000000209027825 */ /* 0x001fe200078e0202 */
[----:B--2---:R-:W-:Y:S02]  /*ae40*/  F2FP.F16.F32.PACK_AB R4, R5, R4 ;  /* 0x000000040504723e */ /* 0x004fe400000000ff */
[----:B------:R-:W-:Y:S02]  /*ae50*/  F2FP.F16.F32.PACK_AB R6, R7, R6 ;  /* 0x000000060706723e */ /* 0x000fe400000000ff */
[----:B------:R-:W-:Y:S01]  /*ae60*/  PRMT R5, R4, 0x7632, R5 ;  /* 0x0000763204057816 */ /* 0x000fe20000000005 */
[----:B------:R0:W-:Y:S01]  /*ae70*/  STG.E.U16 desc[UR14][R2.64], R4 ;  /* 0x0000000402007986 */ /* 0x0001e2000c10150e */
[----:B------:R-:W-:-:S03]  /*ae80*/  PRMT R7, R6, 0x7632, R7 ;  /* 0x0000763206077816 */ /* 0x000fc60000000007 */
[----:B------:R0:W-:Y:S04]  /*ae90*/  STG.E.U16 desc[UR14][R2.64+0x2], R5 ;  /* 0x0000020502007986 */ /* 0x0001e8000c10150e */
[----:B------:R0:W-:Y:S04]  /*aea0*/  STG.E.U16 desc[UR14][R2.64+0x4], R6 ;  /* 0x0000040602007986 */ /* 0x0001e8000c10150e */
[----:B------:R0:W-:Y:S02]  /*aeb0*/  STG.E.U16 desc[UR14][R2.64+0x6], R7 ;  /* 0x0000060702007986 */ /* 0x0001e4000c10150e */
.L_x_215:
[----:B------:R-:W-:-:S13]  /*aec0*/  ISETP.NE.AND P0, PT, RZ, UR5, PT ;  /* 0x00000005ff007c0c */ /* 0x000fda000bf05270 */
[----:B------:R-:W-:Y:S05]  /*aed0*/  @!P0 EXIT ;  /* 0x000000000000894d */ /* 0x000fea0003800000 */
[----:B012-4-:R-:W0:Y:S01]  /*aee0*/  LDC.64 R4, c[0x0][0x3b0] ;  /* 0x0000ec00ff047b82 */ /* 0x017e220000000a00 */
[----:B------:R-:W-:Y:S01]  /*aef0*/  VIADD R7, R0, UR4 ;  /* 0x0000000400077c36 */ /* 0x000fe20008000000 */
[----:B------:R-:W-:Y:S02]  /*af00*/  UIMAD UR6, UR4, 0x4, UR7 ;  /* 0x00000004040678a4 */ /* 0x000fe4000f8e0207 */
[----:B------:R-:W-:-:S12]  /*af10*/  UIADD3 UR5, UPT, UPT, -UR5, URZ, URZ ;  /* 0x000000ff05057290 */ /* 0x000fd8000fffe1ff */
.L_x_216:
[----:B-1----:R-:W2:Y:S01]  /*af20*/  LDL R0, [UR6] ;  /* 0x00000006ff007983 */ /* 0x002ea20008100800 */
[C---:B0-----:R-:W-:Y:S01]  /*af30*/  IMAD.WIDE R2, R7.reuse, 0x2, R4 ;  /* 0x0000000207027825 */ /* 0x041fe200078e0204 */
[----:B------:R-:W-:Y:S02]  /*af40*/  UIADD3 UR5, UPT, UPT, UR5, 0x1, URZ ;  /* 0x0000000105057890 */ /* 0x000fe4000fffe0ff */
[----:B------:R-:W-:Y:S01]  /*af50*/  UIADD3 UR6, UPT, UPT, UR6, 0x4, URZ ;  /* 0x0000000406067890 */ /* 0x000fe2000fffe0ff */
[----:B------:R-:W-:Y:S01]  /*af60*/  VIADD R7, R7, 0x1 ;  /* 0x0000000107077836 */ /* 0x000fe20000000000 */
[----:B------:R-:W-:Y:S01]  /*af70*/  UISETP.NE.AND UP0, UPT, UR5, URZ, UPT ;  /* 0x000000ff0500728c */ /* 0x000fe2000bf05270 */
[----:B--2---:R-:W-:-:S05]  /*af80*/  F2FP.F16.F32.PACK_AB R0, RZ, R0 ;  /* 0x00000000ff00723e */ /* 0x004fca00000000ff */
[----:B------:R1:W-:Y:S03]  /*af90*/  STG.E.U16 desc[UR14][R2.64], R0 ;  /* 0x0000000002007986 */ /* 0x0003e6000c10150e */
[----:B------:R-:W-:Y:S05]  /*afa0*/  BRA.U UP0, `(.L_x_216) ;  /* 0xfffffffd00dc7547 */ /* 0x000fea000b83ffff */
[----:B------:R-:W-:Y:S05]  /*afb0*/  EXIT ;  /* 0x000000000000794d */ /* 0x000fea0003800000 */
.L_x_217:
[----:B------:R-:W-:-:S00]  /*afc0*/  BRA `(.L_x_217) ;  /* 0xfffffffc00fc7947 */ /* 0x000fc0000383ffff */
[----:B------:R-:W-:-:S00]  /*afd0*/  NOP ;  /* 0x0000000000007918 */ /* 0x000fc00000000000 */
        /* <DEDUP_REMOVED lines=10> */
.L_x_288:


//--------------------- .text._Z25flash_attn_forward_kernelPK6__halfS1_S1_PS_Pfiiiifb --------------------------
	.section	.text._Z25flash_attn_forward_kernelPK6__halfS1_S1_PS_Pfiiiifb,"ax",@progbits
	.align	128
        .global         _Z25flash_attn_forward_kernelPK6__halfS1_S1_PS_Pfiiiifb
        .type           _Z25flash_attn_forward_kernelPK6__halfS1_S1_PS_Pfiiiifb,@function
        .size           _Z25flash_attn_forward_kernelPK6__halfS1_S1_PS_Pfiiiifb,(.L_x_287 - _Z25flash_attn_forward_kernelPK6__halfS1_S1_PS_Pfiiiifb)
        .other          _Z25flash_attn_forward_kernelPK6__halfS1_S1_PS_Pfiiiifb,@"STO_CUDA_ENTRY STV_DEFAULT"
_Z25flash_attn_forward_kernelPK6__halfS1_S1_PS_Pfiiiifb:
.text._Z25flash_attn_forward_kernelPK6__halfS1_S1_PS_Pfiiiifb:
[----:B------:R-:W-:Y:S01]  /*0000*/  LDC R1, c[0x0][0x37c] ;  /* 0x0000df00ff017b82 */ /* 0x000fe20000000800 */
[----:B------:R-:W0:Y:S07]  /*0010*/  S2R R4, SR_TID.X ;  /* 0x0000000000047919 */ /* 0x000e2e0000002100 */
[----:B------:R-:W1:Y:S01]  /*0020*/  LDC R0, c[0x0][0x3b0] ;  /* 0x0000ec00ff007b82 */ /* 0x000e620000000800 */
[----:B------:R-:W2:Y:S01]  /*0030*/  S2R R2, SR_CTAID.X ;  /* 0x0000000000027919 */ /* 0x000ea20000002500 */
[----:B0-----:R-:W-:-:S04]  /*0040*/  SHF.R.U32.HI R5, RZ, 0x5, R4 ;  /* 0x00000005ff057819 */ /* 0x001fc80000011604 */
[----:B--2---:R-:W-:-:S04]  /*0050*/  LEA R3, R2, R5, 0x2 ;  /* 0x0000000502037211 */ /* 0x004fc800078e10ff */
[----:B-1----:R-:W-:-:S13]  /*0060*/  ISETP.GE.AND P0, PT, R3, R0, PT ;  /* 0x000000000300720c */ /* 0x002fda0003f06270 */
[----:B------:R-:W-:Y:S05]  /*0070*/  @P0 EXIT ;  /* 0x000000000000094d */ /* 0x000fea0003800000 */
[----:B------:R-:W0:Y:S01]  /*0080*/  LDC R7, c[0x0][0x3b4] ;  /* 0x0000ed00ff077b82 */ /* 0x000e220000000800 */
[----:B------:R-:W1:Y:S01]  /*0090*/  S2R R9, SR_CgaCtaId ;  /* 0x0000000000097919 */ /* 0x000e620000008800 */
[----:B------:R-:W2:Y:S01]  /*00a0*/  LDCU UR6, c[0x0][0x3ac] ;  /* 0x00007580ff0677ac */ /* 0x000ea20008000800 */
[----:B------:R-:W-:Y:S01]  /*00b0*/  LOP3.LUT R2, R4, 0x1f, RZ, 0xc0, !PT ;  /* 0x0000001f04027812 */ /* 0x000fe200078ec0ff */
[----:B------:R-:W-:Y:S01]  /*00c0*/  BSSY.RECONVERGENT B0, `(.L_x_218) ;  /* 0x00000c3000007945 */ /* 0x000fe20003800200 */
[----:B------:R-:W-:Y:S01]  /*00d0*/  MOV R6, 0x400 ;  /* 0x0000040000067802 */ /* 0x000fe20000000f00 */
[----:B------:R-:W3:Y:S02]  /*00e0*/  LDCU.64 UR8, c[0x0][0x358] ;  /* 0x00006b00ff0877ac */ /* 0x000ee40008000a00 */
[----:B------:R-:W-:Y:S01]  /*00f0*/  S2UR UR4, SR_CTAID.Y ;  /* 0x00000000000479c3 */ /* 0x000fe20000002600 */
[----:B------:R-:W4:Y:S07]  /*0100*/  LDCU UR7, c[0x0][0x3b8] ;  /* 0x00007700ff0777ac */ /* 0x000f2e0008000800 */
[----:B------:R-:W2:Y:S01]  /*0110*/  S2UR UR5, SR_CTAID.Z ;  /* 0x00000000000579c3 */ /* 0x000ea20000002700 */
[----:B0-----:R-:W-:-:S02]  /*0120*/  ISETP.GE.AND P0, PT, R2, R7, PT ;  /* 0x000000070200720c */ /* 0x001fc40003f06270 */
[----:B-1----:R-:W-:-:S05]  /*0130*/  LEA R8, R9, R6, 0x18 ;  /* 0x0000000609087211 */ /* 0x002fca00078ec0ff */
[----:B------:R-:W-:Y:S01]  /*0140*/  IMAD R5, R5, 0x140, R8 ;  /* 0x0000014005057824 */ /* 0x000fe200078e0208 */
[----:B--2---:R-:W-:Y:S01]  /*0150*/  UIMAD UR4, UR5, UR6, UR4 ;  /* 0x00000006050472a4 */ /* 0x004fe2000f8e0204 */
[----:B------:R-:W0:Y:S05]  /*0160*/  LDCU UR5, c[0x0][0x3b8] ;  /* 0x00007700ff0577ac */ /* 0x000e2a0008000800 */
[----:B------:R-:W-:-:S04]  /*0170*/  IMAD R4, R0, UR4, RZ ;  /* 0x0000000400047c24 */ /* 0x000fc8000f8e02ff */
[----:B------:R-:W-:-:S04]  /*0180*/  IMAD R6, R4, R7, RZ ;  /* 0x0000000704067224 */ /* 0x000fc800078e02ff */
[----:B------:R-:W-:Y:S01]  /*0190*/  IMAD R16, R3, R7, R6 ;  /* 0x0000000703107224 */ /* 0x000fe200078e0206 */
[----:B---34-:R-:W-:Y:S06]  /*01a0*/  @P0 BRA `(.L_x_219) ;  /* 0x0000000800d00947 */ /* 0x018fec0003800000 */
[-C--:B------:R-:W-:Y:S01]  /*01b0*/  LOP3.LUT R8, RZ, R2.reuse, RZ, 0x33, !PT ;  /* 0x00000002ff087212 */ /* 0x080fe200078e33ff */
[----:B------:R-:W-:Y:S01]  /*01c0*/  BSSY.RECONVERGENT B1, `(.L_x_220) ;  /* 0x0000017000017945 */ /* 0x000fe20003800200 */
[----:B------:R-:W-:-:S03]  /*01d0*/  MOV R18, R2 ;  /* 0x0000000200127202 */ /* 0x000fc60000000f00 */
[----:B------:R-:W-:-:S05]  /*01e0*/  IMAD.IADD R10, R8, 0x1, R7 ;  /* 0x00000001080a7824 */ /* 0x000fca00078e0207 */
[C---:B------:R-:W-:Y:S02]  /*01f0*/  LOP3.LUT R8, R10.reuse, 0x60, RZ, 0xc0, !PT ;  /* 0x000000600a087812 */ /* 0x040fe400078ec0ff */
[----:B------:R-:W-:Y:S02]  /*0200*/  ISETP.GE.U32.AND P1, PT, R10, 0x60, PT ;  /* 0x000000600a00780c */ /* 0x000fe40003f26070 */
[----:B------:R-:W-:-:S13]  /*0210*/  ISETP.NE.AND P0, PT, R8, 0x60, PT ;  /* 0x000000600800780c */ /* 0x000fda0003f05270 */
[----:B------:R-:W-:Y:S05]  /*0220*/  @!P0 BRA `(.L_x_221) ;  /* 0x0000000000408947 */ /* 0x000fea0003800000 */
[----:B------:R-:W1:Y:S01]  /*0230*/  LDC.64 R8, c[0x0][0x380] ;  /* 0x0000e000ff087b82 */ /* 0x000e620000000a00 */
[----:B------:R-:W-:Y:S01]  /*0240*/  LEA.HI R10, R10, 0x1, RZ, 0x1b ;  /* 0x000000010a0a7811 */ /* 0x000fe200078fd8ff */
[----:B------:R-:W-:Y:S01]  /*0250*/  IMAD.MOV.U32 R13, RZ, RZ, RZ ;  /* 0x000000ffff0d7224 */ /* 0x000fe200078e00ff */
[----:B------:R-:W-:Y:S02]  /*0260*/  MOV R18, R2 ;  /* 0x0000000200127202 */ /* 0x000fe40000000f00 */
[----:B------:R-:W-:-:S07]  /*0270*/  LOP3.LUT R12, R10, 0x3, RZ, 0xc0, !PT ;  /* 0x000000030a0c7812 */ /* 0x000fce00078ec0ff */
.L_x_222:
[----:B------:R-:W-:-:S04]  /*0280*/  IMAD.IADD R11, R16, 0x1, R18 ;  /* 0x00000001100b7824 */ /* 0x000fc800078e0212 */
[----:B-1----:R-:W-:-:S06]  /*0290*/  IMAD.WIDE R10, R11, 0x2, R8 ;  /* 0x000000020b0a7825 */ /* 0x002fcc00078e0208 */
[----:B--2---:R-:W2:Y:S01]  /*02a0*/  LDG.E.U16.CONSTANT R10, desc[UR8][R10.64] ;  /* 0x000000080a0a7981 */ /* 0x004ea2000c1e9500 */
[C---:B------:R-:W-:Y:S01]  /*02b0*/  LEA R15, R18.reuse, R5, 0x2 ;  /* 0x00000005120f7211 */ /* 0x040fe200078e10ff */
[----:B------:R-:W-:Y:S01]  /*02c0*/  VIADD R13, R13, 0x1 ;  /* 0x000000010d0d7836 */ /* 0x000fe20000000000 */
[----:B------:R-:W-:-:S04]  /*02d0*/  IADD3 R18, PT, PT, R18, 0x20, RZ ;  /* 0x0000002012127810 */ /* 0x000fc80007ffe0ff */
[----:B------:R-:W-:Y:S01]  /*02e0*/  ISETP.NE.AND P0, PT, R13, R12, PT ;  /* 0x0000000c0d00720c */ /* 0x000fe20003f05270 */
[----:B--2---:R-:W-:-:S05]  /*02f0*/  HADD2.F32 R14, -RZ, R10.H0_H0 ;  /* 0x2000000aff0e7230 */ /* 0x004fca0000004100 */
[----:B------:R-:W-:-:S05]  /*0300*/  FMUL R14, R14, UR7 ;  /* 0x000000070e0e7c20 */ /* 0x000fca0008400000 */
[----:B------:R2:W-:Y:S02]  /*0310*/  STS [R15], R14 ;  /* 0x0000000e0f007388 */ /* 0x0005e40000000800 */
[----:B------:R-:W-:Y:S05]  /*0320*/  @P0 BRA `(.L_x_222) ;  /* 0xfffffffc00d40947 */ /* 0x000fea000383ffff */
.L_x_221:
[----:B0-----:R-:W-:Y:S05]  /*0330*/  BSYNC.RECONVERGENT B1 ;  /* 0x0000000000017941 */ /* 0x001fea0003800200 */
.L_x_220:
[----:B------:R-:W-:Y:S05]  /*0340*/  @!P1 BRA `(.L_x_219) ;  /* 0x0000000800689947 */ /* 0x000fea0003800000 */
[----:B------:R-:W-:Y:S01]  /*0350*/  IMAD.IADD R8, R7, 0x1, -R18 ;  /* 0x0000000107087824 */ /* 0x000fe200078e0a12 */
[----:B------:R-:W-:Y:S01]  /*0360*/  BSSY.RECONVERGENT B1, `(.L_x_223) ;  /* 0x0000053000017945 */ /* 0x000fe20003800200 */
[----:B------:R-:W-:-:S03]  /*0370*/  PLOP3.LUT P0, PT, PT, PT, PT, 0x80, 0x8 ;  /* 0x000000000008781c */ /* 0x000fc60003f0f070 */
[----:B------:R-:W-:-:S13]  /*0380*/  ISETP.GT.AND P1, PT, R8, 0x180, PT ;  /* 0x000001800800780c */ /* 0x000fda0003f24270 */
[----:B------:R-:W-:Y:S05]  /*0390*/  @!P1 BRA `(.L_x_224) ;  /* 0x00000004003c9947 */ /* 0x000fea0003800000 */
[----:B------:R-:W-:Y:S02]  /*03a0*/  PLOP3.LUT P0, PT, PT, PT, PT, 0x8, 0x80 ;  /* 0x000000000080781c */ /* 0x000fe40003f0e170 */
[----:B------:R-:W-:-:S11]  /*03b0*/  IADD3 R17, PT, PT, R7, -0x180, RZ ;  /* 0xfffffe8007117810 */ /* 0x000fd60007ffe0ff */
.L_x_225:
[----:B0-----:R-:W0:Y:S01]  /*03c0*/  LDC.64 R10, c[0x0][0x380] ;  /* 0x0000e000ff0a7b82 */ /* 0x001e220000000a00 */
[C-C-:B--2---:R-:W-:Y:S01]  /*03d0*/  IMAD.IADD R15, R16.reuse, 0x1, R18.reuse ;  /* 0x00000001100f7824 */ /* 0x144fe200078e0212 */
[C-C-:B------:R-:W-:Y:S02]  /*03e0*/  IADD3 R9, PT, PT, R16.reuse, 0x80, R18.reuse ;  /* 0x0000008010097810 */ /* 0x140fe40007ffe012 */
[----:B------:R-:W-:Y:S01]  /*03f0*/  IADD3 R13, PT, PT, R16, 0x100, R18 ;  /* 0x00000100100d7810 */ /* 0x000fe20007ffe012 */
[----:B0-----:R-:W-:-:S04]  /*0400*/  IMAD.WIDE R14, R15, 0x2, R10 ;  /* 0x000000020f0e7825 */ /* 0x001fc800078e020a */
[--C-:B------:R-:W-:Y:S01]  /*0410*/  IMAD.WIDE R8, R9, 0x2, R10.reuse ;  /* 0x0000000209087825 */ /* 0x100fe200078e020a */
[----:B------:R-:W2:Y:S03]  /*0420*/  LDG.E.U16.CONSTANT R25, desc[UR8][R14.64] ;  /* 0x000000080e197981 */ /* 0x000ea6000c1e9500 */
[----:B------:R-:W-:Y:S01]  /*0430*/  IMAD.WIDE R12, R13, 0x2, R10 ;  /* 0x000000020d0c7825 */ /* 0x000fe200078e020a */
[----:B------:R-:W3:Y:S04]  /*0440*/  LDG.E.U16.CONSTANT R19, desc[UR8][R14.64+0x80] ;  /* 0x000080080e137981 */ /* 0x000ee8000c1e9500 */
[----:B------:R-:W4:Y:S04]  /*0450*/  LDG.E.U16.CONSTANT R22, desc[UR8][R14.64+0x40] ;  /* 0x000040080e167981 */ /* 0x000f28000c1e9500 */
[----:B------:R0:W5:Y:S04]  /*0460*/  LDG.E.U16.CONSTANT R21, desc[UR8][R14.64+0xc0] ;  /* 0x0000c0080e157981 */ /* 0x000168000c1e9500 */
[----:B------:R-:W5:Y:S04]  /*0470*/  LDG.E.U16.CONSTANT R20, desc[UR8][R8.64+0x40] ;  /* 0x0000400808147981 */ /* 0x000f68000c1e9500 */
[----:B------:R-:W5:Y:S01]  /*0480*/  LDG.E.U16.CONSTANT R23, desc[UR8][R8.64+0x80] ;  /* 0x0000800808177981 */ /* 0x000f62000c1e9500 */
[----:B0-----:R-:W-:-:S03]  /*0490*/  IADD3 R15, PT, PT, R16, 0x180, R18 ;  /* 0x00000180100f7810 */ /* 0x001fc60007ffe012 */
[----:B------:R-:W5:Y:S02]  /*04a0*/  LDG.E.U16.CONSTANT R26, desc[UR8][R12.64] ;  /* 0x000000080c1a7981 */ /* 0x000f64000c1e9500 */
[----:B------:R-:W-:Y:S02]  /*04b0*/  IMAD.WIDE R10, R15, 0x2, R10 ;  /* 0x000000020f0a7825 */ /* 0x000fe400078e020a */
[----:B------:R-:W5:Y:S04]  /*04c0*/  LDG.E.U16.CONSTANT R24, desc[UR8][R8.64] ;  /* 0x0000000808187981 */ /* 0x000f68000c1e9500 */
[----:B------:R-:W5:Y:S04]  /*04d0*/  LDG.E.U16.CONSTANT R27, desc[UR8][R8.64+0xc0] ;  /* 0x0000c008081b7981 */ /* 0x000f68000c1e9500 */
[----:B------:R-:W5:Y:S04]  /*04e0*/  LDG.E.U16.CONSTANT R29, desc[UR8][R12.64+0x40] ;  /* 0x000040080c1d7981 */ /* 0x000f68000c1e9500 */
[----:B------:R-:W5:Y:S04]  /*04f0*/  LDG.E.U16.CONSTANT R28, desc[UR8][R12.64+0x80] ;  /* 0x000080080c1c7981 */ /* 0x000f68000c1e9500 */
[----:B------:R-:W5:Y:S04]  /*0500*/  LDG.E.U16.CONSTANT R14, desc[UR8][R12.64+0xc0] ;  /* 0x0000c0080c0e7981 */ /* 0x000f68000c1e9500 */
[----:B------:R-:W5:Y:S04]  /*0510*/  LDG.E.U16.CONSTANT R9, desc[UR8][R10.64] ;  /* 0x000000080a097981 */ /* 0x000f68000c1e9500 */
[----:B------:R-:W5:Y:S04]  /*0520*/  LDG.E.U16.CONSTANT R8, desc[UR8][R10.64+0x40] ;  /* 0x000040080a087981 */ /* 0x000f68000c1e9500 */
[----:B------:R-:W5:Y:S04]  /*0530*/  LDG.E.U16.CONSTANT R12, desc[UR8][R10.64+0x80] ;  /* 0x000080080a0c7981 */ /* 0x000f68000c1e9500 */
[----:B------:R0:W5:Y:S01]  /*0540*/  LDG.E.U16.CONSTANT R13, desc[UR8][R10.64+0xc0] ;  /* 0x0000c0080a0d7981 */ /* 0x000162000c1e9500 */
[C---:B------:R-:W-:Y:S01]  /*0550*/  LEA R15, R18.reuse, R5, 0x2 ;  /* 0x00000005120f7211 */ /* 0x040fe200078e10ff */
[----:B------:R-:W-:-:S05]  /*0560*/  VIADD R18, R18, 0x200 ;  /* 0x0000020012127836 */ /* 0x000fca0000000000 */
[----:B------:R-:W-:Y:S01]  /*0570*/  ISETP.GE.AND P1, PT, R18, R17, PT ;  /* 0x000000111200720c */ /* 0x000fe20003f26270 */
[----:B--2---:R-:W-:Y:S02]  /*0580*/  HADD2.F32 R25, -RZ, R25.H0_H0 ;  /* 0x20000019ff197230 */ /* 0x004fe40000004100 */
[----:B---3--:R-:W-:-:S03]  /*0590*/  HADD2.F32 R19, -RZ, R19.H0_H0 ;  /* 0x20000013ff137230 */ /* 0x008fc60000004100 */
[----:B------:R-:W-:Y:S01]  /*05a0*/  FMUL R25, R25, UR5 ;  /* 0x0000000519197c20 */ /* 0x000fe20008400000 */
[----:B----4-:R-:W-:Y:S02]  /*05b0*/  HADD2.F32 R22, -RZ, R22.H0_H0 ;  /* 0x20000016ff167230 */ /* 0x010fe40000004100 */
[----:B-----5:R-:W-:Y:S02]  /*05c0*/  HADD2.F32 R21, -RZ, R21.H0_H0 ;  /* 0x20000015ff157230 */ /* 0x020fe40000004100 */
[----:B0-----:R-:W-:Y:S02]  /*05d0*/  HADD2.F32 R10, -RZ, R20.H0_H0 ;  /* 0x20000014ff0a7230 */ /* 0x001fe40000004100 */
[----:B------:R-:W-:Y:S01]  /*05e0*/  FMUL R20, R19, UR5 ;  /* 0x0000000513147c20 */ /* 0x000fe20008400000 */
[----:B------:R-:W-:Y:S01]  /*05f0*/  HADD2.F32 R23, -RZ, R23.H0_H0 ;  /* 0x20000017ff177230 */ /* 0x000fe20000004100 */
[----:B------:R0:W-:Y:S01]  /*0600*/  STS [R15], R25 ;  /* 0x000000190f007388 */ /* 0x0001e20000000800 */
[----:B------:R-:W-:-:S02]  /*0610*/  HADD2.F32 R11, -RZ, R26.H0_H0 ;  /* 0x2000001aff0b7230 */ /* 0x000fc40000004100 */
[----:B------:R-:W-:Y:S01]  /*0620*/  FMUL R19, R10, UR5 ;  /* 0x000000050a137c20 */ /* 0x000fe20008400000 */
[----:B------:R1:W-:Y:S01]  /*0630*/  STS [R15+0x100], R20 ;  /* 0x000100140f007388 */ /* 0x0003e20000000800 */
[----:B------:R-:W-:Y:S01]  /*0640*/  FMUL R22, R22, UR5 ;  /* 0x0000000516167c20 */ /* 0x000fe20008400000 */
[----:B------:R-:W-:Y:S01]  /*0650*/  FMUL R10, R23, UR5 ;  /* 0x00000005170a7c20 */ /* 0x000fe20008400000 */
[----:B0-----:R-:W-:Y:S02]  /*0660*/  HADD2.F32 R25, -RZ, R24.H0_H0 ;  /* 0x20000018ff197230 */ /* 0x001fe40000004100 */
[----:B------:R-:W-:Y:S01]  /*0670*/  FMUL R24, R21, UR5 ;  /* 0x0000000515187c20 */ /* 0x000fe20008400000 */
[----:B------:R-:W-:Y:S02]  /*0680*/  HADD2.F32 R27, -RZ, R27.H0_H0 ;  /* 0x2000001bff1b7230 */ /* 0x000fe40000004100 */
[----:B-1----:R-:W-:Y:S01]  /*0690*/  FMUL R20, R11, UR5 ;  /* 0x000000050b147c20 */ /* 0x002fe20008400000 */
[----:B------:R-:W-:-:S02]  /*06a0*/  HADD2.F32 R29, -RZ, R29.H0_H0 ;  /* 0x2000001dff1d7230 */ /* 0x000fc40000004100 */
[----:B------:R-:W-:Y:S02]  /*06b0*/  HADD2.F32 R28, -RZ, R28.H0_H0 ;  /* 0x2000001cff1c7230 */ /* 0x000fe40000004100 */
[----:B------:R-:W-:Y:S02]  /*06c0*/  HADD2.F32 R14, -RZ, R14.H0_H0 ;  /* 0x2000000eff0e7230 */ /* 0x000fe40000004100 */
[----:B------:R-:W-:Y:S02]  /*06d0*/  HADD2.F32 R9, -RZ, R9.H0_H0 ;  /* 0x20000009ff097230 */ /* 0x000fe40000004100 */
[----:B------:R-:W-:Y:S02]  /*06e0*/  HADD2.F32 R11, -RZ, R8.H0_H0 ;  /* 0x20000008ff0b7230 */ /* 0x000fe40000004100 */
[----:B------:R-:W-:Y:S02]  /*06f0*/  HADD2.F32 R12, -RZ, R12.H0_H0 ;  /* 0x2000000cff0c7230 */ /* 0x000fe40000004100 */
[----:B------:R-:W-:Y:S01]  /*0700*/  HADD2.F32 R13, -RZ, R13.H0_H0 ;  /* 0x2000000dff0d7230 */ /* 0x000fe20000004100 */
[----:B------:R0:W-:Y:S01]  /*0710*/  STS [R15+0x80], R22 ;  /* 0x000080160f007388 */ /* 0x0001e20000000800 */
[----:B------:R-:W-:Y:S01]  /*0720*/  FMUL R26, R27, UR5 ;  /* 0x000000051b1a7c20 */ /* 0x000fe20008400000 */
[----:B------:R-:W-:Y:S01]  /*0730*/  FMUL R28, R28, UR5 ;  /* 0x000000051c1c7c20 */ /* 0x000fe20008400000 */
[----:B------:R-:W-:Y:S01]  /*0740*/  FMUL R14, R14, UR5 ;  /* 0x000000050e0e7c20 */ /* 0x000fe20008400000 */
[----:B------:R1:W-:Y:S01]  /*0750*/  STS [R15+0x180], R24 ;  /* 0x000180180f007388 */ /* 0x0003e20000000800 */
[----:B------:R-:W-:Y:S01]  /*0760*/  FMUL R8, R9, UR5 ;  /* 0x0000000509087c20 */ /* 0x000fe20008400000 */
[----:B------:R-:W-:-:S02]  /*0770*/  FMUL R12, R12, UR5 ;  /* 0x000000050c0c7c20 */ /* 0x000fc40008400000 */
[----:B------:R2:W-:Y:S01]  /*0780*/  STS [R15+0x300], R10 ;  /* 0x0003000a0f007388 */ /* 0x0005e20000000800 */
[----:B0-----:R-:W-:-:S03]  /*0790*/  FMUL R22, R25, UR5 ;  /* 0x0000000519167c20 */ /* 0x001fc60008400000 */
[----:B------:R0:W-:Y:S01]  /*07a0*/  STS [R15+0x400], R20 ;  /* 0x000400140f007388 */ /* 0x0001e20000000800 */
[----:B-1----:R-:W-:Y:S01]  /*07b0*/  FMUL R24, R29, UR5 ;  /* 0x000000051d187c20 */ /* 0x002fe20008400000 */
[----:B--2---:R-:W-:Y:S01]  /*07c0*/  FMUL R10, R11, UR5 ;  /* 0x000000050b0a7c20 */ /* 0x004fe20008400000 */
[----:B0-----:R-:W-:Y:S01]  /*07d0*/  FMUL R20, R13, UR5 ;  /* 0x000000050d147c20 */ /* 0x001fe20008400000 */
        /* <DEDUP_REMOVED lines=11> */
.L_x_224:
[----:B------:R-:W-:Y:S05]  /*0890*/  BSYNC.RECONVERGENT B1 ;  /* 0x0000000000017941 */ /* 0x000fea0003800200 */
.L_x_223:
[----:B0-----:R-:W-:Y:S01]  /*08a0*/  IADD3 R8, PT, PT, -R18, R7, RZ ;  /* 0x0000000712087210 */ /* 0x001fe20007ffe1ff */
[----:B------:R-:W-:Y:S03]  /*08b0*/  BSSY.RECONVERGENT B1, `(.L_x_226) ;  /* 0x000002c000017945 */ /* 0x000fe60003800200 */
[----:B------:R-:W-:-:S13]  /*08c0*/  ISETP.GT.AND P1, PT, R8, 0x80, PT ;  /* 0x000000800800780c */ /* 0x000fda0003f24270 */
[----:B------:R-:W-:Y:S05]  /*08d0*/  @!P1 BRA `(.L_x_227) ;  /* 0x0000000000a49947 */ /* 0x000fea0003800000 */
[----:B------:R-:W0:Y:S01]  /*08e0*/  LDC.64 R10, c[0x0][0x380] ;  /* 0x0000e000ff0a7b82 */ /* 0x000e220000000a00 */
[C-C-:B------:R-:W-:Y:S01]  /*08f0*/  IMAD.IADD R9, R16.reuse, 0x1, R18.reuse ;  /* 0x0000000110097824 */ /* 0x140fe200078e0212 */
[----:B------:R-:W-:Y:S01]  /*0900*/  IADD3 R13, PT, PT, R16, 0x80, R18 ;  /* 0x00000080100d7810 */ /* 0x000fe20007ffe012 */
[----:B------:R-:W1:Y:S02]  /*0910*/  LDCU UR4, c[0x0][0x3b8] ;  /* 0x00007700ff0477ac */ /* 0x000e640008000800 */
[----:B0-----:R-:W-:-:S04]  /*0920*/  IMAD.WIDE R8, R9, 0x2, R10 ;  /* 0x0000000209087825 */ /* 0x001fc800078e020a */
[----:B------:R-:W-:Y:S01]  /*0930*/  IMAD.WIDE R10, R13, 0x2, R10 ;  /* 0x000000020d0a7825 */ /* 0x000fe200078e020a */
[----:B--2---:R-:W2:Y:S04]  /*0940*/  LDG.E.U16.CONSTANT R14, desc[UR8][R8.64+0x40] ;  /* 0x00004008080e7981 */ /* 0x004ea8000c1e9500 */
[----:B------:R-:W3:Y:S04]  /*0950*/  LDG.E.U16.CONSTANT R12, desc[UR8][R8.64] ;  /* 0x00000008080c7981 */ /* 0x000ee8000c1e9500 */
[----:B------:R-:W4:Y:S04]  /*0960*/  LDG.E.U16.CONSTANT R15, desc[UR8][R8.64+0x80] ;  /* 0x00008008080f7981 */ /* 0x000f28000c1e9500 */
[----:B------:R1:W5:Y:S04]  /*0970*/  LDG.E.U16.CONSTANT R17, desc[UR8][R8.64+0xc0] ;  /* 0x0000c00808117981 */ /* 0x000368000c1e9500 */
[----:B------:R-:W5:Y:S04]  /*0980*/  LDG.E.U16.CONSTANT R19, desc[UR8][R10.64] ;  /* 0x000000080a137981 */ /* 0x000f68000c1e9500 */
[----:B------:R-:W5:Y:S04]  /*0990*/  LDG.E.U16.CONSTANT R20, desc[UR8][R10.64+0x40] ;  /* 0x000040080a147981 */ /* 0x000f68000c1e9500 */
[----:B------:R-:W5:Y:S04]  /*09a0*/  LDG.E.U16.CONSTANT R21, desc[UR8][R10.64+0x80] ;  /* 0x000080080a157981 */ /* 0x000f68000c1e9500 */
[----:B------:R-:W5:Y:S01]  /*09b0*/  LDG.E.U16.CONSTANT R22, desc[UR8][R10.64+0xc0] ;  /* 0x0000c0080a167981 */ /* 0x000f62000c1e9500 */
[----:B------:R-:W-:Y:S01]  /*09c0*/  PLOP3.LUT P0, PT, PT, PT, PT, 0x8, 0x80 ;  /* 0x000000000080781c */ /* 0x000fe20003f0e170 */
[----:B--2---:R-:W-:-:S02]  /*09d0*/  HADD2.F32 R14, -RZ, R14.H0_H0 ;  /* 0x2000000eff0e7230 */ /* 0x004fc40000004100 */
[----:B---3--:R-:W-:Y:S01]  /*09e0*/  HADD2.F32 R13, -RZ, R12.H0_H0 ;  /* 0x2000000cff0d7230 */ /* 0x008fe20000004100 */
[----:B------:R-:W-:Y:S02]  /*09f0*/  LEA R12, R18, R5, 0x2 ;  /* 0x00000005120c7211 */ /* 0x000fe400078e10ff */
[----:B-1----:R-:W-:Y:S01]  /*0a00*/  FMUL R9, R14, UR4 ;  /* 0x000000040e097c20 */ /* 0x002fe20008400000 */
[----:B----4-:R-:W-:Y:S02]  /*0a10*/  HADD2.F32 R15, -RZ, R15.H0_H0 ;  /* 0x2000000fff0f7230 */ /* 0x010fe40000004100 */
[----:B-----5:R-:W-:Y:S02]  /*0a20*/  HADD2.F32 R17, -RZ, R17.H0_H0 ;  /* 0x20000011ff117230 */ /* 0x020fe40000004100 */
[----:B------:R-:W-:Y:S02]  /*0a30*/  HADD2.F32 R19, -RZ, R19.H0_H0 ;  /* 0x20000013ff137230 */ /* 0x000fe40000004100 */
[----:B------:R-:W-:-:S02]  /*0a40*/  HADD2.F32 R20, -RZ, R20.H0_H0 ;  /* 0x20000014ff147230 */ /* 0x000fc40000004100 */
[----:B------:R-:W-:Y:S02]  /*0a50*/  HADD2.F32 R21, -RZ, R21.H0_H0 ;  /* 0x20000015ff157230 */ /* 0x000fe40000004100 */
[----:B------:R-:W-:Y:S01]  /*0a60*/  HADD2.F32 R22, -RZ, R22.H0_H0 ;  /* 0x20000016ff167230 */ /* 0x000fe20000004100 */
[----:B------:R0:W-:Y:S01]  /*0a70*/  STS [R12+0x80], R9 ;  /* 0x000080090c007388 */ /* 0x0001e20000000800 */
[----:B------:R-:W-:Y:S01]  /*0a80*/  FMUL R13, R13, UR4 ;  /* 0x000000040d0d7c20 */ /* 0x000fe20008400000 */
[----:B------:R-:W-:Y:S01]  /*0a90*/  FMUL R15, R15, UR4 ;  /* 0x000000040f0f7c20 */ /* 0x000fe20008400000 */
[----:B------:R-:W-:Y:S01]  /*0aa0*/  FMUL R17, R17, UR4 ;  /* 0x0000000411117c20 */ /* 0x000fe20008400000 */
[----:B------:R-:W-:Y:S01]  /*0ab0*/  FMUL R19, R19, UR4 ;  /* 0x0000000413137c20 */ /* 0x000fe20008400000 */
[----:B------:R-:W-:Y:S01]  /*0ac0*/  FMUL R11, R20, UR4 ;  /* 0x00000004140b7c20 */ /* 0x000fe20008400000 */
[----:B------:R-:W-:Y:S01]  /*0ad0*/  FMUL R21, R21, UR4 ;  /* 0x0000000415157c20 */ /* 0x000fe20008400000 */
[----:B0-----:R-:W-:Y:S01]  /*0ae0*/  FMUL R9, R22, UR4 ;  /* 0x0000000416097c20 */ /* 0x001fe20008400000 */
[----:B------:R0:W-:Y:S04]  /*0af0*/  STS [R12], R13 ;  /* 0x0000000d0c007388 */ /* 0x0001e80000000800 */
[----:B------:R0:W-:Y:S04]  /*0b00*/  STS [R12+0x100], R15 ;  /* 0x0001000f0c007388 */ /* 0x0001e80000000800 */
[----:B------:R0:W-:Y:S04]  /*0b10*/  STS [R12+0x180], R17 ;  /* 0x000180110c007388 */ /* 0x0001e80000000800 */
[----:B------:R0:W-:Y:S04]  /*0b20*/  STS [R12+0x200], R19 ;  /* 0x000200130c007388 */ /* 0x0001e80000000800 */
[----:B------:R0:W-:Y:S04]  /*0b30*/  STS [R12+0x280], R11 ;  /* 0x0002800b0c007388 */ /* 0x0001e80000000800 */
[----:B------:R0:W-:Y:S04]  /*0b40*/  STS [R12+0x300], R21 ;  /* 0x000300150c007388 */ /* 0x0001e80000000800 */
[----:B------:R0:W-:Y:S01]  /*0b50*/  STS [R12+0x380], R9 ;  /* 0x000380090c007388 */ /* 0x0001e20000000800 */
[----:B------:R-:W-:-:S07]  /*0b60*/  VIADD R18, R18, 0x100 ;  /* 0x0000010012127836 */ /* 0x000fce0000000000 */
.L_x_227:
[----:B------:R-:W-:Y:S05]  /*0b70*/  BSYNC.RECONVERGENT B1 ;  /* 0x0000000000017941 */ /* 0x000fea0003800200 */
.L_x_226:
[----:B------:R-:W-:-:S13]  /*0b80*/  ISETP.LT.OR P0, PT, R18, R7, P0 ;  /* 0x000000071200720c */ /* 0x000fda0000701670 */
[----:B------:R-:W-:Y:S05]  /*0b90*/  @!P0 BRA `(.L_x_219) ;  /* 0x0000000000548947 */ /* 0x000fea0003800000 */
[----:B0-----:R-:W0:Y:S01]  /*0ba0*/  LDC.64 R8, c[0x0][0x380] ;  /* 0x0000e000ff087b82 */ /* 0x001e220000000a00 */
[----:B------:R-:W-:Y:S01]  /*0bb0*/  IADD3 R11, PT, PT, R16, R18, RZ ;  /* 0x00000012100b7210 */ /* 0x000fe20007ffe0ff */
[----:B------:R-:W1:Y:S04]  /*0bc0*/  LDCU UR4, c[0x0][0x3b8] ;  /* 0x00007700ff0477ac */ /* 0x000e680008000800 */
[----:B0-----:R-:W-:-:S05]  /*0bd0*/  IMAD.WIDE R8, R11, 0x2, R8 ;  /* 0x000000020b087825 */ /* 0x001fca00078e0208 */
[----:B------:R-:W3:Y:S04]  /*0be0*/  LDG.E.U16.CONSTANT R10, desc[UR8][R8.64] ;  /* 0x00000008080a7981 */ /* 0x000ee8000c1e9500 */
[----:B------:R-:W4:Y:S04]  /*0bf0*/  LDG.E.U16.CONSTANT R11, desc[UR8][R8.64+0x40] ;  /* 0x00004008080b7981 */ /* 0x000f28000c1e9500 */
[----:B------:R-:W5:Y:S04]  /*0c00*/  LDG.E.U16.CONSTANT R13, desc[UR8][R8.64+0x80] ;  /* 0x00008008080d7981 */ /* 0x000f68000c1e9500 */
[----:B--2---:R-:W2:Y:S01]  /*0c10*/  LDG.E.U16.CONSTANT R14, desc[UR8][R8.64+0xc0] ;  /* 0x0000c008080e7981 */ /* 0x004ea2000c1e9500 */
[----:B---3--:R-:W-:-:S02]  /*0c20*/  HADD2.F32 R10, -RZ, R10.H0_H0 ;  /* 0x2000000aff0a7230 */ /* 0x008fc40000004100 */
[----:B----4-:R-:W-:-:S03]  /*0c30*/  HADD2.F32 R12, -RZ, R11.H0_H0 ;  /* 0x2000000bff0c7230 */ /* 0x010fc60000004100 */
[----:B-1----:R-:W-:Y:S01]  /*0c40*/  FMUL R10, R10, UR4 ;  /* 0x000000040a0a7c20 */ /* 0x002fe20008400000 */
[----:B------:R-:W-:Y:S02]  /*0c50*/  IMAD R11, R18, 0x4, R5 ;  /* 0x00000004120b7824 */ /* 0x000fe400078e0205 */
[----:B-----5:R-:W-:Y:S02]  /*0c60*/  HADD2.F32 R13, -RZ, R13.H0_H0 ;  /* 0x2000000dff0d7230 */ /* 0x020fe40000004100 */
[----:B------:R-:W-:Y:S01]  /*0c70*/  FMUL R12, R12, UR4 ;  /* 0x000000040c0c7c20 */ /* 0x000fe20008400000 */
[----:B------:R1:W-:Y:S01]  /*0c80*/  STS [R11], R10 ;  /* 0x0000000a0b007388 */ /* 0x0003e20000000800 */
[----:B--2---:R-:W-:Y:S02]  /*0c90*/  HADD2.F32 R15, -RZ, R14.H0_H0 ;  /* 0x2000000eff0f7230 */ /* 0x004fe40000004100 */
[----:B------:R-:W-:Y:S01]  /*0ca0*/  FMUL R14, R13, UR4 ;  /* 0x000000040d0e7c20 */ /* 0x000fe20008400000 */
[----:B------:R1:W-:Y:S02]  /*0cb0*/  STS [R11+0x80], R12 ;  /* 0x0000800c0b007388 */ /* 0x0003e40000000800 */
[----:B------:R-:W-:-:S02]  /*0cc0*/  FMUL R16, R15, UR4 ;  /* 0x000000040f107c20 */ /* 0x000fc40008400000 */
[----:B------:R1:W-:Y:S04]  /*0cd0*/  STS [R11+0x100], R14 ;  /* 0x0001000e0b007388 */ /* 0x0003e80000000800 */
[----:B------:R1:W-:Y:S02]  /*0ce0*/  STS [R11+0x180], R16 ;  /* 0x000180100b007388 */ /* 0x0003e40000000800 */
.L_x_219:
[----:B0-----:R-:W-:Y:S05]  /*0cf0*/  BSYNC.RECONVERGENT B0 ;  /* 0x0000000000007941 */ /* 0x001fea0003800200 */
.L_x_218:
[----:B------:R-:W0:Y:S01]  /*0d00*/  LDCU.U8 UR4, c[0x0][0x3bc] ;  /* 0x00007780ff0477ac */ /* 0x000e220008000000 */
[----:B------:R-:W-:Y:S01]  /*0d10*/  LOP3.LUT R8, RZ, R2, RZ, 0x33, !PT ;  /* 0x00000002ff087212 */ /* 0x000fe200078e33ff */
[----:B------:R-:W-:Y:S01]  /*0d20*/  HFMA2 R13, -RZ, RZ, 0, 0 ;  /* 0x00000000ff0d7431 */ /* 0x000fe200000001ff */
[----:B------:R-:W-:Y:S01]  /*0d30*/  BSSY.RECONVERGENT B0, `(.L_x_228) ;  /* 0x0000187000007945 */ /* 0x000fe20003800200 */
[----:B-1----:R-:W-:Y:S02]  /*0d40*/  CS2R R10, SRZ ;  /* 0x00000000000a7805 */ /* 0x002fe4000001ff00 */
[----:B------:R-:W-:Y:S02]  /*0d50*/  IADD3 R7, PT, PT, R8, R7, RZ ;  /* 0x0000000708077210 */ /* 0x000fe40007ffe0ff */
[----:B------:R-:W-:Y:S01]  /*0d60*/  CS2R R8, SRZ ;  /* 0x0000000000087805 */ /* 0x000fe2000001ff00 */
[----:B------:R-:W-:Y:S01]  /*0d70*/  IMAD.MOV.U32 R12, RZ, RZ, -0x800000 ;  /* 0xff800000ff0c7424 */ /* 0x000fe200078e00ff */
[----:B------:R-:W-:Y:S01]  /*0d80*/  LEA.HI R16, R7, 0x1, RZ, 0x1b ;  /* 0x0000000107107811 */ /* 0x000fe200078fd8ff */
[----:B------:R-:W-:-:S03]  /*0d90*/  IMAD.MOV.U32 R17, RZ, RZ, RZ ;  /* 0x000000ffff117224 */ /* 0x000fc600078e00ff */
[----:B------:R-:W-:Y:S01]  /*0da0*/  LOP3.LUT R16, R16, 0xffffff0, RZ, 0xc0, !PT ;  /* 0x0ffffff010107812 */ /* 0x000fe200078ec0ff */
[----:B0-----:R-:W-:Y:S01]  /*0db0*/  UPRMT UR4, UR4, 0x8880, URZ ;  /* 0x0000888004047896 */ /* 0x001fe200080000ff */
[----:B------:R-:W-:Y:S05]  /*0dc0*/  BAR.SYNC.DEFER_BLOCKING 0x0 ;  /* 0x0000000000007b1d */ /* 0x000fea0000010000 */
[----:B------:R-:W-:-:S13]  /*0dd0*/  ISETP.NE.AND P0, PT, RZ, UR4, PT ;  /* 0x00000004ff007c0c */ /* 0x000fda000bf05270 */
[----:B------:R-:W-:-:S07]  /*0de0*/  @P0 IADD3 R0, PT, PT, R3, 0x1, RZ ;  /* 0x0000000103000810 */ /* 0x000fce0007ffe0ff */
.L_x_256:
[----:B--2---:R-:W-:-:S05]  /*0df0*/  VIADD R15, R17, 0x20 ;  /* 0x00000020110f7836 */ /* 0x004fca0000000000 */
[----:B------:R-:W-:-:S04]  /*0e00*/  VIMNMX R18, PT, PT, R0, R15, PT ;  /* 0x0000000f00127248 */ /* 0x000fc80003fe0100 */
[----:B------:R-:W-:-:S04]  /*0e10*/  IADD3 R19, PT, PT, R18, -R17, RZ ;  /* 0x8000001112137210 */ /* 0x000fc80007ffe0ff */
[----:B------:R-:W-:-:S13]  /*0e20*/  ISETP.GE.AND P0, PT, R19, 0x1, PT ;  /* 0x000000011300780c */ /* 0x000fda0003f06270 */
[----:B------:R-:W-:Y:S05]  /*0e30*/  @!P0 BRA `(.L_x_229) ;  /* 0x0000001400d88947 */ /* 0x000fea0003800000 */
[----:B------:R-:W0:Y:S01]  /*0e40*/  S2R R26, SR_TID.X ;  /* 0x00000000001a7919 */ /* 0x000e220000002100 */
[----:B------:R-:W1:Y:S02]  /*0e50*/  LDC R24, c[0x0][0x3b4] ;  /* 0x0000ed00ff187b82 */ /* 0x000e640000000800 */
[----:B-1----:R-:W-:-:S05]  /*0e60*/  IMAD R19, R19, R24, RZ ;  /* 0x0000001813137224 */ /* 0x002fca00078e02ff */
[----:B0-----:R-:W-:-:S13]  /*0e70*/  ISETP.GE.AND P0, PT, R26, R19, PT ;  /* 0x000000131a00720c */ /* 0x001fda0003f06270 */
[----:B------:R-:W-:Y:S05]  /*0e80*/  @P0 BRA `(.L_x_230) ;  /* 0x0000000000d80947 */ /* 0x000fea0003800000 */
[-C--:B------:R-:W-:Y:S01]  /*0e90*/  IABS R20, R24.reuse ;  /* 0x0000001800147213 */ /* 0x080fe20000000000 */
[----:B------:R-:W0:Y:S01]  /*0ea0*/  S2R R23, SR_CgaCtaId ;  /* 0x0000000000177919 */ /* 0x000e220000008800 */
[----:B------:R-:W-:Y:S02]  /*0eb0*/  MOV R28, 0x400 ;  /* 0x00000400001c7802 */ /* 0x000fe40000000f00 */
[----:B------:R-:W1:Y:S01]  /*0ec0*/  I2F.RP R22, R20 ;  /* 0x0000001400167306 */ /* 0x000e620000209400 */
[----:B------:R-:W-:Y:S02]  /*0ed0*/  ISETP.NE.AND P1, PT, R24, RZ, PT ;  /* 0x000000ff1800720c */ /* 0x000fe40003f25270 */
[----:B------:R-:W-:-:S05]  /*0ee0*/  LOP3.LUT R24, RZ, R24, RZ, 0x33, !PT ;  /* 0x00000018ff187212 */ /* 0x000fca00078e33ff */
[----:B-1----:R-:W1:Y:S02]  /*0ef0*/  MUFU.RCP R22, R22 ;  /* 0x0000001600167308 */ /* 0x002e640000001000 */
[----:B-1----:R-:W-:Y:S01]  /*0f00*/  VIADD R14, R22, 0xffffffe ;  /* 0x0ffffffe160e7836 */ /* 0x002fe20000000000 */
[C---:B------:R-:W-:Y:S01]  /*0f10*/  IADD3 R22, PT, PT, R28.reuse, 0x500, RZ ;  /* 0x000005001c167810 */ /* 0x040fe20007ffe0ff */
[----:B------:R-:W-:-:S04]  /*0f20*/  VIADD R28, R28, 0x2d00 ;  /* 0x00002d001c1c7836 */ /* 0x000fc80000000000 */
[----:B------:R1:W2:Y:S01]  /*0f30*/  F2I.FTZ.U32.TRUNC.NTZ R15, R14 ;  /* 0x0000000e000f7305 */ /* 0x0002a2000021f000 */
[C---:B0-----:R-:W-:Y:S02]  /*0f40*/  LEA R22, R23.reuse, R22, 0x18 ;  /* 0x0000001617167211 */ /* 0x041fe400078ec0ff */
[----:B------:R-:W-:Y:S01]  /*0f50*/  LEA R23, R23, R28, 0x18 ;  /* 0x0000001c17177211 */ /* 0x000fe200078ec0ff */
[----:B-1----:R-:W-:Y:S01]  /*0f60*/  IMAD.MOV.U32 R14, RZ, RZ, RZ ;  /* 0x000000ffff0e7224 */ /* 0x002fe200078e00ff */
[----:B--2---:R-:W-:-:S05]  /*0f70*/  IADD3 R21, PT, PT, RZ, -R15, RZ ;  /* 0x8000000fff157210 */ /* 0x004fca0007ffe0ff */
[----:B------:R-:W-:-:S04]  /*0f80*/  IMAD R21, R21, R20, RZ ;  /* 0x0000001415157224 */ /* 0x000fc800078e02ff */
[----:B------:R-:W-:-:S07]  /*0f90*/  IMAD.HI.U32 R21, R15, R21, R14 ;  /* 0x000000150f157227 */ /* 0x000fce00078e000e */
.L_x_231:
[----:B0-----:R-:W0:Y:S01]  /*0fa0*/  LDC R25, c[0x0][0x3b4] ;  /* 0x0000ed00ff197b82 */ /* 0x001e220000000800 */
[----:B------:R-:W-:-:S05]  /*0fb0*/  IABS R28, R26 ;  /* 0x0000001a001c7213 */ /* 0x000fca0000000000 */
[----:B------:R-:W-:-:S05]  /*0fc0*/  IMAD.HI.U32 R14, R21, R28, RZ ;  /* 0x0000001c150e7227 */ /* 0x000fca00078e00ff */
[----:B------:R-:W-:Y:S02]  /*0fd0*/  IADD3 R15, PT, PT, -R14, RZ, RZ ;  /* 0x000000ff0e0f7210 */ /* 0x000fe40007ffe1ff */
[----:B0-----:R-:W-:-:S05]  /*0fe0*/  IABS R27, R25 ;  /* 0x00000019001b7213 */ /* 0x001fca0000000000 */
[----:B------:R-:W-:-:S05]  /*0ff0*/  IMAD R15, R27, R15, R28 ;  /* 0x0000000f1b0f7224 */ /* 0x000fca00078e021c */
[----:B------:R-:W-:-:S13]  /*1000*/  ISETP.GT.U32.AND P2, PT, R20, R15, PT ;  /* 0x0000000f1400720c */ /* 0x000fda0003f44070 */
[----:B------:R-:W-:Y:S01]  /*1010*/  @!P2 IMAD.IADD R15, R15, 0x1, -R27 ;  /* 0x000000010f0fa824 */ /* 0x000fe200078e0a1b */
[----:B------:R-:W-:-:S04]  /*1020*/  @!P2 IADD3 R14, PT, PT, R14, 0x1, RZ ;  /* 0x000000010e0ea810 */ /* 0x000fc80007ffe0ff */
[----:B------:R-:W-:Y:S02]  /*1030*/  ISETP.GE.U32.AND P0, PT, R15, R20, PT ;  /* 0x000000140f00720c */ /* 0x000fe40003f06070 */
[----:B------:R-:W-:-:S04]  /*1040*/  LOP3.LUT R15, R26, R25, RZ, 0x3c, !PT ;  /* 0x000000191a0f7212 */ /* 0x000fc800078e3cff */
[----:B------:R-:W-:-:S07]  /*1050*/  ISETP.GE.AND P3, PT, R15, RZ, PT ;  /* 0x000000ff0f00720c */ /* 0x000fce0003f66270 */
[----:B------:R-:W-:-:S06]  /*1060*/  @P0 VIADD R14, R14, 0x1 ;  /* 0x000000010e0e0836 */ /* 0x000fcc0000000000 */
[----:B------:R-:W-:-:S04]  /*1070*/  @!P3 IADD3 R14, PT, PT, -R14, RZ, RZ ;  /* 0x000000ff0e0eb210 */ /* 0x000fc80007ffe1ff */
[----:B------:R-:W-:-:S04]  /*1080*/  SEL R28, R24, R14, !P1 ;  /* 0x0000000e181c7207 */ /* 0x000fc80004800000 */
[----:B------:R-:W-:Y:S01]  /*1090*/  IADD3 R14, PT, PT, R28, R17, RZ ;  /* 0x000000111c0e7210 */ /* 0x000fe20007ffe0ff */
[----:B------:R-:W-:-:S04]  /*10a0*/  IMAD.MOV R27, RZ, RZ, -R28 ;  /* 0x000000ffff1b7224 */ /* 0x000fc800078e0a1c */
[----:B------:R-:W-:-:S04]  /*10b0*/  IMAD R27, R25, R27, R26 ;  /* 0x0000001b191b7224 */ /* 0x000fc800078e021a */
[----:B------:R-:W-:-:S04]  /*10c0*/  IMAD.IADD R15, R6, 0x1, R27 ;  /* 0x00000001060f7824 */ /* 0x000fc800078e021b */
[----:B------:R-:W-:Y:S02]  /*10d0*/  IMAD R25, R14, R25, R15 ;  /* 0x000000190e197224 */ /* 0x000fe400078e020f */
[----:B------:R-:W0:Y:S01]  /*10e0*/  LDC.64 R14, c[0x0][0x388] ;  /* 0x0000e200ff0e7b82 */ /* 0x000e220000000a00 */
[C---:B------:R-:W-:Y:S02]  /*10f0*/  IMAD R29, R28.reuse, 0x140, R22 ;  /* 0x000001401c1d7824 */ /* 0x040fe400078e0216 */
[----:B------:R-:W-:Y:S02]  /*1100*/  IMAD R28, R28, 0x140, R23 ;  /* 0x000001401c1c7824 */ /* 0x000fe400078e0217 */
[----:B0-----:R-:W-:-:S06]  /*1110*/  IMAD.WIDE R14, R25, 0x2, R14 ;  /* 0x00000002190e7825 */ /* 0x001fcc00078e020e */
[----:B------:R0:W2:Y:S02]  /*1120*/  LDG.E.U16.CONSTANT R14, desc[UR8][R14.64] ;  /* 0x000000080e0e7981 */ /* 0x0000a4000c1e9500 */
[C---:B0-----:R-:W-:Y:S01]  /*1130*/  LEA R15, R27.reuse, R29, 0x2 ;  /* 0x0000001d1b0f7211 */ /* 0x041fe200078e10ff */
[----:B------:R-:W-:Y:S02]  /*1140*/  IMAD R27, R27, 0x4, R28 ;  /* 0x000000041b1b7824 */ /* 0x000fe400078e021c */
[----:B------:R-:W0:Y:S02]  /*1150*/  LDC.64 R28, c[0x0][0x390] ;  /* 0x0000e400ff1c7b82 */ /* 0x000e240000000a00 */
[----:B0-----:R-:W-:-:S06]  /*1160*/  IMAD.WIDE R28, R25, 0x2, R28 ;  /* 0x00000002191c7825 */ /* 0x001fcc00078e021c */
[----:B------:R-:W3:Y:S01]  /*1170*/  LDG.E.U16.CONSTANT R28, desc[UR8][R28.64] ;  /* 0x000000081c1c7981 */ /* 0x000ee2000c1e9500 */
[----:B------:R-:W-:-:S04]  /*1180*/  IADD3 R26, PT, PT, R26, 0x80, RZ ;  /* 0x000000801a1a7810 */ /* 0x000fc80007ffe0ff */
[----:B------:R-:W-:Y:S01]  /*1190*/  ISETP.GE.AND P0, PT, R26, R19, PT ;  /* 0x000000131a00720c */ /* 0x000fe20003f06270 */
[----:B--2---:R-:W-:-:S05]  /*11a0*/  HADD2.F32 R14, -RZ, R14.H0_H0 ;  /* 0x2000000eff0e7230 */ /* 0x004fca0000004100 */
[----:B------:R0:W-:Y:S01]  /*11b0*/  STS [R15], R14 ;  /* 0x0000000e0f007388 */ /* 0x0001e20000000800 */
[----:B---3--:R-:W-:-:S05]  /*11c0*/  HADD2.F32 R25, -RZ, R28.H0_H0 ;  /* 0x2000001cff197230 */ /* 0x008fca0000004100 */
[----:B------:R0:W-:Y:S01]  /*11d0*/  STS [R27], R25 ;  /* 0x000000191b007388 */ /* 0x0001e20000000800 */
[----:B------:R-:W-:Y:S05]  /*11e0*/  @!P0 BRA `(.L_x_231) ;  /* 0xfffffffc006c8947 */ /* 0x000fea000383ffff */
.L_x_230:
[----:B------:R-:W-:Y:S05]  /*11f0*/  WARPSYNC.ALL ;  /* 0x0000000000007948 */ /* 0x000fea0003800000 */
[----:B------:R-:W-:Y:S01]  /*1200*/  BAR.SYNC.DEFER_BLOCKING 0x0 ;  /* 0x0000000000007b1d */ /* 0x000fe20000010000 */
[----:B0-----:R-:W-:Y:S01]  /*1210*/  IMAD.IADD R14, R18, 0x1, R11 ;  /* 0x00000001120e7824 */ /* 0x001fe200078e020b */
[----:B------:R-:W-:-:S04]  /*1220*/  MOV R15, RZ ;  /* 0x000000ff000f7202 */ /* 0x000fc80000000f00 */
[----:B------:R-:W-:-:S07]  /*1230*/  VIMNMX R14, PT, PT, R14, 0x1, !PT ;  /* 0x000000010e0e7848 */ /* 0x000fce0007fe0100 */
.L_x_255:
[----:B------:R-:W0:Y:S01]  /*1240*/  LDCU UR4, c[0x0][0x3b4] ;  /* 0x00007680ff0477ac */ /* 0x000e220008000800 */
[----:B------:R-:W-:Y:S01]  /*1250*/  BSSY.RECONVERGENT B1, `(.L_x_232) ;  /* 0x0000094000017945 */ /* 0x000fe20003800200 */
[----:B------:R-:W-:Y:S01]  /*1260*/  IMAD.MOV.U32 R20, RZ, RZ, RZ ;  /* 0x000000ffff147224 */ /* 0x000fe200078e00ff */
[----:B0-----:R-:W-:-:S13]  /*1270*/  ISETP.GE.AND P0, PT, R2, UR4, PT ;  /* 0x0000000402007c0c */ /* 0x001fda000bf06270 */
[----:B------:R-:W-:Y:S05]  /*1280*/  @P0 BRA `(.L_x_233) ;  /* 0x0000000800400947 */ /* 0x000fea0003800000 */
[----:B------:R-:W0:Y:S01]  /*1290*/  S2R R19, SR_CgaCtaId ;  /* 0x0000000000137919 */ /* 0x000e220000008800 */
[----:B------:R-:W-:Y:S01]  /*12a0*/  ISETP.GE.U32.AND P1, PT, R7, 0x1e0, PT ;  /* 0x000001e00700780c */ /* 0x000fe20003f26070 */
[----:B------:R-:W-:Y:S01]  /*12b0*/  BSSY.RECONVERGENT B2, `(.L_x_234) ;  /* 0x0000041000027945 */ /* 0x000fe20003800200 */
[----:B------:R-:W-:Y:S01]  /*12c0*/  MOV R18, 0x400 ;  /* 0x0000040000127802 */ /* 0x000fe20000000f00 */
[----:B------:R-:W-:-:S03]  /*12d0*/  IMAD.MOV.U32 R20, RZ, RZ, RZ ;  /* 0x000000ffff147224 */ /* 0x000fc600078e00ff */
[----:B------:R-:W-:-:S04]  /*12e0*/  IADD3 R18, PT, PT, R18, 0x500, RZ ;  /* 0x0000050012127810 */ /* 0x000fc80007ffe0ff */
[----:B0-----:R-:W-:Y:S02]  /*12f0*/  LEA R22, R19, R18, 0x18 ;  /* 0x0000001213167211 */ /* 0x001fe400078ec0ff */
[----:B------:R-:W-:-:S03]  /*1300*/  MOV R18, R2 ;  /* 0x0000000200127202 */ /* 0x000fc60000000f00 */
[----:B------:R-:W-:Y:S01]  /*1310*/  IMAD R19, R15, 0x140, R22 ;  /* 0x000001400f137824 */ /* 0x000fe200078e0216 */
[----:B------:R-:W-:Y:S06]  /*1320*/  @!P1 BRA `(.L_x_235) ;  /* 0x0000000000e49947 */ /* 0x000fec0003800000 */
[----:B------:R-:W-:Y:S02]  /*1330*/  HFMA2 R20, -RZ, RZ, 0, 0 ;  /* 0x00000000ff147431 */ /* 0x000fe400000001ff */
[----:B------:R-:W-:Y:S02]  /*1340*/  IMAD.MOV.U32 R23, RZ, RZ, RZ ;  /* 0x000000ffff177224 */ /* 0x000fe400078e00ff */
[----:B------:R-:W-:-:S07]  /*1350*/  IMAD.MOV.U32 R18, RZ, RZ, R2 ;  /* 0x000000ffff127224 */ /* 0x000fce00078e0002 */
.L_x_236:
[C---:B------:R-:W-:Y:S01]  /*1360*/  LEA R21, R18.reuse, R5, 0x2 ;  /* 0x0000000512157211 */ /* 0x040fe200078e10ff */
[C---:B------:R-:W-:Y:S01]  /*1370*/  IMAD R22, R18.reuse, 0x4, R19 ;  /* 0x0000000412167824 */ /* 0x040fe200078e0213 */
[----:B------:R-:W-:Y:S01]  /*1380*/  IADD3 R23, PT, PT, R23, 0x10, RZ ;  /* 0x0000001017177810 */ /* 0x000fe20007ffe0ff */
[----:B------:R-:W-:Y:S02]  /*1390*/  VIADD R18, R18, 0x200 ;  /* 0x0000020012127836 */ /* 0x000fe40000000000 */
[----:B------:R-:W-:Y:S01]  /*13a0*/  LDS R25, [R21] ;  /* 0x0000000015197984 */ /* 0x000fe20000000800 */
[----:B------:R-:W-:-:S03]  /*13b0*/  ISETP.NE.AND P1, PT, R23, R16, PT ;  /* 0x000000101700720c */ /* 0x000fc60003f25270 */
[----:B------:R-:W0:Y:S04]  /*13c0*/  LDS R24, [R22] ;  /* 0x0000000016187984 */ /* 0x000e280000000800 */
[----:B------:R-:W-:Y:S04]  /*13d0*/  LDS R27, [R21+0x780] ;  /* 0x00078000151b7984 */ /* 0x000fe80000000800 */
[----:B------:R-:W-:Y:S01]  /*13e0*/  LDS R26, [R22+0x780] ;  /* 0x00078000161a7984 */ /* 0x000fe20000000800 */
[----:B0-----:R-:W-:-:S03]  /*13f0*/  FFMA R24, R25, R24, R20 ;  /* 0x0000001819187223 */ /* 0x001fc60000000014 */
[----:B------:R-:W-:Y:S04]  /*1400*/  LDS R25, [R21+0x80] ;  /* 0x0000800015197984 */ /* 0x000fe80000000800 */
[----:B------:R-:W0:Y:S02]  /*1410*/  LDS R20, [R22+0x80] ;  /* 0x0000800016147984 */ /* 0x000e240000000800 */
[----:B0-----:R-:W-:Y:S02]  /*1420*/  FFMA R20, R25, R20, R24 ;  /* 0x0000001419147223 */ /* 0x001fe40000000018 */
[----:B------:R-:W-:Y:S04]  /*1430*/  LDS R25, [R21+0x100] ;  /* 0x0001000015197984 */ /* 0x000fe80000000800 */
[----:B------:R-:W0:Y:S02]  /*1440*/  LDS R24, [R22+0x100] ;  /* 0x0001000016187984 */ /* 0x000e240000000800 */
[----:B0-----:R-:W-:-:S02]  /*1450*/  FFMA R20, R25, R24, R20 ;  /* 0x0000001819147223 */ /* 0x001fc40000000014 */
        /* <DEDUP_REMOVED lines=35> */
[----:B0-----:R-:W-:-:S04]  /*1690*/  FFMA R20, R25, R24, R20 ;  /* 0x0000001819147223 */ /* 0x001fc80000000014 */
[----:B------:R-:W-:Y:S01]  /*16a0*/  FFMA R20, R27, R26, R20 ;  /* 0x0000001a1b147223 */ /* 0x000fe20000000014 */
[----:B------:R-:W-:Y:S06]  /*16b0*/  @P1 BRA `(.L_x_236) ;  /* 0xfffffffc00281947 */ /* 0x000fec000383ffff */
.L_x_235:
[----:B------:R-:W-:Y:S05]  /*16c0*/  BSYNC.RECONVERGENT B2 ;  /* 0x0000000000027941 */ /* 0x000fea0003800200 */
.L_x_234:
[----:B------:R-:W-:-:S04]  /*16d0*/  LEA.HI R21, R7, 0x1, RZ, 0x1b ;  /* 0x0000000107157811 */ /* 0x000fc800078fd8ff */
[----:B------:R-:W-:-:S04]  /*16e0*/  LOP3.LUT R22, R21, 0xf, RZ, 0xc0, !PT ;  /* 0x0000000f15167812 */ /* 0x000fc800078ec0ff */
[----:B------:R-:W-:-:S13]  /*16f0*/  ISETP.NE.AND P1, PT, R22, RZ, PT ;  /* 0x000000ff1600720c */ /* 0x000fda0003f25270 */
[----:B------:R-:W-:Y:S05]  /*1700*/  @!P1 BRA `(.L_x_233) ;  /* 0x0000000400209947 */ /* 0x000fea0003800000 */
[----:B------:R-:W-:Y:S01]  /*1710*/  IADD3 R22, PT, PT, R22, -0x1, RZ ;  /* 0xffffffff16167810 */ /* 0x000fe20007ffe0ff */
[----:B------:R-:W-:Y:S03]  /*1720*/  BSSY.RECONVERGENT B2, `(.L_x_237) ;  /* 0x000001e000027945 */ /* 0x000fe60003800200 */
[----:B------:R-:W-:-:S13]  /*1730*/  ISETP.GE.U32.AND P1, PT, R22, 0x7, PT ;  /* 0x000000071600780c */ /* 0x000fda0003f26070 */
[----:B------:R-:W-:Y:S05]  /*1740*/  @!P1 BRA `(.L_x_238) ;  /* 0x00000000006c9947 */ /* 0x000fea0003800000 */
[C---:B------:R-:W-:Y:S01]  /*1750*/  IMAD R23, R18.reuse, 0x4, R5 ;  /* 0x0000000412177824 */ /* 0x040fe200078e0205 */
[C---:B------:R-:W-:Y:S01]  /*1760*/  LEA R22, R18.reuse, R19, 0x2 ;  /* 0x0000001312167211 */ /* 0x040fe200078e10ff */
[----:B------:R-:W-:-:S03]  /*1770*/  VIADD R18, R18, 0x100 ;  /* 0x0000010012127836 */ /* 0x000fc60000000000 */
[----:B------:R-:W-:Y:S04]  /*1780*/  LDS R25, [R23] ;  /* 0x0000000017197984 */ /* 0x000fe80000000800 */
        /* <DEDUP_REMOVED lines=22> */
[----:B------:R-:W-:-:S07]  /*18f0*/  FFMA R20, R27, R26, R20 ;  /* 0x0000001a1b147223 */ /* 0x000fce0000000014 */
.L_x_238:
[----:B------:R-:W-:Y:S05]  /*1900*/  BSYNC.RECONVERGENT B2 ;  /* 0x0000000000027941 */ /* 0x000fea0003800200 */
.L_x_237:
[----:B------:R-:W-:-:S04]  /*1910*/  LOP3.LUT R22, R21, 0x7, RZ, 0xc0, !PT ;  /* 0x0000000715167812 */ /* 0x000fc800078ec0ff */
[----:B------:R-:W-:-:S13]  /*1920*/  ISETP.NE.AND P1, PT, R22, RZ, PT ;  /* 0x000000ff1600720c */ /* 0x000fda0003f25270 */
[----:B------:R-:W-:Y:S05]  /*1930*/  @!P1 BRA `(.L_x_233) ;  /* 0x0000000000949947 */ /* 0x000fea0003800000 */
[----:B------:R-:W-:Y:S01]  /*1940*/  IADD3 R22, PT, PT, R22, -0x1, RZ ;  /* 0xffffffff16167810 */ /* 0x000fe20007ffe0ff */
[----:B------:R-:W-:Y:S01]  /*1950*/  BSSY.RECONVERGENT B2, `(.L_x_239) ;  /* 0x0000014000027945 */ /* 0x000fe20003800200 */
[----:B------:R-:W-:Y:S02]  /*1960*/  LOP3.LUT R21, R21, 0x3, RZ, 0xc0, !PT ;  /* 0x0000000315157812 */ /* 0x000fe400078ec0ff */
[----:B------:R-:W-:Y:S02]  /*1970*/  ISETP.GE.U32.AND P1, PT, R22, 0x3, PT ;  /* 0x000000031600780c */ /* 0x000fe40003f26070 */
[----:B------:R-:W-:-:S11]  /*1980*/  ISETP.NE.AND P2, PT, R21, RZ, PT ;  /* 0x000000ff1500720c */ /* 0x000fd60003f45270 */
        /* <DEDUP_REMOVED lines=14> */
[----:B0-----:R-:W-:-:S04]  /*1a70*/  FFMA R20, R25, R24, R20 ;  /* 0x0000001819147223 */ /* 0x001fc80000000014 */
[----:B------:R-:W-:-:S07]  /*1a80*/  FFMA R20, R27, R26, R20 ;  /* 0x0000001a1b147223 */ /* 0x000fce0000000014 */
.L_x_240:
[----:B------:R-:W-:Y:S05]  /*1a90*/  BSYNC.RECONVERGENT B2 ;  /* 0x0000000000027941 */ /* 0x000fea0003800200 */
.L_x_239:
[----:B------:R-:W-:Y:S05]  /*1aa0*/  @!P2 BRA `(.L_x_233) ;  /* 0x000000000038a947 */ /* 0x000fea0003800000 */
[C---:B------:R-:W-:Y:S01]  /*1ab0*/  LEA R23, R18.reuse, R5, 0x2 ;  /* 0x0000000512177211 */ /* 0x040fe200078e10ff */
[----:B------:R-:W-:Y:S01]  /*1ac0*/  IMAD R24, R18, 0x4, R19 ;  /* 0x0000000412187824 */ /* 0x000fe200078e0213 */
[----:B------:R-:W-:-:S03]  /*1ad0*/  ISETP.NE.AND P1, PT, R21, 0x1, PT ;  /* 0x000000011500780c */ /* 0x000fc60003f25270 */
[----:B------:R-:W-:Y:S04]  /*1ae0*/  LDS R19, [R23] ;  /* 0x0000000017137984 */ /* 0x000fe80000000800 */
[----:B------:R-:W0:Y:S02]  /*1af0*/  LDS R18, [R24] ;  /* 0x0000000018127984 */ /* 0x000e240000000800 */
[----:B0-----:R-:W-:-:S04]  /*1b00*/  FFMA R20, R19, R18, R20 ;  /* 0x0000001213147223 */ /* 0x001fc80000000014 */
[----:B------:R-:W-:Y:S05]  /*1b10*/  @!P1 BRA `(.L_x_233) ;  /* 0x00000000001c9947 */ /* 0x000fea0003800000 */
[----:B------:R-:W-:Y:S01]  /*1b20*/  ISETP.NE.AND P1, PT, R21, 0x2, PT ;  /* 0x000000021500780c */ /* 0x000fe20003f25270 */
[----:B------:R-:W-:Y:S04]  /*1b30*/  LDS R19, [R23+0x80] ;  /* 0x0000800017137984 */ /* 0x000fe80000000800 */
[----:B------:R-:W0:Y:S08]  /*1b40*/  LDS R18, [R24+0x80] ;  /* 0x0000800018127984 */ /* 0x000e300000000800 */
[----:B------:R-:W-:Y:S04]  /*1b50*/  @P1 LDS R21, [R23+0x100] ;  /* 0x0001000017151984 */ /* 0x000fe80000000800 */
[----:B------:R-:W1:Y:S01]  /*1b60*/  @P1 LDS R22, [R24+0x100] ;  /* 0x0001000018161984 */ /* 0x000e620000000800 */
[----:B0-----:R-:W-:-:S04]  /*1b70*/  FFMA R20, R19, R18, R20 ;  /* 0x0000001213147223 */ /* 0x001fc80000000014 */
[----:B-1----:R-:W-:-:S07]  /*1b80*/  @P1 FFMA R20, R21, R22, R20 ;  /* 0x0000001615141223 */ /* 0x002fce0000000014 */
.L_x_233:
[----:B------:R-:W-:Y:S05]  /*1b90*/  BSYNC.RECONVERGENT B1 ;  /* 0x0000000000017941 */ /* 0x000fea0003800200 */
.L_x_232:
[----:B------:R-:W-:-:S03]  /*1ba0*/  UMOV UR4, 0xffffffff ;  /* 0xffffffff00047882 */ /* 0x000fc60000000000 */
[----:B------:R-:W-:Y:S05]  /*1bb0*/  BRA.DIV UR4, `(.L_x_241) ;  /* 0x0000001604347947 */ /* 0x000fea000b800000 */
[----:B------:R-:W0:Y:S02]  /*1bc0*/  SHFL.DOWN PT, R19, R20, 0x10, 0x1f ;  /* 0x0a001f0014137f89 */ /* 0x000e2400000e0000 */
[----:B0-----:R-:W-:-:S05]  /*1bd0*/  FADD R19, R19, R20 ;  /* 0x0000001413137221 */ /* 0x001fca0000000000 */
[----:B------:R-:W0:Y:S02]  /*1be0*/  SHFL.DOWN PT, R18, R19, 0x8, 0x1f ;  /* 0x09001f0013127f89 */ /* 0x000e2400000e0000 */
[----:B0-----:R-:W-:-:S05]  /*1bf0*/  FADD R18, R19, R18 ;  /* 0x0000001213127221 */ /* 0x001fca0000000000 */
[----:B------:R-:W0:Y:S02]  /*1c00*/  SHFL.DOWN PT, R21, R18, 0x4, 0x1f ;  /* 0x08801f0012157f89 */ /* 0x000e2400000e0000 */
[----:B0-----:R-:W-:-:S05]  /*1c10*/  FADD R21, R18, R21 ;  /* 0x0000001512157221 */ /* 0x001fca0000000000 */
[----:B------:R-:W0:Y:S02]  /*1c20*/  SHFL.DOWN PT, R22, R21, 0x2, 0x1f ;  /* 0x08401f0015167f89 */ /* 0x000e2400000e0000 */
[----:B0-----:R-:W-:-:S05]  /*1c30*/  FADD R22, R21, R22 ;  /* 0x0000001615167221 */ /* 0x001fca0000000000 */
[----:B------:R0:W1:Y:S02]  /*1c40*/  SHFL.DOWN PT, R23, R22, 0x1, 0x1f ;  /* 0x08201f0016177f89 */ /* 0x00006400000e0000 */
.L_x_281:
[----:B-1----:R-:W-:Y:S01]  /*1c50*/  FADD R23, R22, R23 ;  /* 0x0000001716177221 */ /* 0x002fe20000000000 */
[----:B------:R-:W-:Y:S05]  /*1c60*/  WARPSYNC.ALL ;  /* 0x0000000000007948 */ /* 0x000fea0003800000 */
[----:B------:R-:W1:Y:S01]  /*1c70*/  SHFL.IDX PT, R23, R23, RZ, 0x1f ;  /* 0x00001fff17177589 */ /* 0x000e6200000e0000 */
[----:B------:R-:W-:Y:S02]  /*1c80*/  HFMA2 R21, -RZ, RZ, 0.96630859375, -0.0022525787353515625 ;  /* 0x3bbb989dff157431 */ /* 0x000fe400000001ff */
[----:B------:R-:W-:Y:S01]  /*1c90*/  IMAD.MOV.U32 R25, RZ, RZ, 0x437c0000 ;  /* 0x437c0000ff197424 */ /* 0x000fe200078e00ff */
[----:B------:R-:W-:Y:S01]  /*1ca0*/  BSSY.RECONVERGENT B1, `(.L_x_242) ;  /* 0x0000086000017945 */ /* 0x000fe20003800200 */
[----:B-1----:R-:W-:-:S05]  /*1cb0*/  FMNMX R19, R23, R12, !PT ;  /* 0x0000000c17137209 */ /* 0x002fca0007800000 */
[----:B0-----:R-:W-:Y:S01]  /*1cc0*/  FADD R22, R23, -R19 ;  /* 0x8000001317167221 */ /* 0x001fe20000000000 */
[----:B------:R-:W-:-:S03]  /*1cd0*/  FADD R20, -R19, R12 ;  /* 0x0000000c13147221 */ /* 0x000fc60000000100 */
[----:B------:R-:W-:-:S04]  /*1ce0*/  FFMA.SAT R18, R22, R21, 0.5 ;  /* 0x3f00000016127423 */ /* 0x000fc80000002015 */
[----:B------:R-:W-:Y:S01]  /*1cf0*/  FFMA.RM R12, R18, R25, 12582913 ;  /* 0x4b400001120c7423 */ /* 0x000fe20000004019 */
[----:B------:R-:W-:-:S03]  /*1d00*/  FFMA.SAT R18, R20, R21, 0.5 ;  /* 0x3f00000014127423 */ /* 0x000fc60000002015 */
[----:B------:R-:W-:Y:S01]  /*1d10*/  FADD R21, R12, -12583039 ;  /* 0xcb40007f0c157421 */ /* 0x000fe20000000000 */
[----:B------:R-:W-:Y:S01]  /*1d20*/  FFMA.RM R18, R18, R25, 12582913 ;  /* 0x4b40000112127423 */ /* 0x000fe20000004019 */
[----:B------:R-:W-:Y:S02]  /*1d30*/  SHF.L.U32 R12, R12, 0x17, RZ ;  /* 0x000000170c0c7819 */ /* 0x000fe400000006ff */
[----:B------:R-:W-:Y:S01]  /*1d40*/  FFMA R23, R22, 1.4426950216293334961, -R21 ;  /* 0x3fb8aa3b16177823 */ /* 0x000fe20000000815 */
[----:B------:R-:W-:-:S03]  /*1d50*/  FADD R21, R18, -12583039 ;  /* 0xcb40007f12157421 */ /* 0x000fc60000000000 */
[----:B------:R-:W-:Y:S01]  /*1d60*/  FFMA R23, R22, 1.925963033500011079e-08, R23 ;  /* 0x32a5706016177823 */ /* 0x000fe20000000017 */
[----:B------:R-:W-:-:S04]  /*1d70*/  FFMA R21, R20, 1.4426950216293334961, -R21 ;  /* 0x3fb8aa3b14157823 */ /* 0x000fc80000000815 */
[----:B------:R-:W-:Y:S01]  /*1d80*/  FFMA R20, R20, 1.925963033500011079e-08, R21 ;  /* 0x32a5706014147823 */ /* 0x000fe20000000015 */
[----:B------:R-:W0:Y:S01]  /*1d90*/  MUFU.EX2 R23, R23 ;  /* 0x0000001700177308 */ /* 0x000e220000000800 */
[----:B------:R-:W-:-:S07]  /*1da0*/  IMAD.SHL.U32 R21, R18, 0x800000, RZ ;  /* 0x0080000012157824 */ /* 0x000fce00078e00ff */
[----:B------:R-:W1:Y:S01]  /*1db0*/  MUFU.EX2 R20, R20 ;  /* 0x0000001400147308 */ /* 0x000e620000000800 */
[----:B0-----:R-:W-:Y:S01]  /*1dc0*/  FMUL R18, R12, R23 ;  /* 0x000000170c127220 */ /* 0x001fe20000400000 */
[----:B------:R-:W-:Y:S01]  /*1dd0*/  MOV R12, R19 ;  /* 0x00000013000c7202 */ /* 0x000fe20000000f00 */
[----:B-1----:R-:W-:-:S04]  /*1de0*/  FMUL R21, R21, R20 ;  /* 0x0000001415157220 */ /* 0x002fc80000400000 */
[----:B------:R-:W-:Y:S01]  /*1df0*/  FFMA R13, R21, R13, R18 ;  /* 0x0000000d150d7223 */ /* 0x000fe20000000012 */
[----:B------:R-:W-:Y:S06]  /*1e00*/  @P0 BRA `(.L_x_243) ;  /* 0x0000000400bc0947 */ /* 0x000fec0003800000 */
[----:B------:R-:W0:Y:S01]  /*1e10*/  S2R R20, SR_CgaCtaId ;  /* 0x0000000000147919 */ /* 0x000e220000008800 */
[C---:B------:R-:W-:Y:S01]  /*1e20*/  LEA.HI R22, R7.reuse, 0x1, RZ, 0x1b ;  /* 0x0000000107167811 */ /* 0x040fe200078fd8ff */
[----:B------:R-:W-:Y:S01]  /*1e30*/  BSSY.RECONVERGENT B2, `(.L_x_244) ;  /* 0x000001a000027945 */ /* 0x000fe20003800200 */
[----:B------:R-:W-:Y:S02]  /*1e40*/  MOV R19, 0x400 ;  /* 0x0000040000137802 */ /* 0x000fe40000000f00 */
[----:B------:R-:W-:Y:S02]  /*1e50*/  LOP3.LUT R25, R22, 0x3, RZ, 0xc0, !PT ;  /* 0x0000000316197812 */ /* 0x000fe400078ec0ff */
[----:B------:R-:W-:Y:S01]  /*1e60*/  ISETP.GE.U32.AND P1, PT, R7, 0x60, PT ;  /* 0x000000600700780c */ /* 0x000fe20003f26070 */
[----:B------:R-:W-:Y:S01]  /*1e70*/  VIADD R19, R19, 0x2d00 ;  /* 0x00002d0013137836 */ /* 0x000fe20000000000 */
[----:B------:R-:W-:-:S04]  /*1e80*/  ISETP.NE.AND P0, PT, R25, RZ, PT ;  /* 0x000000ff1900720c */ /* 0x000fc80003f05270 */
[----:B0-----:R-:W-:Y:S02]  /*1e90*/  LEA R22, R20, R19, 0x18 ;  /* 0x0000001314167211 */ /* 0x001fe400078ec0ff */
[----:B------:R-:W-:-:S03]  /*1ea0*/  MOV R20, R2 ;  /* 0x0000000200147202 */ /* 0x000fc60000000f00 */
[----:B------:R-:W-:-:S04]  /*1eb0*/  IMAD R19, R15, 0x140, R22 ;  /* 0x000001400f137824 */ /* 0x000fc800078e0216 */
[----:B------:R-:W-:Y:S05]  /*1ec0*/  @!P0 BRA `(.L_x_245) ;  /* 0x0000000000408947 */ /* 0x000fea0003800000 */
[C---:B------:R-:W-:Y:S01]  /*1ed0*/  IMAD R24, R2.reuse, 0x4, R19 ;  /* 0x0000000402187824 */ /* 0x040fe200078e0213 */
[----:B------:R-:W-:Y:S02]  /*1ee0*/  ISETP.NE.AND P0, PT, R25, 0x1, PT ;  /* 0x000000011900780c */ /* 0x000fe40003f05270 */
[----:B------:R-:W-:Y:S02]  /*1ef0*/  LOP3.LUT R20, R2, 0x20, RZ, 0xfc, !PT ;  /* 0x0000002002147812 */ /* 0x000fe400078efcff */
[----:B------:R-:W0:Y:S02]  /*1f00*/  LDS R23, [R24] ;  /* 0x0000000018177984 */ /* 0x000e240000000800 */
[----:B0-----:R-:W-:-:S04]  /*1f10*/  FMUL R22, R18, R23 ;  /* 0x0000001712167220 */ /* 0x001fc80000400000 */
[----:B------:R-:W-:-:S03]  /*1f20*/  FFMA R8, R21, R8, R22 ;  /* 0x0000000815087223 */ /* 0x000fc60000000016 */
[----:B------:R-:W-:Y:S05]  /*1f30*/  @!P0 BRA `(.L_x_245) ;  /* 0x0000000000248947 */ /* 0x000fea0003800000 */
[----:B------:R-:W-:Y:S01]  /*1f40*/  ISETP.NE.AND P0, PT, R25, 0x2, PT ;  /* 0x000000021900780c */ /* 0x000fe20003f05270 */
[----:B------:R-:W0:Y:S01]  /*1f50*/  LDS R23, [R24+0x80] ;  /* 0x0000800018177984 */ /* 0x000e220000000800 */
[----:B------:R-:W-:-:S11]  /*1f60*/  LOP3.LUT R20, R2, 0x40, RZ, 0xfc, !PT ;  /* 0x0000004002147812 */ /* 0x000fd600078efcff */
[----:B------:R-:W1:Y:S01]  /*1f70*/  @P0 LDS R25, [R24+0x100] ;  /* 0x0001000018190984 */ /* 0x000e620000000800 */
[----:B------:R-:W-:Y:S01]  /*1f80*/  @P0 LOP3.LUT R20, R2, 0x60, RZ, 0xfc, !PT ;  /* 0x0000006002140812 */ /* 0x000fe200078efcff */
[----:B0-----:R-:W-:-:S04]  /*1f90*/  FMUL R22, R18, R23 ;  /* 0x0000001712167220 */ /* 0x001fc80000400000 */
[----:B------:R-:W-:Y:S01]  /*1fa0*/  FFMA R9, R21, R9, R22 ;  /* 0x0000000915097223 */ /* 0x000fe20000000016 */
[----:B-1----:R-:W-:-:S04]  /*1fb0*/  @P0 FMUL R25, R18, R25 ;  /* 0x0000001912190220 */ /* 0x002fc80000400000 */
[----:B------:R-:W-:-:S07]  /*1fc0*/  @P0 FFMA R10, R21, R10, R25 ;  /* 0x0000000a150a0223 */ /* 0x000fce0000000019 */
.L_x_245:
[----:B------:R-:W-:Y:S05]  /*1fd0*/  BSYNC.RECONVERGENT B2 ;  /* 0x0000000000027941 */ /* 0x000fea0003800200 */
.L_x_244:
[----:B------:R-:W-:Y:S05]  /*1fe0*/  @!P1 BRA `(.L_x_243) ;  /* 0x0000000400449947 */ /* 0x000fea0003800000 */
.L_x_254:
[----:B------:R-:W-:Y:S01]  /*1ff0*/  IADD3 R23, PT, PT, -R2, R20, RZ ;  /* 0x0000001402177210 */ /* 0x000fe20007ffe1ff */
[----:B------:R-:W-:Y:S01]  /*2000*/  BSSY.RECONVERGENT B2, `(.L_x_246) ;  /* 0x0000012000027945 */ /* 0x000fe20003800200 */
[----:B------:R-:W-:Y:S02]  /*2010*/  IMAD R22, R20, 0x4, R19 ;  /* 0x0000000414167824 */ /* 0x000fe400078e0213 */
[----:B------:R-:W-:-:S13]  /*2020*/  ISETP.GT.U32.AND P0, PT, R23, 0x5f, PT ;  /* 0x0000005f1700780c */ /* 0x000fda0003f04070 */
[----:B------:R-:W-:Y:S05]  /*2030*/  @P0 BRA `(.L_x_247) ;  /* 0x0000000000380947 */ /* 0x000fea0003800000 */
[----:B------:R-:W0:Y:S01]  /*2040*/  LDS R25, [R22] ;  /* 0x0000000016197984 */ /* 0x000e220000000800 */
[----:B------:R-:W-:-:S04]  /*2050*/  SHF.R.U32.HI R24, RZ, 0x5, R23 ;  /* 0x00000005ff187819 */ /* 0x000fc80000011617 */
[----:B------:R-:W-:-:S04]  /*2060*/  SHF.L.U32 R24, R24, 0x2, RZ ;  /* 0x0000000218187819 */ /* 0x000fc800000006ff */
[C---:B------:R-:W-:Y:S02]  /*2070*/  ISETP.EQ.AND P0, PT, R24.reuse, RZ, PT ;  /* 0x000000ff1800720c */ /* 0x040fe40003f02270 */
[C---:B------:R-:W-:Y:S02]  /*2080*/  ISETP.EQ.AND P1, PT, R24.reuse, 0x4, PT ;  /* 0x000000041800780c */ /* 0x040fe40003f22270 */
[----:B------:R-:W-:-:S09]  /*2090*/  ISETP.EQ.AND P2, PT, R24, 0x8, PT ;  /* 0x000000081800780c */ /* 0x000fd20003f42270 */
[----:B------:R-:W-:Y:S02]  /*20a0*/  @P0 IMAD.MOV.U32 R24, RZ, RZ, R8 ;  /* 0x000000ffff180224 */ /* 0x000fe400078e0008 */
[----:B------:R-:W-:Y:S02]  /*20b0*/  @P1 MOV R24, R9 ;  /* 0x0000000900181202 */ /* 0x000fe40000000f00 */
[----:B------:R-:W-:Y:S02]  /*20c0*/  @P2 IMAD.MOV.U32 R24, RZ, RZ, R10 ;  /* 0x000000ffff182224 */ /* 0x000fe400078e000a */
[----:B0-----:R-:W-:-:S04]  /*20d0*/  FMUL R26, R18, R25 ;  /* 0x00000019121a7220 */ /* 0x001fc80000400000 */
[----:B------:R-:W-:-:S04]  /*20e0*/  FFMA R26, R21, R24, R26 ;  /* 0x00000018151a7223 */ /* 0x000fc8000000001a */
[----:B------:R-:W-:Y:S01]  /*20f0*/  @P1 IMAD.MOV.U32 R9, RZ, RZ, R26 ;  /* 0x000000ffff091224 */ /* 0x000fe200078e001a */
[-C--:B------:R-:W-:Y:S02]  /*2100*/  @P0 MOV R8, R26.reuse ;  /* 0x0000001a00080202 */ /* 0x080fe40000000f00 */
[----:B------:R-:W-:-:S07]  /*2110*/  @P2 MOV R10, R26 ;  /* 0x0000001a000a2202 */ /* 0x000fce0000000f00 */
.L_x_247:
[----:B------:R-:W-:Y:S05]  /*2120*/  BSYNC.RECONVERGENT B2 ;  /* 0x0000000000027941 */ /* 0x000fea0003800200 */
.L_x_246:
[----:B------:R-:W-:Y:S01]  /*2130*/  VIADD R24, R23, 0x20 ;  /* 0x0000002017187836 */ /* 0x000fe20000000000 */
[----:B------:R-:W-:Y:S04]  /*2140*/  BSSY.RECONVERGENT B2, `(.L_x_248) ;  /* 0x0000011000027945 */ /* 0x000fe80003800200 */
[----:B------:R-:W-:-:S13]  /*2150*/  ISETP.GT.U32.AND P0, PT, R24, 0x5f, PT ;  /* 0x0000005f1800780c */ /* 0x000fda0003f04070 */
[----:B------:R-:W-:Y:S05]  /*2160*/  @P0 BRA `(.L_x_249) ;  /* 0x0000000000380947 */ /* 0x000fea0003800000 */
[----:B------:R-:W0:Y:S01]  /*2170*/  LDS R25, [R22+0x80] ;  /* 0x0000800016197984 */ /* 0x000e220000000800 */
        /* <DEDUP_REMOVED lines=13> */
.L_x_249:
[----:B------:R-:W-:Y:S05]  /*2250*/  BSYNC.RECONVERGENT B2 ;  /* 0x0000000000027941 */ /* 0x000fea0003800200 */
.L_x_248:
[C---:B------:R-:W-:Y:S01]  /*2260*/  VIADD R24, R23.reuse, 0x40 ;  /* 0x0000004017187836 */ /* 0x040fe20000000000 */
[----:B------:R-:W-:Y:S01]  /*2270*/  IADD3 R23, PT, PT, R23, 0x60, RZ ;  /* 0x0000006017177810 */ /* 0x000fe20007ffe0ff */
[----:B------:R-:W-:Y:S03]  /*2280*/  BSSY.RECONVERGENT B2, `(.L_x_250) ;  /* 0x0000012000027945 */ /* 0x000fe60003800200 */
[----:B------:R-:W-:Y:S02]  /*2290*/  ISETP.GT.U32.AND P0, PT, R24, 0x5f, PT ;  /* 0x0000005f1800780c */ /* 0x000fe40003f04070 */
[----:B------:R-:W-:-:S11]  /*22a0*/  ISETP.GT.U32.AND P1, PT, R23, 0x5f, PT ;  /* 0x0000005f1700780c */ /* 0x000fd60003f24070 */
[----:B------:R-:W-:Y:S05]  /*22b0*/  @P0 BRA `(.L_x_251) ;  /* 0x0000000000380947 */ /* 0x000fea0003800000 */
[----:B------:R-:W0:Y:S01]  /*22c0*/  LDS R25, [R22+0x100] ;  /* 0x0001000016197984 */ /* 0x000e220000000800 */
[----:B------:R-:W-:-:S05]  /*22d0*/  SHF.R.U32.HI R24, RZ, 0x5, R24 ;  /* 0x00000005ff187819 */ /* 0x000fca0000011618 */
[----:B------:R-:W-:-:S05]  /*22e0*/  IMAD.SHL.U32 R24, R24, 0x4, RZ ;  /* 0x0000000418187824 */ /* 0x000fca00078e00ff */
[C---:B------:R-:W-:Y:S02]  /*22f0*/  ISETP.EQ.AND P0, PT, R24.reuse, RZ, PT ;  /* 0x000000ff1800720c */ /* 0x040fe40003f02270 */
[C---:B------:R-:W-:Y:S02]  /*2300*/  ISETP.EQ.AND P2, PT, R24.reuse, 0x4, PT ;  /* 0x000000041800780c */ /* 0x040fe40003f42270 */
[----:B------:R-:W-:-:S09]  /*2310*/  ISETP.EQ.AND P3, PT, R24, 0x8, PT ;  /* 0x000000081800780c */ /* 0x000fd20003f62270 */
[----:B------:R-:W-:Y:S02]  /*2320*/  @P0 MOV R24, R8 ;  /* 0x0000000800180202 */ /* 0x000fe40000000f00 */
[----:B------:R-:W-:Y:S02]  /*2330*/  @P2 IMAD.MOV.U32 R24, RZ, RZ, R9 ;  /* 0x000000ffff182224 */ /* 0x000fe400078e0009 */
[----:B------:R-:W-:Y:S01]  /*2340*/  @P3 MOV R24, R10 ;  /* 0x0000000a00183202 */ /* 0x000fe20000000f00 */
[----:B0-----:R-:W-:-:S04]  /*2350*/  FMUL R26, R18, R25 ;  /* 0x00000019121a7220 */ /* 0x001fc80000400000 */
[----:B------:R-:W-:-:S04]  /*2360*/  FFMA R26, R21, R24, R26 ;  /* 0x00000018151a7223 */ /* 0x000fc8000000001a */
[--C-:B------:R-:W-:Y:S01]  /*2370*/  @P0 IMAD.MOV.U32 R8, RZ, RZ, R26.reuse ;  /* 0x000000ffff080224 */ /* 0x100fe200078e001a */
[----:B------:R-:W-:Y:S01]  /*2380*/  @P2 MOV R9, R26 ;  /* 0x0000001a00092202 */ /* 0x000fe20000000f00 */
[----:B------:R-:W-:-:S07]  /*2390*/  @P3 IMAD.MOV.U32 R10, RZ, RZ, R26 ;  /* 0x000000ffff0a3224 */ /* 0x000fce00078e001a */
.L_x_251:
[----:B------:R-:W-:Y:S05]  /*23a0*/  BSYNC.RECONVERGENT B2 ;  /* 0x0000000000027941 */ /* 0x000fea0003800200 */
.L_x_250:
[----:B------:R-:W-:Y:S04]  /*23b0*/  BSSY.RECONVERGENT B2, `(.L_x_252) ;  /* 0x0000010000027945 */ /* 0x000fe80003800200 */
        /* <DEDUP_REMOVED lines=15> */
.L_x_253:
[----:B------:R-:W-:Y:S05]  /*24b0*/  BSYNC.RECONVERGENT B2 ;  /* 0x0000000000027941 */ /* 0x000fea0003800200 */
.L_x_252:
[----:B------:R-:W0:Y:S01]  /*24c0*/  LDCU UR4, c[0x0][0x3b4] ;  /* 0x00007680ff0477ac */ /* 0x000e220008000800 */
[----:B------:R-:W-:-:S05]  /*24d0*/  VIADD R20, R20, 0x80 ;  /* 0x0000008014147836 */ /* 0x000fca0000000000 */
[----:B0-----:R-:W-:-:S13]  /*24e0*/  ISETP.GE.AND P0, PT, R20, UR4, PT ;  /* 0x0000000414007c0c */ /* 0x001fda000bf06270 */
[----:B------:R-:W-:Y:S05]  /*24f0*/  @!P0 BRA `(.L_x_254) ;  /* 0xfffffff800bc8947 */ /* 0x000fea000383ffff */
.L_x_243:
[----:B------:R-:W-:Y:S05]  /*2500*/  BSYNC.RECONVERGENT B1 ;  /* 0x0000000000017941 */ /* 0x000fea0003800200 */
.L_x_242:
[----:B------:R-:W-:-:S04]  /*2510*/  IADD3 R15, PT, PT, R15, 0x1, RZ ;  /* 0x000000010f0f7810 */ /* 0x000fc80007ffe0ff */
[----:B------:R-:W-:-:S13]  /*2520*/  ISETP.NE.AND P0, PT, R15, R14, PT ;  /* 0x0000000e0f00720c */ /* 0x000fda0003f05270 */
[----:B------:R-:W-:Y:S05]  /*2530*/  @P0 BRA `(.L_x_255) ;  /* 0xffffffec00400947 */ /* 0x000fea000383ffff */
[----:B------:R-:W-:Y:S01]  /*2540*/  VIADD R17, R17, 0x20 ;  /* 0x0000002011117836 */ /* 0x000fe20000000000 */
[----:B------:R-:W-:Y:S05]  /*2550*/  WARPSYNC.ALL ;  /* 0x0000000000007948 */ /* 0x000fea0003800000 */
[----:B------:R-:W-:Y:S01]  /*2560*/  BAR.SYNC.DEFER_BLOCKING 0x0 ;  /* 0x0000000000007b1d */ /* 0x000fe20000010000 */
[----:B------:R-:W-:Y:S02]  /*2570*/  ISETP.GE.AND P0, PT, R17, R0, PT ;  /* 0x000000001100720c */ /* 0x000fe40003f06270 */
[----:B------:R-:W-:-:S11]  /*2580*/  IADD3 R11, PT, PT, R11, -0x20, RZ ;  /* 0xffffffe00b0b7810 */ /* 0x000fd60007ffe0ff */
[----:B------:R-:W-:Y:S05]  /*2590*/  @!P0 BRA `(.L_x_256) ;  /* 0xffffffe800148947 */ /* 0x000fea000383ffff */
.L_x_229:
[----:B------:R-:W-:Y:S05]  /*25a0*/  BSYNC.RECONVERGENT B0 ;  /* 0x0000000000007941 */ /* 0x000fea0003800200 */
.L_x_228:
[----:B------:R-:W-:Y:S01]  /*25b0*/  FADD R0, R13, 9.9999999747524270788e-07 ;  /* 0x358637bd0d007421 */ /* 0x000fe20000000000 */
[----:B------:R-:W0:Y:S01]  /*25c0*/  LDCU UR4, c[0x0][0x3b4] ;  /* 0x00007680ff0477ac */ /* 0x000e220008000800 */
[----:B------:R-:W-:Y:S02]  /*25d0*/  BSSY.RECONVERGENT B0, `(.L_x_257) ;  /* 0x000000e000007945 */ /* 0x000fe40003800200 */
[----:B------:R-:W-:-:S05]  /*25e0*/  VIADD R5, R0, 0x1800000 ;  /* 0x0180000000057836 */ /* 0x000fca0000000000 */
[----:B------:R-:W-:-:S04]  /*25f0*/  LOP3.LUT R5, R5, 0x7f800000, RZ, 0xc0, !PT ;  /* 0x7f80000005057812 */ /* 0x000fc800078ec0ff */
[----:B------:R-:W-:Y:S02]  /*2600*/  ISETP.GT.U32.AND P0, PT, R5, 0x1ffffff, PT ;  /* 0x01ffffff0500780c */ /* 0x000fe40003f04070 */
[----:B0-----:R-:W-:-:S11]  /*2610*/  ISETP.GE.AND P3, PT, R2, UR4, PT ;  /* 0x0000000402007c0c */ /* 0x001fd6000bf66270 */
[----:B------:R-:W-:Y:S05]  /*2620*/  @P0 BRA `(.L_x_258) ;  /* 0x0000000000100947 */ /* 0x000fea0003800000 */
[----:B------:R-:W-:-:S07]  /*2630*/  MOV R6, 0x2650 ;  /* 0x0000265000067802 */ /* 0x000fce0000000f00 */
[----:B------:R-:W-:Y:S05]  /*2640*/  CALL.REL.NOINC `($__internal_0_$__cuda_sm20_rcp_rn_f32_slowpath) ;  /* 0x0000000c001c7944 */ /* 0x000fea0003c00000 */
[----:B------:R-:W-:Y:S01]  /*2650*/  MOV R5, R11 ;  /* 0x0000000b00057202 */ /* 0x000fe20000000f00 */
[----:B------:R-:W-:Y:S06]  /*2660*/  BRA `(.L_x_259) ;  /* 0x0000000000107947 */ /* 0x000fec0003800000 */
.L_x_258:
[----:B------:R-:W0:Y:S02]  /*2670*/  MUFU.RCP R5, R0 ;  /* 0x0000000000057308 */ /* 0x000e240000001000 */
[----:B0-----:R-:W-:-:S04]  /*2680*/  FFMA R6, R0, R5, -1 ;  /* 0xbf80000000067423 */ /* 0x001fc80000000005 */
[----:B------:R-:W-:-:S04]  /*2690*/  FADD.FTZ R6, -R6, -RZ ;  /* 0x800000ff06067221 */ /* 0x000fc80000010100 */
[----:B------:R-:W-:-:S07]  /*26a0*/  FFMA R5, R5, R6, R5 ;  /* 0x0000000605057223 */ /* 0x000fce0000000005 */
.L_x_259:
[----:B------:R-:W-:Y:S05]  /*26b0*/  BSYNC.RECONVERGENT B0 ;  /* 0x0000000000007941 */ /* 0x000fea0003800200 */
.L_x_257:
[----:B------:R-:W-:Y:S04]  /*26c0*/  BSSY.RECONVERGENT B0, `(.L_x_260) ;  /* 0x000007a000007945 */ /* 0x000fe80003800200 */
[----:B------:R-:W-:Y:S05]  /*26d0*/  @P3 BRA `(.L_x_261) ;  /* 0x0000000400e03947 */ /* 0x000fea0003800000 */
[----:B------:R-:W0:Y:S01]  /*26e0*/  LDCU UR4, c[0x0][0x3b4] ;  /* 0x00007680ff0477ac */ /* 0x000e220008000800 */
[----:B------:R-:W-:Y:S01]  /*26f0*/  LOP3.LUT R6, R7, 0x60, RZ, 0xc0, !PT ;  /* 0x0000006007067812 */ /* 0x000fe200078ec0ff */
[----:B------:R-:W-:Y:S01]  /*2700*/  BSSY.RECONVERGENT B1, `(.L_x_262) ;  /* 0x0000021000017945 */ /* 0x000fe20003800200 */
[----:B------:R-:W-:Y:S02]  /*2710*/  IMAD.MOV.U32 R18, RZ, RZ, R2 ;  /* 0x000000ffff127224 */ /* 0x000fe400078e0002 */
[----:B------:R-:W-:Y:S01]  /*2720*/  ISETP.NE.AND P0, PT, R6, 0x60, PT ;  /* 0x000000600600780c */ /* 0x000fe20003f05270 */
[----:B0-----:R-:W-:-:S04]  /*2730*/  IMAD R6, R4, UR4, RZ ;  /* 0x0000000404067c24 */ /* 0x001fc8000f8e02ff */
[----:B------:R-:W-:-:S08]  /*2740*/  IMAD R11, R3, UR4, R6 ;  /* 0x00000004030b7c24 */ /* 0x000fd0000f8e0206 */
[----:B------:R-:W-:Y:S05]  /*2750*/  @!P0 BRA `(.L_x_263) ;  /* 0x00000000006c8947 */ /* 0x000fea0003800000 */
[----:B------:R-:W0:Y:S01]  /*2760*/  LDC.64 R14, c[0x0][0x398] ;  /* 0x0000e600ff0e7b82 */ /* 0x000e220000000a00 */
[----:B------:R-:W-:Y:S02]  /*2770*/  LEA.HI R6, R7, 0x1, RZ, 0x1b ;  /* 0x0000000107067811 */ /* 0x000fe400078fd8ff */
[----:B------:R-:W-:Y:S02]  /*2780*/  CS2R R20, SRZ ;  /* 0x0000000000147805 */ /* 0x000fe4000001ff00 */
[----:B------:R-:W-:Y:S02]  /*2790*/  IADD3 R13, PT, PT, R2, R11, RZ ;  /* 0x0000000b020d7210 */ /* 0x000fe40007ffe0ff */
[----:B------:R-:W-:-:S04]  /*27a0*/  LOP3.LUT R17, R6, 0x3, RZ, 0xc0, !PT ;  /* 0x0000000306117812 */ /* 0x000fc800078ec0ff */
[C---:B------:R-:W-:Y:S01]  /*27b0*/  IADD3 R6, PT, PT, -R17.reuse, RZ, RZ ;  /* 0x000000ff11067210 */ /* 0x040fe20007ffe1ff */
[----:B------:R-:W-:-:S07]  /*27c0*/  IMAD R18, R17, 0x20, R2 ;  /* 0x0000002011127824 */ /* 0x000fce00078e0202 */
.L_x_266:
[----:B------:R-:W-:Y:S01]  /*27d0*/  ISETP.GT.U32.AND P0, PT, R20, 0x5f, PT ;  /* 0x0000005f1400780c */ /* 0x000fe20003f04070 */
[----:B------:R-:W-:Y:S01]  /*27e0*/  VIADD R6, R6, 0x1 ;  /* 0x0000000106067836 */ /* 0x000fe20000000000 */
[----:B------:R-:W-:Y:S01]  /*27f0*/  BSSY.RECONVERGENT B2, `(.L_x_264) ;  /* 0x000000e000027945 */ /* 0x000fe20003800200 */
[----:B------:R-:W-:-:S03]  /*2800*/  IADD3 R20, PT, PT, R20, 0x20, RZ ;  /* 0x0000002014147810 */ /* 0x000fc60007ffe0ff */
[----:B------:R-:W-:-:S07]  /*2810*/  ISETP.NE.AND P3, PT, R6, RZ, PT ;  /* 0x000000ff0600720c */ /* 0x000fce0003f65270 */
[----:B-1----:R-:W-:Y:S06]  /*2820*/  @P0 BRA `(.L_x_265) ;  /* 0x0000000000280947 */ /* 0x002fec0003800000 */
[C---:B------:R-:W-:Y:S02]  /*2830*/  ISETP.EQ.AND P0, PT, R21.reuse, RZ, PT ;  /* 0x000000ff1500720c */ /* 0x040fe40003f02270 */
[C---:B------:R-:W-:Y:S02]  /*2840*/  ISETP.EQ.AND P1, PT, R21.reuse, 0x4, PT ;  /* 0x000000041500780c */ /* 0x040fe40003f22270 */
[----:B------:R-:W-:-:S09]  /*2850*/  ISETP.EQ.AND P2, PT, R21, 0x8, PT ;  /* 0x000000081500780c */ /* 0x000fd20003f42270 */
[----:B------:R-:W-:Y:S02]  /*2860*/  @P0 IMAD.MOV.U32 R16, RZ, RZ, R8 ;  /* 0x000000ffff100224 */ /* 0x000fe400078e0008 */
[----:B------:R-:W-:Y:S02]  /*2870*/  @P1 MOV R16, R9 ;  /* 0x0000000900101202 */ /* 0x000fe40000000f00 */
[----:B------:R-:W-:-:S04]  /*2880*/  @P2 IMAD.MOV.U32 R16, RZ, RZ, R10 ;  /* 0x000000ffff102224 */ /* 0x000fc800078e000a */
[----:B------:R-:W-:-:S05]  /*2890*/  FMUL R16, R5, R16 ;  /* 0x0000001005107220 */ /* 0x000fca0000400000 */
[----:B------:R-:W-:Y:S01]  /*28a0*/  F2FP.F16.F32.PACK_AB R19, RZ, R16 ;  /* 0x00000010ff13723e */ /* 0x000fe200000000ff */
[----:B0-----:R-:W-:-:S05]  /*28b0*/  IMAD.WIDE R16, R13, 0x2, R14 ;  /* 0x000000020d107825 */ /* 0x001fca00078e020e */
[----:B------:R1:W-:Y:S02]  /*28c0*/  STG.E.U16 desc[UR8][R16.64], R19 ;  /* 0x0000001310007986 */ /* 0x0003e4000c101508 */
.L_x_265:
[----:B------:R-:W-:Y:S05]  /*28d0*/  BSYNC.RECONVERGENT B2 ;  /* 0x0000000000027941 */ /* 0x000fea0003800200 */
.L_x_264:
[----:B------:R-:W-:Y:S01]  /*28e0*/  IADD3 R13, PT, PT, R13, 0x20, RZ ;  /* 0x000000200d0d7810 */ /* 0x000fe20007ffe0ff */
[----:B------:R-:W-:Y:S01]  /*28f0*/  VIADD R21, R21, 0x4 ;  /* 0x0000000415157836 */ /* 0x000fe20000000000 */
[----:B------:R-:W-:Y:S06]  /*2900*/  @P3 BRA `(.L_x_266) ;  /* 0xfffffffc00b03947 */ /* 0x000fec000383ffff */
.L_x_263:
[----:B------:R-:W-:Y:S05]  /*2910*/  BSYNC.RECONVERGENT B1 ;  /* 0x0000000000017941 */ /* 0x000fea0003800200 */
.L_x_262:
[----:B------:R-:W-:-:S13]  /*2920*/  ISETP.GE.U32.AND P0, PT, R7, 0x60, PT ;  /* 0x000000600700780c */ /* 0x000fda0003f06070 */
[----:B------:R-:W-:Y:S05]  /*2930*/  @!P0 BRA `(.L_x_261) ;  /* 0x0000000400488947 */ /* 0x000fea0003800000 */
[----:B------:R-:W2:Y:S01]  /*2940*/  LDC.64 R6, c[0x0][0x398] ;  /* 0x0000e600ff067b82 */ /* 0x000ea20000000a00 */
[C---:B-1----:R-:W-:Y:S01]  /*2950*/  IADD3 R16, PT, PT, R18.reuse, 0x40, RZ ;  /* 0x0000004012107810 */ /* 0x042fe20007ffe0ff */
[----:B------:R-:W-:Y:S01]  /*2960*/  IMAD.IADD R13, R18, 0x1, -R2 ;  /* 0x00000001120d7824 */ /* 0x000fe200078e0a02 */
[----:B------:R-:W-:-:S07]  /*2970*/  IADD3 R17, PT, PT, R11, R18, RZ ;  /* 0x000000120b117210 */ /* 0x000fce0007ffe0ff */
.L_x_275:
[----:B------:R-:W-:Y:S01]  /*2980*/  ISETP.GT.U32.AND P0, PT, R13, 0x5f, PT ;  /* 0x0000005f0d00780c */ /* 0x000fe20003f04070 */
[----:B------:R-:W-:-:S12]  /*2990*/  BSSY.RECONVERGENT B1, `(.L_x_267) ;  /* 0x000000e000017945 */ /* 0x000fd80003800200 */
[----:B------:R-:W-:Y:S05]  /*29a0*/  @P0 BRA `(.L_x_268) ;  /* 0x0000000000300947 */ /* 0x000fea0003800000 */
[----:B0-----:R-:W-:-:S05]  /*29b0*/  SHF.R.U32.HI R14, RZ, 0x5, R13 ;  /* 0x00000005ff0e7819 */ /* 0x001fca000001160d */
[----:B------:R-:W-:-:S05]  /*29c0*/  IMAD.SHL.U32 R14, R14, 0x4, RZ ;  /* 0x000000040e0e7824 */ /* 0x000fca00078e00ff */
[C---:B------:R-:W-:Y:S02]  /*29d0*/  ISETP.EQ.AND P0, PT, R14.reuse, RZ, PT ;  /* 0x000000ff0e00720c */ /* 0x040fe40003f02270 */
[C---:B------:R-:W-:Y:S02]  /*29e0*/  ISETP.EQ.AND P1, PT, R14.reuse, 0x4, PT ;  /* 0x000000040e00780c */ /* 0x040fe40003f22270 */
[----:B------:R-:W-:-:S09]  /*29f0*/  ISETP.EQ.AND P2, PT, R14, 0x8, PT ;  /* 0x000000080e00780c */ /* 0x000fd20003f42270 */
[----:B------:R-:W-:Y:S02]  /*2a00*/  @P0 MOV R14, R8 ;  /* 0x00000008000e0202 */ /* 0x000fe40000000f00 */
[----:B------:R-:W-:Y:S02]  /*2a10*/  @P1 IMAD.MOV.U32 R14, RZ, RZ, R9 ;  /* 0x000000ffff0e1224 */ /* 0x000fe400078e0009 */
[----:B------:R-:W-:-:S05]  /*2a20*/  @P2 MOV R14, R10 ;  /* 0x0000000a000e2202 */ /* 0x000fca0000000f00 */
[----:B------:R-:W-:-:S05]  /*2a30*/  FMUL R14, R5, R14 ;  /* 0x0000000e050e7220 */ /* 0x000fca0000400000 */
[----:B------:R-:W-:Y:S01]  /*2a40*/  F2FP.F16.F32.PACK_AB R18, RZ, R14 ;  /* 0x0000000eff12723e */ /* 0x000fe200000000ff */
[----:B--2---:R-:W-:-:S05]  /*2a50*/  IMAD.WIDE R14, R17, 0x2, R6 ;  /* 0x00000002110e7825 */ /* 0x004fca00078e0206 */
[----:B------:R1:W-:Y:S02]  /*2a60*/  STG.E.U16 desc[UR8][R14.64], R18 ;  /* 0x000000120e007986 */ /* 0x0003e4000c101508 */
.L_x_268:
[----:B------:R-:W-:Y:S05]  /*2a70*/  BSYNC.RECONVERGENT B1 ;  /* 0x0000000000017941 */ /* 0x000fea0003800200 */
.L_x_267:
[----:B------:R-:W3:Y:S01]  /*2a80*/  LDCU.64 UR4, c[0x0][0x398] ;  /* 0x00007300ff0477ac */ /* 0x000ee20008000a00 */
[C---:B------:R-:W-:Y:S01]  /*2a90*/  IADD3 R19, PT, PT, R13.reuse, 0x20, RZ ;  /* 0x000000200d137810 */ /* 0x040fe20007ffe0ff */
[----:B01----:R-:W-:Y:S01]  /*2aa0*/  VIADD R14, R16, 0xffffffc0 ;  /* 0xffffffc0100e7836 */ /* 0x003fe20000000000 */
[C---:B------:R-:W-:Y:S01]  /*2ab0*/  IADD3 R21, PT, PT, R13.reuse, 0x40, RZ ;  /* 0x000000400d157810 */ /* 0x040fe20007ffe0ff */
[----:B------:R-:W-:Y:S01]  /*2ac0*/  VIADD R18, R13, 0x60 ;  /* 0x000000600d127836 */ /* 0x000fe20000000000 */
[----:B------:R-:W-:Y:S01]  /*2ad0*/  ISETP.GT.U32.AND P2, PT, R19, 0x5f, PT ;  /* 0x0000005f1300780c */ /* 0x000fe20003f44070 */
[----:B------:R-:W-:Y:S01]  /*2ae0*/  BSSY.RECONVERGENT B1, `(.L_x_269) ;  /* 0x0000014000017945 */ /* 0x000fe20003800200 */
[----:B------:R-:W-:Y:S02]  /*2af0*/  SHF.R.S32.HI R20, RZ, 0x1f, R14 ;  /* 0x0000001fff147819 */ /* 0x000fe4000001140e */
[----:B------:R-:W-:Y:S02]  /*2b00*/  IADD3 R15, P0, PT, R11, R14, RZ ;  /* 0x0000000e0b0f7210 */ /* 0x000fe40007f1e0ff */
[----:B------:R-:W-:-:S02]  /*2b10*/  ISETP.GE.U32.AND P1, PT, R18, R13, PT ;  /* 0x0000000d1200720c */ /* 0x000fc40003f26070 */
[----:B------:R-:W-:Y:S02]  /*2b20*/  LEA.HI.X.SX32 R20, R11, R20, 0x1, P0 ;  /* 0x000000140b147211 */ /* 0x000fe400000f0eff */
[----:B------:R-:W-:Y:S02]  /*2b30*/  ISETP.GT.U32.AND P0, PT, R21, 0x5f, PT ;  /* 0x0000005f1500780c */ /* 0x000fe40003f04070 */
[----:B---3--:R-:W-:-:S04]  /*2b40*/  LEA R14, P3, R15, UR4, 0x1 ;  /* 0x000000040f0e7c11 */ /* 0x008fc8000f8608ff */
[----:B------:R-:W-:Y:S01]  /*2b50*/  LEA.HI.X R15, R15, UR5, R20, 0x1, P3 ;  /* 0x000000050f0f7c11 */ /* 0x000fe200098f0c14 */
[----:B------:R-:W-:Y:S08]  /*2b60*/  @P2 BRA `(.L_x_270) ;  /* 0x00000000002c2947 */ /* 0x000ff00003800000 */
[----:B------:R-:W-:-:S04]  /*2b70*/  SHF.R.U32.HI R19, RZ, 0x5, R19 ;  /* 0x00000005ff137819 */ /* 0x000fc80000011613 */
[----:B------:R-:W-:-:S04]  /*2b80*/  SHF.L.U32 R19, R19, 0x2, RZ ;  /* 0x0000000213137819 */ /* 0x000fc800000006ff */
[C---:B------:R-:W-:Y:S02]  /*2b90*/  ISETP.EQ.AND P2, PT, R19.reuse, RZ, PT ;  /* 0x000000ff1300720c */ /* 0x040fe40003f42270 */
[C---:B------:R-:W-:Y:S02]  /*2ba0*/  ISETP.EQ.AND P3, PT, R19.reuse, 0x4, PT ;  /* 0x000000041300780c */ /* 0x040fe40003f62270 */
[----:B------:R-:W-:-:S09]  /*2bb0*/  ISETP.EQ.AND P4, PT, R19, 0x8, PT ;  /* 0x000000081300780c */ /* 0x000fd20003f82270 */
[----:B------:R-:W-:Y:S02]  /*2bc0*/  @P2 MOV R20, R8 ;  /* 0x0000000800142202 */ /* 0x000fe40000000f00 */
[----:B------:R-:W-:Y:S02]  /*2bd0*/  @P3 IMAD.MOV.U32 R20, RZ, RZ, R9 ;  /* 0x000000ffff143224 */ /* 0x000fe400078e0009 */
[----:B------:R-:W-:-:S05]  /*2be0*/  @P4 MOV R20, R10 ;  /* 0x0000000a00144202 */ /* 0x000fca0000000f00 */
[----:B------:R-:W-:-:S05]  /*2bf0*/  FMUL R19, R5, R20 ;  /* 0x0000001405137220 */ /* 0x000fca0000400000 */
[----:B------:R-:W-:-:S05]  /*2c00*/  F2FP.F16.F32.PACK_AB R19, RZ, R19 ;  /* 0x00000013ff13723e */ /* 0x000fca00000000ff */
[----:B------:R0:W-:Y:S02]  /*2c10*/  STG.E.U16 desc[UR8][R14.64+0x40], R19 ;  /* 0x000040130e007986 */ /* 0x0001e4000c101508 */
.L_x_270:
[----:B------:R-:W-:Y:S05]  /*2c20*/  BSYNC.RECONVERGENT B1 ;  /* 0x0000000000017941 */ /* 0x000fea0003800200 */
.L_x_269:
[----:B------:R-:W-:Y:S04]  /*2c30*/  BSSY.RECONVERGENT B1, `(.L_x_271) ;  /* 0x000000d000017945 */ /* 0x000fe80003800200 */
[----:B------:R-:W-:Y:S05]  /*2c40*/  @P0 BRA `(.L_x_272) ;  /* 0x00000000002c0947 */ /* 0x000fea0003800000 */
[----:B0-----:R-:W-:-:S04]  /*2c50*/  SHF.R.U32.HI R19, RZ, 0x5, R21 ;  /* 0x00000005ff137819 */ /* 0x001fc80000011615 */
[----:B------:R-:W-:-:S04]  /*2c60*/  SHF.L.U32 R19, R19, 0x2, RZ ;  /* 0x0000000213137819 */ /* 0x000fc800000006ff */
[C---:B------:R-:W-:Y:S02]  /*2c70*/  ISETP.EQ.AND P0, PT, R19.reuse, RZ, PT ;  /* 0x000000ff1300720c */ /* 0x040fe40003f02270 */
[C---:B------:R-:W-:Y:S02]  /*2c80*/  ISETP.EQ.AND P2, PT, R19.reuse, 0x4, PT ;  /* 0x000000041300780c */ /* 0x040fe40003f42270 */
[----:B------:R-:W-:-:S09]  /*2c90*/  ISETP.EQ.AND P3, PT, R19, 0x8, PT ;  /* 0x000000081300780c */ /* 0x000fd20003f62270 */
[----:B------:R-:W-:Y:S02]  /*2ca0*/  @P0 IMAD.MOV.U32 R20, RZ, RZ, R8 ;  /* 0x000000ffff140224 */ /* 0x000fe400078e0008 */
[----:B------:R-:W-:Y:S02]  /*2cb0*/  @P2 MOV R20, R9 ;  /* 0x0000000900142202 */ /* 0x000fe40000000f00 */
[----:B------:R-:W-:-:S05]  /*2cc0*/  @P3 MOV R20, R10 ;  /* 0x0000000a00143202 */ /* 0x000fca0000000f00 */
[----:B------:R-:W-:-:S05]  /*2cd0*/  FMUL R19, R5, R20 ;  /* 0x0000001405137220 */ /* 0x000fca0000400000 */
[----:B------:R-:W-:-:S05]  /*2ce0*/  F2FP.F16.F32.PACK_AB R19, RZ, R19 ;  /* 0x00000013ff13723e */ /* 0x000fca00000000ff */
[----:B------:R1:W-:Y:S02]  /*2cf0*/  STG.E.U16 desc[UR8][R14.64+0x80], R19 ;  /* 0x000080130e007986 */ /* 0x0003e4000c101508 */
.L_x_272:
[----:B------:R-:W-:Y:S05]  /*2d00*/  BSYNC.RECONVERGENT B1 ;  /* 0x0000000000017941 */ /* 0x000fea0003800200 */
.L_x_271:
[----:B------:R-:W-:Y:S04]  /*2d10*/  BSSY.RECONVERGENT B1, `(.L_x_273) ;  /* 0x000000d000017945 */ /* 0x000fe80003800200 */
[----:B------:R-:W-:Y:S05]  /*2d20*/  @P1 BRA `(.L_x_274) ;  /* 0x00000000002c1947 */ /* 0x000fea0003800000 */
[----:B------:R-:W-:-:S05]  /*2d30*/  SHF.R.U32.HI R18, RZ, 0x5, R18 ;  /* 0x00000005ff127819 */ /* 0x000fca0000011612 */
[----:B------:R-:W-:-:S05]  /*2d40*/  IMAD.SHL.U32 R18, R18, 0x4, RZ ;  /* 0x0000000412127824 */ /* 0x000fca00078e00ff */
[C---:B------:R-:W-:Y:S02]  /*2d50*/  ISETP.EQ.AND P0, PT, R18.reuse, RZ, PT ;  /* 0x000000ff1200720c */ /* 0x040fe40003f02270 */
[C---:B------:R-:W-:Y:S02]  /*2d60*/  ISETP.EQ.AND P1, PT, R18.reuse, 0x4, PT ;  /* 0x000000041200780c */ /* 0x040fe40003f22270 */
[----:B------:R-:W-:-:S09]  /*2d70*/  ISETP.EQ.AND P2, PT, R18, 0x8, PT ;  /* 0x000000081200780c */ /* 0x000fd20003f42270 */
[----:B------:R-:W-:Y:S02]  /*2d80*/  @P0 MOV R18, R8 ;  /* 0x0000000800120202 */ /* 0x000fe40000000f00 */
[----:B------:R-:W-:Y:S02]  /*2d90*/  @P1 MOV R18, R9 ;  /* 0x0000000900121202 */ /* 0x000fe40000000f00 */
[----:B------:R-:W-:-:S04]  /*2da0*/  @P2 IMAD.MOV.U32 R18, RZ, RZ, R10 ;  /* 0x000000ffff122224 */ /* 0x000fc800078e000a */
[----:B------:R-:W-:-:S05]  /*2db0*/  FMUL R18, R5, R18 ;  /* 0x0000001205127220 */ /* 0x000fca0000400000 */
[----:B------:R-:W-:-:S05]  /*2dc0*/  F2FP.F16.F32.PACK_AB R18, RZ, R18 ;  /* 0x00000012ff12723e */ /* 0x000fca00000000ff */
[----:B------:R3:W-:Y:S02]  /*2dd0*/  STG.E.U16 desc[UR8][R14.64+0xc0], R18 ;  /* 0x0000c0120e007986 */ /* 0x0007e4000c101508 */
.L_x_274:
[----:B------:R-:W-:Y:S05]  /*2de0*/  BSYNC.RECONVERGENT B1 ;  /* 0x0000000000017941 */ /* 0x000fea0003800200 */
.L_x_273:
[----:B------:R-:W4:Y:S01]  /*2df0*/  LDCU UR4, c[0x0][0x3b4] ;  /* 0x00007680ff0477ac */ /* 0x000f220008000800 */
[C---:B01-3--:R-:W-:Y:S01]  /*2e00*/  IADD3 R14, PT, PT, R16.reuse, 0x40, RZ ;  /* 0x00000040100e7810 */ /* 0x04bfe20007ffe0ff */
[----:B------:R-:W-:Y:S01]  /*2e10*/  VIADD R13, R13, 0x80 ;  /* 0x000000800d0d7836 */ /* 0x000fe20000000000 */
[----:B------:R-:W-:Y:S02]  /*2e20*/  IADD3 R16, PT, PT, R16, 0x80, RZ ;  /* 0x0000008010107810 */ /* 0x000fe40007ffe0ff */
[----:B------:R-:W-:Y:S02]  /*2e30*/  IADD3 R17, PT, PT, R17, 0x80, RZ ;  /* 0x0000008011117810 */ /* 0x000fe40007ffe0ff */
[----:B----4-:R-:W-:-:S13]  /*2e40*/  ISETP.GE.AND P0, PT, R14, UR4, PT ;  /* 0x000000040e007c0c */ /* 0x010fda000bf06270 */
[----:B------:R-:W-:Y:S05]  /*2e50*/  @!P0 BRA `(.L_x_275) ;  /* 0xfffffff800c88947 */ /* 0x000fea000383ffff */
.L_x_261:
[----:B------:R-:W-:Y:S05]  /*2e60*/  BSYNC.RECONVERGENT B0 ;  /* 0x0000000000007941 */ /* 0x000fea0003800200 */
.L_x_260:
[----:B------:R-:W-:-:S13]  /*2e70*/  ISETP.NE.AND P0, PT, R2, RZ, PT ;  /* 0x000000ff0200720c */ /* 0x000fda0003f05270 */
[----:B------:R-:W-:Y:S05]  /*2e80*/  @P0 EXIT ;  /* 0x000000000000094d */ /* 0x000fea0003800000 */
[----:B------:R-:W-:Y:S01]  /*2e90*/  FSETP.GEU.AND P0, PT, R0, 1.175494350822287508e-38, PT ;  /* 0x008000000000780b */ /* 0x000fe20003f0e000 */
[----:B--2---:R-:W-:-:S12]  /*2ea0*/  HFMA2 R7, -RZ, RZ, 1.5048828125, 33.21875 ;  /* 0x3e055027ff077431 */ /* 0x004fd800000001ff */
[----:B------:R-:W-:-:S05]  /*2eb0*/  @!P0 FMUL R0, R0, 8388608 ;  /* 0x4b00000000008820 */ /* 0x000fca0000400000 */
[----:B------:R-:W-:-:S04]  /*2ec0*/  IADD3 R2, PT, PT, R0, -0x3f2aaaab, RZ ;  /* 0xc0d5555500027810 */ /* 0x000fc80007ffe0ff */
[----:B------:R-:W-:-:S05]  /*2ed0*/  LOP3.LUT R5, R2, 0xff800000, RZ, 0xc0, !PT ;  /* 0xff80000002057812 */ /* 0x000fca00078ec0ff */
[----:B------:R-:W-:Y:S01]  /*2ee0*/  IMAD.IADD R2, R0, 0x1, -R5 ;  /* 0x0000000100027824 */ /* 0x000fe200078e0a05 */
[----:B------:R-:W-:-:S03]  /*2ef0*/  I2FP.F32.S32 R5, R5 ;  /* 0x0000000500057245 */ /* 0x000fc60000201400 */
[----:B------:R-:W-:Y:S01]  /*2f00*/  FADD R8, R2, -1 ;  /* 0xbf80000002087421 */ /* 0x000fe20000000000 */
[----:B------:R-:W-:Y:S02]  /*2f10*/  FSEL R2, RZ, -23, P0 ;  /* 0xc1b80000ff027808 */ /* 0x000fe40000000000 */
[----:B------:R-:W-:Y:S01]  /*2f20*/  ISETP.GT.U32.AND P0, PT, R0, 0x7f7fffff, PT ;  /* 0x7f7fffff0000780c */ /* 0x000fe20003f04070 */
[C---:B------:R-:W-:Y:S02]  /*2f30*/  FFMA R7, R8.reuse, -R7, 0.14084610342979431152 ;  /* 0x3e1039f608077423 */ /* 0x040fe40000000807 */
[----:B------:R-:W-:Y:S01]  /*2f40*/  FFMA R2, R5, 1.1920928955078125e-07, R2 ;  /* 0x3400000005027823 */ /* 0x000fe20000000002 */
[----:B------:R-:W-:Y:S01]  /*2f50*/  MOV R5, 0x7f800000 ;  /* 0x7f80000000057802 */ /* 0x000fe20000000f00 */
[----:B------:R-:W-:-:S04]  /*2f60*/  FFMA R7, R8, R7, -0.12148627638816833496 ;  /* 0xbdf8cdcc08077423 */ /* 0x000fc80000000007 */
[----:B------:R-:W-:-:S04]  /*2f70*/  FFMA R7, R8, R7, 0.13980610668659210205 ;  /* 0x3e0f295508077423 */ /* 0x000fc80000000007 */
[----:B------:R-:W-:-:S04]  /*2f80*/  FFMA R7, R8, R7, -0.16684235632419586182 ;  /* 0xbe2ad8b908077423 */ /* 0x000fc80000000007 */
[----:B------:R-:W-:-:S04]  /*2f90*/  FFMA R7, R8, R7, 0.20012299716472625732 ;  /* 0x3e4ced0b08077423 */ /* 0x000fc80000000007 */
[----:B------:R-:W-:-:S04]  /*2fa0*/  FFMA R7, R8, R7, -0.24999669194221496582 ;  /* 0xbe7fff2208077423 */ /* 0x000fc80000000007 */
[C---:B------:R-:W-:Y:S02]  /*2fb0*/  FFMA R9, R8.reuse, R7, 0.33333182334899902344 ;  /* 0x3eaaaa7808097423 */ /* 0x040fe40000000007 */
[----:B------:R-:W2:Y:S02]  /*2fc0*/  LDC.64 R6, c[0x0][0x3a0] ;  /* 0x0000e800ff067b82 */ /* 0x000ea40000000a00 */
[----:B------:R-:W-:-:S04]  /*2fd0*/  FFMA R9, R8, R9, -0.5 ;  /* 0xbf00000008097423 */ /* 0x000fc80000000009 */
[----:B------:R-:W-:-:S04]  /*2fe0*/  FMUL R9, R8, R9 ;  /* 0x0000000908097220 */ /* 0x000fc80000400000 */
[----:B------:R-:W-:-:S04]  /*2ff0*/  FFMA R9, R8, R9, R8 ;  /* 0x0000000908097223 */ /* 0x000fc80000000008 */
[----:B------:R-:W-:Y:S01]  /*3000*/  FFMA R2, R2, 0.69314718246459960938, R9 ;  /* 0x3f31721802027823 */ /* 0x000fe20000000009 */
[C---:B------:R-:W-:Y:S01]  /*3010*/  @P0 FFMA R2, R0.reuse, R5, +INF ;  /* 0x7f80000000020423 */ /* 0x040fe20000000005 */
[----:B------:R-:W-:Y:S01]  /*3020*/  FSETP.NEU.AND P0, PT, R0, RZ, PT ;  /* 0x000000ff0000720b */ /* 0x000fe20003f0d000 */
[----:B------:R-:W-:-:S03]  /*3030*/  IMAD.IADD R5, R3, 0x1, R4 ;  /* 0x0000000103057824 */ /* 0x000fc600078e0204 */
[----:B------:R-:W-:Y:S01]  /*3040*/  FSEL R3, R2, -INF , P0 ;  /* 0xff80000002037808 */ /* 0x000fe20000000000 */
[----:B--2---:R-:W-:-:S04]  /*3050*/  IMAD.WIDE R6, R5, 0x4, R6 ;  /* 0x0000000405067825 */ /* 0x004fc800078e0206 */
[----:B------:R-:W-:-:S05]  /*3060*/  FADD R3, R3, R12 ;  /* 0x0000000c03037221 */ /* 0x000fca0000000000 */
[----:B------:R-:W-:Y:S01]  /*3070*/  STG.E desc[UR8][R6.64], R3 ;  /* 0x0000000306007986 */ /* 0x000fe2000c101908 */
[----:B------:R-:W-:Y:S05]  /*3080*/  EXIT ;  /* 0x000000000000794d */ /* 0x000fea0003800000 */
.L_x_241:
[----:B------:R-:W-:Y:S01]  /*3090*/  HFMA2 R25, -RZ, RZ, 0, 9.5367431640625e-07 ;  /* 0x00000010ff197431 */ /* 0x000fe200000001ff */
[----:B------:R-:W-:Y:S01]  /*30a0*/  MOV R27, 0x1f ;  /* 0x0000001f001b7802 */ /* 0x000fe20000000f00 */
[----:B------:R-:W-:-:S07]  /*30b0*/  IMAD.MOV.U32 R24, RZ, RZ, -0x1 ;  /* 0xffffffffff187424 */ /* 0x000fce00078e00ff */
[----:B------:R-:W-:Y:S05]  /*30c0*/  WARPSYNC.COLLECTIVE R24, `(.L_x_276) ;  /* 0x0000000018087348 */ /* 0x000fea0003c00000 */
[----:B------:R0:W1:Y:S02]  /*30d0*/  SHFL.DOWN P1, R23, R20, R25, R27 ;  /* 0x0800001914177389 */ /* 0x000064000002001b */
[----:B01----:R-:W-:Y:S05]  /*30e0*/  ENDCOLLECTIVE ;  /* 0x000000000000791b */ /* 0x003fea0003800000 */
.L_x_276:
[----:B------:R-:W-:Y:S01]  /*30f0*/  IMAD.MOV.U32 R25, RZ, RZ, 0x8 ;  /* 0x00000008ff197424 */ /* 0x000fe200078e00ff */
[----:B------:R-:W-:-:S05]  /*3100*/  MOV R19, R23 ;  /* 0x0000001700137202 */ /* 0x000fca0000000f00 */
[----:B------:R-:W-:-:S05]  /*3110*/  FADD R19, R19, R20 ;  /* 0x0000001413137221 */ /* 0x000fca0000000000 */
[----:B------:R-:W-:-:S07]  /*3120*/  MOV R20, R19 ;  /* 0x0000001300147202 */ /* 0x000fce0000000f00 */
[----:B------:R-:W-:Y:S05]  /*3130*/  WARPSYNC.COLLECTIVE R24, `(.L_x_277) ;  /* 0x0000000018087348 */ /* 0x000fea0003c00000 */
[----:B------:R0:W1:Y:S02]  /*3140*/  SHFL.DOWN P1, R23, R20, R25, R27 ;  /* 0x0800001914177389 */ /* 0x000064000002001b */
[----:B01----:R-:W-:Y:S05]  /*3150*/  ENDCOLLECTIVE ;  /* 0x000000000000791b */ /* 0x003fea0003800000 */
.L_x_277:
[----:B------:R-:W-:Y:S01]  /*3160*/  IMAD.MOV.U32 R25, RZ, RZ, 0x4 ;  /* 0x00000004ff197424 */ /* 0x000fe200078e00ff */
[----:B------:R-:W-:-:S05]  /*3170*/  MOV R18, R23 ;  /* 0x0000001700127202 */ /* 0x000fca0000000f00 */
[----:B------:R-:W-:-:S05]  /*3180*/  FADD R18, R19, R18 ;  /* 0x0000001213127221 */ /* 0x000fca0000000000 */
[----:B------:R-:W-:-:S07]  /*3190*/  MOV R20, R18 ;  /* 0x0000001200147202 */ /* 0x000fce0000000f00 */
[----:B------:R-:W-:Y:S05]  /*31a0*/  WARPSYNC.COLLECTIVE R24, `(.L_x_278) ;  /* 0x0000000018087348 */ /* 0x000fea0003c00000 */
[----:B------:R0:W1:Y:S02]  /*31b0*/  SHFL.DOWN P1, R23, R20, R25, R27 ;  /* 0x0800001914177389 */ /* 0x000064000002001b */
[----:B01----:R-:W-:Y:S05]  /*31c0*/  ENDCOLLECTIVE ;  /* 0x000000000000791b */ /* 0x003fea0003800000 */
.L_x_278:
[----:B------:R-:W-:Y:S01]  /*31d0*/  IMAD.MOV.U32 R25, RZ, RZ, 0x2 ;  /* 0x00000002ff197424 */ /* 0x000fe200078e00ff */
[----:B------:R-:W-:-:S05]  /*31e0*/  MOV R21, R23 ;  /* 0x0000001700157202 */ /* 0x000fca0000000f00 */
[----:B------:R-:W-:-:S05]  /*31f0*/  FADD R21, R18, R21 ;  /* 0x0000001512157221 */ /* 0x000fca0000000000 */
[----:B------:R-:W-:-:S07]  /*3200*/  MOV R20, R21 ;  /* 0x0000001500147202 */ /* 0x000fce0000000f00 */
[----:B------:R-:W-:Y:S05]  /*3210*/  WARPSYNC.COLLECTIVE R24, `(.L_x_279) ;  /* 0x0000000018087348 */ /* 0x000fea0003c00000 */
[----:B------:R0:W1:Y:S02]  /*3220*/  SHFL.DOWN P1, R23, R20, R25, R27 ;  /* 0x0800001914177389 */ /* 0x000064000002001b */
[----:B01----:R-:W-:Y:S05]  /*3230*/  ENDCOLLECTIVE ;  /* 0x000000000000791b */ /* 0x003fea0003800000 */
.L_x_279:
[----:B------:R-:W-:Y:S01]  /*3240*/  IMAD.MOV.U32 R25, RZ, RZ, 0x1 ;  /* 0x00000001ff197424 */ /* 0x000fe200078e00ff */
[----:B------:R-:W-:-:S05]  /*3250*/  MOV R22, R23 ;  /* 0x0000001700167202 */ /* 0x000fca0000000f00 */
[----:B------:R-:W-:-:S05]  /*3260*/  FADD R22, R21, R22 ;  /* 0x0000001615167221 */ /* 0x000fca0000000000 */
[----:B------:R-:W-:-:S07]  /*3270*/  MOV R20, R22 ;  /* 0x0000001600147202 */ /* 0x000fce0000000f00 */
[----:B------:R-:W-:Y:S05]  /*3280*/  WARPSYNC.COLLECTIVE R24, `(.L_x_280) ;  /* 0x0000000018087348 */ /* 0x000fea0003c00000 */
[----:B------:R0:W1:Y:S02]  /*3290*/  SHFL.DOWN P1, R23, R20, R25, R27 ;  /* 0x0800001914177389 */ /* 0x000064000002001b */
[----:B01----:R-:W-:Y:S05]  /*32a0*/  ENDCOLLECTIVE ;  /* 0x000000000000791b */ /* 0x003fea0003800000 */
.L_x_280:
[----:B------:R-:W-:Y:S05]  /*32b0*/  BRA `(.L_x_281) ;  /* 0xffffffe800647947 */ /* 0x000fea000383ffff */
        .weak           $__internal_0_$__cuda_sm20_rcp_rn_f32_slowpath
        .type           $__internal_0_$__cuda_sm20_rcp_rn_f32_slowpath,@function
        .size           $__internal_0_$__cuda_sm20_rcp_rn_f32_slowpath,(.L_x_287 - $__internal_0_$__cuda_sm20_rcp_rn_f32_slowpath)
$__internal_0_$__cuda_sm20_rcp_rn_f32_slowpath:
[----:B------:R-:W-:Y:S01]  /*32c0*/  SHF.L.U32 R5, R0, 0x1, RZ ;  /* 0x0000000100057819 */ /* 0x000fe200000006ff */
[----:B------:R-:W-:Y:S03]  /*32d0*/  BSSY.RECONVERGENT B1, `(.L_x_282) ;  /* 0x0000030000017945 */ /* 0x000fe60003800200 */
[----:B------:R-:W-:-:S04]  /*32e0*/  SHF.R.U32.HI R5, RZ, 0x18, R5 ;  /* 0x00000018ff057819 */ /* 0x000fc80000011605 */
[----:B------:R-:W-:-:S13]  /*32f0*/  ISETP.NE.U32.AND P0, PT, R5, RZ, PT ;  /* 0x000000ff0500720c */ /* 0x000fda0003f05070 */
[----:B------:R-:W-:Y:S05]  /*3300*/  @P0 BRA `(.L_x_283) ;  /* 0x0000000000280947 */ /* 0x000fea0003800000 */
[----:B------:R-:W-:-:S04]  /*3310*/  SHF.L.U32 R5, R0, 0x1, RZ ;  /* 0x0000000100057819 */ /* 0x000fc800000006ff */
[----:B------:R-:W-:-:S13]  /*3320*/  ISETP.NE.AND P0, PT, R5, RZ, PT ;  /* 0x000000ff0500720c */ /* 0x000fda0003f05270 */
[----:B------:R-:W-:Y:S01]  /*3330*/  @P0 FFMA R13, R0, 1.84467440737095516160e+19, RZ ;  /* 0x5f800000000d0823 */ /* 0x000fe200000000ff */
[----:B------:R-:W-:Y:S08]  /*3340*/  @!P0 MUFU.RCP R11, R0 ;  /* 0x00000000000b8308 */ /* 0x000ff00000001000 */
[----:B------:R-:W0:Y:S02]  /*3350*/  @P0 MUFU.RCP R14, R13 ;  /* 0x0000000d000e0308 */ /* 0x000e240000001000 */
[----:B0-----:R-:W-:-:S04]  /*3360*/  @P0 FFMA R5, R13, R14, -1 ;  /* 0xbf8000000d050423 */ /* 0x001fc8000000000e */
[----:B------:R-:W-:-:S04]  /*3370*/  @P0 FADD.FTZ R5, -R5, -RZ ;  /* 0x800000ff05050221 */ /* 0x000fc80000010100 */
[----:B------:R-:W-:-:S04]  /*3380*/  @P0 FFMA R5, R14, R5, R14 ;  /* 0x000000050e050223 */ /* 0x000fc8000000000e */
[----:B------:R-:W-:Y:S01]  /*3390*/  @P0 FFMA R11, R5, 1.84467440737095516160e+19, RZ ;  /* 0x5f800000050b0823 */ /* 0x000fe200000000ff */
[----:B------:R-:W-:Y:S06]  /*33a0*/  BRA `(.L_x_284) ;  /* 0x0000000000887947 */ /* 0x000fec0003800000 */
.L_x_283:
[----:B------:R-:W-:-:S05]  /*33b0*/  VIADD R17, R5, 0xffffff03 ;  /* 0xffffff0305117836 */ /* 0x000fca0000000000 */
[----:B------:R-:W-:-:S13]  /*33c0*/  ISETP.GT.U32.AND P0, PT, R17, 0x1, PT ;  /* 0x000000011100780c */ /* 0x000fda0003f04070 */
[----:B------:R-:W-:Y:S05]  /*33d0*/  @P0 BRA `(.L_x_285) ;  /* 0x0000000000780947 */ /* 0x000fea0003800000 */
[----:B------:R-:W-:Y:S01]  /*33e0*/  LOP3.LUT R11, R0, 0x7fffff, RZ, 0xc0, !PT ;  /* 0x007fffff000b7812 */ /* 0x000fe200078ec0ff */
[----:B------:R-:W-:-:S03]  /*33f0*/  HFMA2 R16, -RZ, RZ, 0, 1.78813934326171875e-07 ;  /* 0x00000003ff107431 */ /* 0x000fc600000001ff */
[----:B------:R-:W-:-:S04]  /*3400*/  LOP3.LUT R11, R11, 0x3f800000, RZ, 0xfc, !PT ;  /* 0x3f8000000b0b7812 */ /* 0x000fc800078efcff */
[----:B------:R-:W0:Y:S01]  /*3410*/  MUFU.RCP R14, R11 ;  /* 0x0000000b000e7308 */ /* 0x000e220000001000 */
[----:B------:R-:W-:Y:S01]  /*3420*/  SHF.L.U32 R16, R16, R17, RZ ;  /* 0x0000001110107219 */ /* 0x000fe200000006ff */
[----:B0-----:R-:W-:-:S04]  /*3430*/  FFMA R13, R11, R14, -1 ;  /* 0xbf8000000b0d7423 */ /* 0x001fc8000000000e */
[----:B------:R-:W-:-:S04]  /*3440*/  FADD.FTZ R13, -R13, -RZ ;  /* 0x800000ff0d0d7221 */ /* 0x000fc80000010100 */
[CCC-:B------:R-:W-:Y:S01]  /*3450*/  FFMA.RM R15, R14.reuse, R13.reuse, R14.reuse ;  /* 0x0000000d0e0f7223 */ /* 0x1c0fe2000000400e */
[----:B------:R-:W-:-:S04]  /*3460*/  FFMA.RP R14, R14, R13, R14 ;  /* 0x0000000d0e0e7223 */ /* 0x000fc8000000800e */
[C---:B------:R-:W-:Y:S02]  /*3470*/  LOP3.LUT R13, R15.reuse, 0x7fffff, RZ, 0xc0, !PT ;  /* 0x007fffff0f0d7812 */ /* 0x040fe400078ec0ff */
[----:B------:R-:W-:Y:S02]  /*3480*/  FSETP.NEU.FTZ.AND P0, PT, R15, R14, PT ;  /* 0x0000000e0f00720b */ /* 0x000fe40003f1d000 */
[----:B------:R-:W-:Y:S02]  /*3490*/  LOP3.LUT R13, R13, 0x800000, RZ, 0xfc, !PT ;  /* 0x008000000d0d7812 */ /* 0x000fe400078efcff */
[----:B------:R-:W-:Y:S02]  /*34a0*/  SEL R14, RZ, 0xffffffff, !P0 ;  /* 0xffffffffff0e7807 */ /* 0x000fe40004000000 */
[----:B------:R-:W-:Y:S02]  /*34b0*/  LOP3.LUT R16, R16, R13, RZ, 0xc0, !PT ;  /* 0x0000000d10107212 */ /* 0x000fe400078ec0ff */
[----:B------:R-:W-:-:S02]  /*34c0*/  IADD3 R14, PT, PT, -R14, RZ, RZ ;  /* 0x000000ff0e0e7210 */ /* 0x000fc40007ffe1ff */
[-C--:B------:R-:W-:Y:S02]  /*34d0*/  SHF.R.U32.HI R16, RZ, R17.reuse, R16 ;  /* 0x00000011ff107219 */ /* 0x080fe40000011610 */
[----:B------:R-:W-:Y:S02]  /*34e0*/  LOP3.LUT P1, RZ, R14, R17, R13, 0xf8, !PT ;  /* 0x000000110eff7212 */ /* 0x000fe4000782f80d */
[C---:B------:R-:W-:Y:S02]  /*34f0*/  LOP3.LUT P0, RZ, R16.reuse, 0x1, RZ, 0xc0, !PT ;  /* 0x0000000110ff7812 */ /* 0x040fe4000780c0ff */
[----:B------:R-:W-:Y:S02]  /*3500*/  LOP3.LUT P2, RZ, R16, 0x2, RZ, 0xc0, !PT ;  /* 0x0000000210ff7812 */ /* 0x000fe4000784c0ff */
[----:B------:R-:W-:Y:S02]  /*3510*/  IADD3 R14, PT, PT, R5, -0xfc, RZ ;  /* 0xffffff04050e7810 */ /* 0x000fe40007ffe0ff */
[----:B------:R-:W-:-:S02]  /*3520*/  PLOP3.LUT P0, PT, P0, P1, P2, 0xe0, 0x0 ;  /* 0x000000000000781c */ /* 0x000fc40000703c20 */
[----:B------:R-:W-:Y:S02]  /*3530*/  LOP3.LUT P1, RZ, R0, 0x7fffff, RZ, 0xc0, !PT ;  /* 0x007fffff00ff7812 */ /* 0x000fe4000782c0ff */
[----:B------:R-:W-:-:S05]  /*3540*/  SEL R11, RZ, 0x1, !P0 ;  /* 0x00000001ff0b7807 */ /* 0x000fca0004000000 */
[----:B------:R-:W-:-:S05]  /*3550*/  IMAD.MOV R11, RZ, RZ, -R11 ;  /* 0x000000ffff0b7224 */ /* 0x000fca00078e0a0b */
[----:B------:R-:W-:Y:S02]  /*3560*/  ISETP.GE.AND P0, PT, R11, RZ, PT ;  /* 0x000000ff0b00720c */ /* 0x000fe40003f06270 */
[----:B------:R-:W-:-:S11]  /*3570*/  SHF.R.U32.HI R11, RZ, R14, R13 ;  /* 0x0000000eff0b7219 */ /* 0x000fd6000001160d */
[----:B------:R-:W-:-:S05]  /*3580*/  @!P0 IADD3 R11, PT, PT, R11, 0x1, RZ ;  /* 0x000000010b0b8810 */ /* 0x000fca0007ffe0ff */
[----:B------:R-:W-:-:S05]  /*3590*/  @!P1 IMAD.SHL.U32 R11, R11, 0x2, RZ ;  /* 0x000000020b0b9824 */ /* 0x000fca00078e00ff */
[----:B------:R-:W-:Y:S01]  /*35a0*/  LOP3.LUT R11, R11, 0x80000000, R0, 0xf8, !PT ;  /* 0x800000000b0b7812 */ /* 0x000fe200078ef800 */
[----:B------:R-:W-:Y:S06]  /*35b0*/  BRA `(.L_x_284) ;  /* 0x0000000000047947 */ /* 0x000fec0003800000 */
.L_x_285:
[----:B------:R0:W1:Y:S02]  /*35c0*/  MUFU.RCP R11, R0 ;  /* 0x00000000000b7308 */ /* 0x0000640000001000 */
.L_x_284:
[----:B------:R-:W-:Y:S05]  /*35d0*/  BSYNC.RECONVERGENT B1 ;  /* 0x0000000000017941 */ /* 0x000fea0003800200 */
.L_x_282:
[----:B------:R-:W-:Y:S01]  /*35e0*/  HFMA2 R15, -RZ, RZ, 0, 0 ;  /* 0x00000000ff0f7431 */ /* 0x000fe200000001ff */
[----:B------:R-:W-:-:S04]  /*35f0*/  MOV R14, R6 ;  /* 0x00000006000e7202 */ /* 0x000fc80000000f00 */
[----:B01----:R-:W-:Y:S05]  /*3600*/  RET.REL.NODEC R14 `(_Z25flash_attn_forward_kernelPK6__halfS1_S1_PS_Pfiiiifb) ;  /* 0xffffffc80e7c7950 */ /* 0x003fea0003c3ffff */
.L_x_286:
        /* <DEDUP_REMOVED lines=15> */
.L_x_287:


//--------------------- .nv.shared._Z26flash_attn_backward_kernelPK6__halfS1_S1_S1_S1_PKfPS_S4_S4_iiiifb --------------------------
	.section	.nv.shared._Z26flash_attn_backward_kernelPK6__halfS1_S1_S1_S1_PKfPS_S4_S4_iiiifb,"aw",@nobits
	.sectionflags	@""
	.align	4
.nv.shared._Z26flash_attn_backward_kernelPK6__halfS1_S1_S1_S1_PKfPS_S4_S4_iiiifb:
	.zero		23680


//--------------------- .nv.shared.reserved.0     --------------------------
	.section	.nv.shared.reserved.0,"aw",@nobits
	.weak		__nv_reservedSMEM_offset_0_alias
	.size		__nv_reservedSMEM_offset_0_alias, 0, 64
	.other		__nv_reservedSMEM_offset_0_alias,@"STO_CUDA_RESERVED_SHARED STV_DEFAULT"
__nv_reservedSMEM_offset_0_alias:
	.zero		0
	.zero		64


//--------------------- .nv.shared._Z25flash_attn_forward_kernelPK6__halfS1_S1_PS_Pfiiiifb --------------------------
	.section	.nv.shared._Z25flash_attn_forward_kernelPK6__halfS1_S1_PS_Pfiiiifb,"aw",@nobits
	.sectionflags	@""
	.align	4
.nv.shared._Z25flash_attn_forward_kernelPK6__halfS1_S1_PS_Pfiiiifb:
	.zero		22784


//--------------------- .nv.constant0._Z26flash_attn_backward_kernelPK6__halfS1_S1_S1_S1_PKfPS_S4_S4_iiiifb --------------------------
	.section	.nv.constant0._Z26flash_attn_backward_kernelPK6__halfS1_S1_S1_S1_PKfPS_S4_S4_iiiifb,"a",@progbits
	.sectionflags	@""
	.align	4
.nv.constant0._Z26flash_attn_backward_kernelPK6__halfS1_S1_S1_S1_PKfPS_S4_S4_iiiifb:
	.zero		989


//--------------------- .nv.constant0._Z25flash_attn_forward_kernelPK6__halfS1_S1_PS_Pfiiiifb --------------------------
	.section	.nv.constant0._Z25flash_attn_forward_kernelPK6__halfS1_S1_PS_Pfiiiifb,"a",@progbits
	.sectionflags	@""
	.align	4
.nv.constant0._Z25flash_attn_forward_kernelPK6__halfS1_S1_PS_Pfiiiifb:
	.zero		957


//--------------------- SYMBOLS --------------------------

	.type		.nv.reservedSmem.offset0,@object
	.size		.nv.reservedSmem.offset0,0x4
	.type		.nv.reservedSmem.cap,@object
	.size		.nv.reservedSmem.cap,0x4
